def attn_fwd(
    Q,
    K,
    V,
    Out,
    Lse,
    sm_scale,
    stride_qz,
    stride_qh,
    stride_qm,
    stride_qk,
    stride_kz,
    stride_kh,
    stride_kn,
    stride_kk,
    stride_vz,
    stride_vh,
    stride_vn,
    stride_vk,
    stride_oz,
    stride_oh,
    stride_om,
    stride_ok,
    seqlen_q,
    seqlen_k,
    BLOCK_M: tl.constexpr,
    BLOCK_N: tl.constexpr,
    HEAD_DIM: tl.constexpr,
    CAUSAL: tl.constexpr,
):
    start_m = tl.program_id(0)
    off_hz = tl.program_id(1)
    q_off = off_hz * stride_qh
    k_off = off_hz * stride_kh
    v_off = off_hz * stride_vh
    offs_m = start_m * BLOCK_M + tl.arange(0, BLOCK_M)
    offs_d = tl.arange(0, HEAD_DIM)
    offs_n = tl.arange(0, BLOCK_N)
    q_ptrs = Q + q_off + offs_m[:, None] * stride_qm + offs_d[None, :] * stride_qk
    k_ptrs = K + k_off + offs_d[:, None] * stride_kk + offs_n[None, :] * stride_kn
    v_ptrs = V + v_off + offs_n[:, None] * stride_vn + offs_d[None, :] * stride_vk
    m_i = tl.full([BLOCK_M], float("-inf"), dtype=tl.float32)
    l_i = tl.zeros([BLOCK_M], dtype=tl.float32) + 1.0
    acc = tl.zeros([BLOCK_M, HEAD_DIM], dtype=tl.float32)
    q = tl.load(q_ptrs)
    acc, l_i, m_i = _attn_fwd_inner(
        acc,
        l_i,
        m_i,
        q,
        k_ptrs,
        v_ptrs,
        sm_scale,
        stride_kn,
        stride_vn,
        start_m,
        seqlen_k,
        BLOCK_M,
        BLOCK_N,
        HEAD_DIM,
        CAUSAL,
    )
    acc = acc / l_i[:, None]
    lse = m_i + tl.math.log2(l_i) / 1.4426950408889634
    o_ptrs = (
        Out
        + off_hz * stride_oh
        + offs_m[:, None] * stride_om
        + offs_d[None, :] * stride_ok
    )
    tl.store(o_ptrs, acc.to(Out.dtype.element_ty))
    tl.store(Lse + off_hz * seqlen_q + offs_m, lse)

# config = {"BLOCK_M": 256, "BLOCK_N": 16, "HEAD_DIM": 512, "arch": "sm_90", "causal": true, "dtype": "bf16", "num_stages": 2, "num_warps": 8}
# arch = sm_90


// ===== COMPILED SASS (sm_90a) =====

	.target	sm_90a

	.elftype	@"ET_EXEC"


//--------------------- .note.nv.tkinfo           --------------------------
	.section	.note.nv.tkinfo,"",@"SHT_NOTE"
	.sectionflags	@"SHF_NOTE_NV_TKINFO"
	.tkinfo
        /*0018*/ 	.word	0x00000002
        /*0030*/ 	.string	""
        /*0030*/ 	.string	"ptxas"
        /*0030*/ 	.string	"Cuda compilation tools, release 13.0, V13.0.88"
        /*0030*/ 	.string	"Build cuda_13.0.r13.0/compiler.36424714_0"
        /*0030*/ 	.string	"-v  -suppress-debug-info  -lineinfo  -arch sm_90a "



//--------------------- .note.nv.cuinfo           --------------------------
	.section	.note.nv.cuinfo,"",@"SHT_NOTE"
	.sectionflags	@"SHF_NOTE_NV_CUINFO"
        /*0018*/ 	.short	0x0002
        /*001a*/ 	.short	0x005a
        /*001c*/ 	.short	0x0082
	.zero		2


//--------------------- .nv.info                  --------------------------
	.section	.nv.info,"",@"SHT_CUDA_INFO"
	.align	4


	//----- nvinfo : EIATTR_REGCOUNT
	.align		4
        /*0000*/ 	.byte	0x04, 0x2f
        /*0002*/ 	.short	(.L_2 - .L_1)
	.align		4
.L_1:
        /*0004*/ 	.word	index@(attn_fwd)
        /*0008*/ 	.word	0x000000ff


	//----- nvinfo : EIATTR_FRAME_SIZE
	.align		4
.L_2:
        /*000c*/ 	.byte	0x04, 0x11
        /*000e*/ 	.short	(.L_4 - .L_3)
	.align		4
.L_3:
        /*0010*/ 	.word	index@(attn_fwd)
        /*0014*/ 	.word	0x000012b0


	//----- nvinfo : EIATTR_MIN_STACK_SIZE
	.align		4
.L_4:
        /*0018*/ 	.byte	0x04, 0x12
        /*001a*/ 	.short	(.L_6 - .L_5)
	.align		4
.L_5:
        /*001c*/ 	.word	index@(attn_fwd)
        /*0020*/ 	.word	0x000012b0
.L_6:


//--------------------- .nv.compat                --------------------------
	.section	.nv.compat,"",@"SHT_CUDA_COMPAT_INFO"
	.align	4
        /*0000*/ 	.byte	0x02, 0x09, 0x01, 0x00, 0x02, 0x02, 0x04, 0x00, 0x02, 0x05, 0x05, 0x00, 0x03, 0x07, 0x01, 0x01
        /*0010*/ 	.byte	0x02, 0x03, 0x00, 0x00, 0x02, 0x06, 0x01, 0x00, 0x04, 0x0b, 0x08, 0x00, 0x00, 0x00, 0x00, 0x00
        /*0020*/ 	.byte	0x00, 0x00, 0x00, 0x00


//--------------------- .nv.info.attn_fwd         --------------------------
	.section	.nv.info.attn_fwd,"",@"SHT_CUDA_INFO"
	.sectionflags	@""
	.align	4


	//----- nvinfo : EIATTR_CUDA_API_VERSION
	.align		4
        /*0000*/ 	.byte	0x04, 0x37
        /*0002*/ 	.short	(.L_8 - .L_7)
.L_7:
        /*0004*/ 	.word	0x00000082


	//----- nvinfo : EIATTR_KPARAM_INFO
	.align		4
.L_8:
        /*0008*/ 	.byte	0x04, 0x17
        /*000a*/ 	.short	(.L_10 - .L_9)
.L_9:
        /*000c*/ 	.word	0x00000000
        /*0010*/ 	.short	0x0019
        /*0012*/ 	.short	0x0080
        /*0014*/ 	.byte	0x00, 0xf4, 0x21, 0x00


	//----- nvinfo : EIATTR_KPARAM_INFO
	.align		4
.L_10:
        /*0018*/ 	.byte	0x04, 0x17
        /*001a*/ 	.short	(.L_12 - .L_11)
.L_11:
        /*001c*/ 	.word	0x00000000
        /*0020*/ 	.short	0x0018
        /*0022*/ 	.short	0x0078
        /*0024*/ 	.byte	0x00, 0xf4, 0x21, 0x00


	//----- nvinfo : EIATTR_KPARAM_INFO
	.align		4
.L_12:
        /*0028*/ 	.byte	0x04, 0x17
        /*002a*/ 	.short	(.L_14 - .L_13)
.L_13:
        /*002c*/ 	.word	0x00000000
        /*0030*/ 	.short	0x0017
        /*0032*/ 	.short	0x0070
        /*0034*/ 	.byte	0x00, 0xf0, 0x11, 0x00


	//----- nvinfo : EIATTR_KPARAM_INFO
	.align		4
.L_14:
        /*0038*/ 	.byte	0x04, 0x17
        /*003a*/ 	.short	(.L_16 - .L_15)
.L_15:
        /*003c*/ 	.word	0x00000000
        /*0040*/ 	.short	0x0016
        /*0042*/ 	.short	0x006c
        /*0044*/ 	.byte	0x00, 0xf0, 0x11, 0x00


	//----- nvinfo : EIATTR_KPARAM_INFO
	.align		4
.L_16:
        /*0048*/ 	.byte	0x04, 0x17
        /*004a*/ 	.short	(.L_18 - .L_17)
.L_17:
        /*004c*/ 	.word	0x00000000
        /*0050*/ 	.short	0x0015
        /*0052*/ 	.short	0x0068
        /*0054*/ 	.byte	0x00, 0xf0, 0x11, 0x00


	//----- nvinfo : EIATTR_KPARAM_INFO
	.align		4
.L_18:
        /*0058*/ 	.byte	0x04, 0x17
        /*005a*/ 	.short	(.L_20 - .L_19)
.L_19:
        /*005c*/ 	.word	0x00000000
        /*0060*/ 	.short	0x0014
        /*0062*/ 	.short	0x0064
        /*0064*/ 	.byte	0x00, 0xf0, 0x11, 0x00


	//----- nvinfo : EIATTR_KPARAM_INFO
	.align		4
.L_20:
        /*0068*/ 	.byte	0x04, 0x17
        /*006a*/ 	.short	(.L_22 - .L_21)
.L_21:
        /*006c*/ 	.word	0x00000000
        /*0070*/ 	.short	0x0013
        /*0072*/ 	.short	0x0060
        /*0074*/ 	.byte	0x00, 0xf0, 0x11, 0x00


	//----- nvinfo : EIATTR_KPARAM_INFO
	.align		4
.L_22:
        /*0078*/ 	.byte	0x04, 0x17
        /*007a*/ 	.short	(.L_24 - .L_23)
.L_23:
        /*007c*/ 	.word	0x00000000
        /*0080*/ 	.short	0x0012
        /*0082*/ 	.short	0x005c
        /*0084*/ 	.byte	0x00, 0xf0, 0x11, 0x00


	//----- nvinfo : EIATTR_KPARAM_INFO
	.align		4
.L_24:
        /*0088*/ 	.byte	0x04, 0x17
        /*008a*/ 	.short	(.L_26 - .L_25)
.L_25:
        /*008c*/ 	.word	0x00000000
        /*0090*/ 	.short	0x0011
        /*0092*/ 	.short	0x0058
        /*0094*/ 	.byte	0x00, 0xf0, 0x11, 0x00


	//----- nvinfo : EIATTR_KPARAM_INFO
	.align		4
.L_26:
        /*0098*/ 	.byte	0x04, 0x17
        /*009a*/ 	.short	(.L_28 - .L_27)
.L_27:
        /*009c*/ 	.word	0x00000000
        /*00a0*/ 	.short	0x0010
        /*00a2*/ 	.short	0x0054
        /*00a4*/ 	.byte	0x00, 0xf0, 0x11, 0x00


	//----- nvinfo : EIATTR_KPARAM_INFO
	.align		4
.L_28:
        /*00a8*/ 	.byte	0x04, 0x17
        /*00aa*/ 	.short	(.L_30 - .L_29)
.L_29:
        /*00ac*/ 	.word	0x00000000
        /*00b0*/ 	.short	0x000f
        /*00b2*/ 	.short	0x0050
        /*00b4*/ 	.byte	0x00, 0xf0, 0x11, 0x00


	//----- nvinfo : EIATTR_KPARAM_INFO
	.align		4
.L_30:
        /*00b8*/ 	.byte	0x04, 0x17
        /*00ba*/ 	.short	(.L_32 - .L_31)
.L_31:
        /*00bc*/ 	.word	0x00000000
        /*00c0*/ 	.short	0x000e
        /*00c2*/ 	.short	0x004c
        /*00c4*/ 	.byte	0x00, 0xf0, 0x11, 0x00


	//----- nvinfo : EIATTR_KPARAM_INFO
	.align		4
.L_32:
        /*00c8*/ 	.byte	0x04, 0x17
        /*00ca*/ 	.short	(.L_34 - .L_33)
.L_33:
        /*00cc*/ 	.word	0x00000000
        /*00d0*/ 	.short	0x000d
        /*00d2*/ 	.short	0x0048
        /*00d4*/ 	.byte	0x00, 0xf0, 0x11, 0x00


	//----- nvinfo : EIATTR_KPARAM_INFO
	.align		4
.L_34:
        /*00d8*/ 	.byte	0x04, 0x17
        /*00da*/ 	.short	(.L_36 - .L_35)
.L_35:
        /*00dc*/ 	.word	0x00000000
        /*00e0*/ 	.short	0x000c
        /*00e2*/ 	.short	0x0044
        /*00e4*/ 	.byte	0x00, 0xf0, 0x11, 0x00


	//----- nvinfo : EIATTR_KPARAM_INFO
	.align		4
.L_36:
        /*00e8*/ 	.byte	0x04, 0x17
        /*00ea*/ 	.short	(.L_38 - .L_37)
.L_37:
        /*00ec*/ 	.word	0x00000000
        /*00f0*/ 	.short	0x000b
        /*00f2*/ 	.short	0x0040
        /*00f4*/ 	.byte	0x00, 0xf0, 0x11, 0x00


	//----- nvinfo : EIATTR_KPARAM_INFO
	.align		4
.L_38:
        /*00f8*/ 	.byte	0x04, 0x17
        /*00fa*/ 	.short	(.L_40 - .L_39)
.L_39:
        /*00fc*/ 	.word	0x00000000
        /*0100*/ 	.short	0x000a
        /*0102*/ 	.short	0x003c
        /*0104*/ 	.byte	0x00, 0xf0, 0x11, 0x00


	//----- nvinfo : EIATTR_KPARAM_INFO
	.align		4
.L_40:
        /*0108*/ 	.byte	0x04, 0x17
        /*010a*/ 	.short	(.L_42 - .L_41)
.L_41:
        /*010c*/ 	.word	0x00000000
        /*0110*/ 	.short	0x0009
        /*0112*/ 	.short	0x0038
        /*0114*/ 	.byte	0x00, 0xf0, 0x11, 0x00


	//----- nvinfo : EIATTR_KPARAM_INFO
	.align		4
.L_42:
        /*0118*/ 	.byte	0x04, 0x17
        /*011a*/ 	.short	(.L_44 - .L_43)
.L_43:
        /*011c*/ 	.word	0x00000000
        /*0120*/ 	.short	0x0008
        /*0122*/ 	.short	0x0034
        /*0124*/ 	.byte	0x00, 0xf0, 0x11, 0x00


	//----- nvinfo : EIATTR_KPARAM_INFO
	.align		4
.L_44:
        /*0128*/ 	.byte	0x04, 0x17
        /*012a*/ 	.short	(.L_46 - .L_45)
.L_45:
        /*012c*/ 	.word	0x00000000
        /*0130*/ 	.short	0x0007
        /*0132*/ 	.short	0x0030
        /*0134*/ 	.byte	0x00, 0xf0, 0x11, 0x00


	//----- nvinfo : EIATTR_KPARAM_INFO
	.align		4
.L_46:
        /*0138*/ 	.byte	0x04, 0x17
        /*013a*/ 	.short	(.L_48 - .L_47)
.L_47:
        /*013c*/ 	.word	0x00000000
        /*0140*/ 	.short	0x0006
        /*0142*/ 	.short	0x002c
        /*0144*/ 	.byte	0x00, 0xf0, 0x11, 0x00


	//----- nvinfo : EIATTR_KPARAM_INFO
	.align		4
.L_48:
        /*0148*/ 	.byte	0x04, 0x17
        /*014a*/ 	.short	(.L_50 - .L_49)
.L_49:
        /*014c*/ 	.word	0x00000000
        /*0150*/ 	.short	0x0005
        /*0152*/ 	.short	0x0028
        /*0154*/ 	.byte	0x00, 0xf0, 0x11, 0x00


	//----- nvinfo : EIATTR_KPARAM_INFO
	.align		4
.L_50:
        /*0158*/ 	.byte	0x04, 0x17
        /*015a*/ 	.short	(.L_52 - .L_51)
.L_51:
        /*015c*/ 	.word	0x00000000
        /*0160*/ 	.short	0x0004
        /*0162*/ 	.short	0x0020
        /*0164*/ 	.byte	0x00, 0xf4, 0x21, 0x00


	//----- nvinfo : EIATTR_KPARAM_INFO
	.align		4
.L_52:
        /*0168*/ 	.byte	0x04, 0x17
        /*016a*/ 	.short	(.L_54 - .L_53)
.L_53:
        /*016c*/ 	.word	0x00000000
        /*0170*/ 	.short	0x0003
        /*0172*/ 	.short	0x0018
        /*0174*/ 	.byte	0x00, 0xf4, 0x21, 0x00


	//----- nvinfo : EIATTR_KPARAM_INFO
	.align		4
.L_54:
        /*0178*/ 	.byte	0x04, 0x17
        /*017a*/ 	.short	(.L_56 - .L_55)
.L_55:
        /*017c*/ 	.word	0x00000000
        /*0180*/ 	.short	0x0002
        /*0182*/ 	.short	0x0010
        /*0184*/ 	.byte	0x00, 0xf4, 0x21, 0x00


	//----- nvinfo : EIATTR_KPARAM_INFO
	.align		4
.L_56:
        /*0188*/ 	.byte	0x04, 0x17
        /*018a*/ 	.short	(.L_58 - .L_57)
.L_57:
        /*018c*/ 	.word	0x00000000
        /*0190*/ 	.short	0x0001
        /*0192*/ 	.short	0x0008
        /*0194*/ 	.byte	0x00, 0xf4, 0x21, 0x00


	//----- nvinfo : EIATTR_KPARAM_INFO
	.align		4
.L_58:
        /*0198*/ 	.byte	0x04, 0x17
        /*019a*/ 	.short	(.L_60 - .L_59)
.L_59:
        /*019c*/ 	.word	0x00000000
        /*01a0*/ 	.short	0x0000
        /*01a2*/ 	.short	0x0000
        /*01a4*/ 	.byte	0x00, 0xf4, 0x21, 0x00


	//----- nvinfo : EIATTR_SPARSE_MMA_MASK
	.align		4
.L_60:
        /*01a8*/ 	.byte	0x03, 0x50
        /*01aa*/ 	.short	0x0000


	//----- nvinfo : EIATTR_MAXREG_COUNT
	.align		4
        /*01ac*/ 	.byte	0x03, 0x1b
        /*01ae*/ 	.short	0x00ff


	//----- nvinfo : EIATTR_NUM_BARRIERS
	.align		4
        /*01b0*/ 	.byte	0x02, 0x4c
        /*01b2*/ 	.byte	0x01
	.zero		1


	//----- nvinfo : EIATTR_ANNOTATIONS
	.align		4
        /*01b4*/ 	.byte	0x04, 0x55
        /*01b6*/ 	.short	(.L_62 - .L_61)


	//   ....[0]....
.L_61:
        /*01b8*/ 	.word	0x00000001
        /*01bc*/ 	.byte	0x40, 0x03, 0x00, 0x00, 0x01, 0x00, 0x00, 0x00, 0x30, 0x09, 0x00, 0x00, 0x01, 0x00, 0x00, 0x00
        /* <DEDUP_REMOVED lines=2252> */
        /*8e8c*/ 	.byte	0xe0, 0xf8, 0x03, 0x00


	//----- nvinfo : EIATTR_MERCURY_ISA_VERSION
	.align		4
.L_62:
        /*8e90*/ 	.byte	0x03, 0x5f
        /*8e92*/ 	.short	0x0101


	//----- nvinfo : EIATTR_COOP_GROUP_MASK_REGIDS
	.align		4
        /*8e94*/ 	.byte	0x04, 0x29
        /*8e96*/ 	.short	(.L_64 - .L_63)


	//   ....[0]....
.L_63:
        /*8e98*/ 	.word	0xffffffff


	//   ....[1]....
        /*8e9c*/ 	.word	0xffffffff


	//   ....[2]....
        /*8ea0*/ 	.word	0xffffffff


	//   ....[3]....
        /*8ea4*/ 	.word	0xffffffff


	//   ....[4]....
        /*8ea8*/ 	.word	0xffffffff


	//   ....[5]....
        /*8eac*/ 	.word	0xffffffff


	//   ....[6]....
        /*8eb0*/ 	.word	0xffffffff


	//   ....[7]....
        /*8eb4*/ 	.word	0xffffffff


	//   ....[8]....
        /*8eb8*/ 	.word	0xffffffff


	//   ....[9]....
        /*8ebc*/ 	.word	0xffffffff


	//   ....[10]....
        /*8ec0*/ 	.word	0xffffffff


	//   ....[11]....
        /*8ec4*/ 	.word	0xffffffff


	//   ....[12]....
        /*8ec8*/ 	.word	0xffffffff


	//   ....[13]....
        /*8ecc*/ 	.word	0xffffffff


	//   ....[14]....
        /*8ed0*/ 	.word	0xffffffff


	//   ....[15]....
        /*8ed4*/ 	.word	0xffffffff


	//----- nvinfo : EIATTR_COOP_GROUP_INSTR_OFFSETS
	.align		4
.L_64:
        /*8ed8*/ 	.byte	0x04, 0x28
        /*8eda*/ 	.short	(.L_66 - .L_65)


	//   ....[0]....
.L_65:
        /*8edc*/ 	.word	0x00016850


	//   ....[1]....
        /*8ee0*/ 	.word	0x000168b0


	//   ....[2]....
        /*8ee4*/ 	.word	0x000168d0


	//   ....[3]....
        /*8ee8*/ 	.word	0x00016910


	//   ....[4]....
        /*8eec*/ 	.word	0x00016d10


	//   ....[5]....
        /*8ef0*/ 	.word	0x0001a6a0


	//   ....[6]....
        /*8ef4*/ 	.word	0x0001a6b0


	//   ....[7]....
        /*8ef8*/ 	.word	0x0001a6e0


	//   ....[8]....
        /*8efc*/ 	.word	0x0001c3c0


	//   ....[9]....
        /*8f00*/ 	.word	0x0001c3d0


	//   ....[10]....
        /*8f04*/ 	.word	0x0001c3e0


	//   ....[11]....
        /*8f08*/ 	.word	0x0001c3f0


	//   ....[12]....
        /*8f0c*/ 	.word	0x0001c440


	//   ....[13]....
        /*8f10*/ 	.word	0x0001c450


	//   ....[14]....
        /*8f14*/ 	.word	0x0001c460


	//   ....[15]....
        /*8f18*/ 	.word	0x0001c470


	//----- nvinfo : EIATTR_EXIT_INSTR_OFFSETS
	.align		4
.L_66:
        /*8f1c*/ 	.byte	0x04, 0x1c
        /*8f1e*/ 	.short	(.L_68 - .L_67)


	//   ....[0]....
.L_67:
        /*8f20*/ 	.word	0x0003fd30


	//----- nvinfo : EIATTR_REQNTID
	.align		4
.L_68:
        /*8f24*/ 	.byte	0x04, 0x10
        /*8f26*/ 	.short	(.L_70 - .L_69)
.L_69:
        /*8f28*/ 	.word	0x00000100
        /*8f2c*/ 	.word	0x00000001
        /*8f30*/ 	.word	0x00000001


	//----- nvinfo : EIATTR_CBANK_PARAM_SIZE
	.align		4
.L_70:
        /*8f34*/ 	.byte	0x03, 0x19
        /*8f36*/ 	.short	0x0088


	//----- nvinfo : EIATTR_PARAM_CBANK
	.align		4
        /*8f38*/ 	.byte	0x04, 0x0a
        /*8f3a*/ 	.short	(.L_72 - .L_71)
	.align		4
.L_71:
        /*8f3c*/ 	.word	index@(.nv.constant0.attn_fwd)
        /*8f40*/ 	.short	0x0210
        /*8f42*/ 	.short	0x0088


	//----- nvinfo : EIATTR_SW_WAR
	.align		4
.L_72:
        /*8f44*/ 	.byte	0x04, 0x36
        /*8f46*/ 	.short	(.L_74 - .L_73)
.L_73:
        /*8f48*/ 	.word	0x00000008
.L_74:


//--------------------- .nv.callgraph             --------------------------
	.section	.nv.callgraph,"",@"SHT_CUDA_CALLGRAPH"
	.align	4
	.sectionentsize	8
	.align		4
        /*0000*/ 	.word	0x00000000
	.align		4
        /*0004*/ 	.word	0xffffffff
	.align		4
        /*0008*/ 	.word	0x00000000
	.align		4
        /*000c*/ 	.word	0xfffffffe
	.align		4
        /*0010*/ 	.word	0x00000000
	.align		4
        /*0014*/ 	.word	0xfffffffd
	.align		4
        /*0018*/ 	.word	0x00000000
	.align		4
        /*001c*/ 	.word	0xfffffffc


//--------------------- .nv.constant4             --------------------------
	.section	.nv.constant4,"a",@progbits
	.align	8
	.align		8
.nv.constant4:
        /*0000*/ 	.dword	_$_str


//--------------------- .text.attn_fwd            --------------------------
	.section	.text.attn_fwd,"ax",@progbits
	.align	128
        .global         attn_fwd
        .type           attn_fwd,@function
        .size           attn_fwd,(.L_x_3 - attn_fwd)
        .other          attn_fwd,@"STO_CUDA_ENTRY STV_DEFAULT"
attn_fwd:
.text.attn_fwd:
[----:B------:R-:W0:Y:S01]  /*0000*/  LDC R1, c[0x0][0x28] ;  /* 0x00000a00ff017b82 */ /* 0x000e220000000800 */
[----:B------:R-:W1:Y:S07]  /*0010*/  S2R R5, SR_CTAID.X ;  /* 0x0000000000057919 */ /* 0x000e6e0000002500 */
[----:B------:R-:W2:Y:S01]  /*0020*/  LDC.64 R2, c[0x0][0x240] ;  /* 0x00009000ff027b82 */ /* 0x000ea20000000a00 */
[----:B------:R-:W-:Y:S01]  /*0030*/  MOV R249, 0x400 ;  /* 0x0000040000f97802 */ /* 0x000fe20000000f00 */
[----:B------:R-:W-:Y:S01]  /*0040*/  ULDC.64 UR4, c[0x0][0x208] ;  /* 0x0000820000047ab9 */ /* 0x000fe20000000a00 */
[----:B------:R-:W1:Y:S01]  /*0050*/  S2R R74, SR_TID.X ;  /* 0x00000000004a7919 */ /* 0x000e620000002100 */
[----:B0-----:R-:W-:Y:S01]  /*0060*/  IADD3 R1, R1, -0x12b0, RZ ;  /* 0xffffed5001017810 */ /* 0x001fe20007ffe0ff */
[----:B------:R-:W2:Y:S03]  /*0070*/  S2R R0, SR_CTAID.Y ;  /* 0x0000000000007919 */ /* 0x000ea60000002600 */
[----:B------:R-:W0:Y:S01]  /*0080*/  LDC.64 R6, c[0x0][0x210] ;  /* 0x00008400ff067b82 */ /* 0x000e220000000a00 */
[----:B------:R-:W3:Y:S07]  /*0090*/  S2R R4, SR_CgaCtaId ;  /* 0x0000000000047919 */ /* 0x000eee0000008800 */
[----:B------:R-:W4:Y:S08]  /*00a0*/  LDC R26, c[0x0][0x248] ;  /* 0x00009200ff1a7b82 */ /* 0x000f300000000800 */
[----:B------:R-:W5:Y:S08]  /*00b0*/  LDC R75, c[0x0][0x248] ;  /* 0x00009200ff4b7b82 */ /* 0x000f700000000800 */
[----:B------:R-:W5:Y:S01]  /*00c0*/  LDC R62, c[0x0][0x248] ;  /* 0x00009200ff3e7b82 */ /* 0x000f620000000800 */
[----:B-1----:R-:W-:Y:S01]  /*00d0*/  PRMT R5, R74, 0x6540, R5 ;  /* 0x000065404a057816 */ /* 0x002fe20000000005 */
[----:B--2---:R-:W-:-:S06]  /*00e0*/  IMAD R0, R0, R2, RZ ;  /* 0x0000000200007224 */ /* 0x004fcc00078e02ff */
[----:B------:R-:W1:Y:S01]  /*00f0*/  LDC R58, c[0x0][0x248] ;  /* 0x00009200ff3a7b82 */ /* 0x000e620000000800 */
[----:B------:R-:W-:Y:S01]  /*0100*/  IMAD R2, R5, R3, RZ ;  /* 0x0000000305027224 */ /* 0x000fe200078e02ff */
[----:B------:R-:W-:Y:S01]  /*0110*/  LOP3.LUT R5, R74, 0xf0, RZ, 0xc0, !PT ;  /* 0x000000f04a057812 */ /* 0x000fe200078ec0ff */
[----:B----4-:R-:W-:Y:S01]  /*0120*/  IMAD R24, R26, 0x90, RZ ;  /* 0x000000901a187824 */ /* 0x010fe200078e02ff */
[C---:B------:R-:W-:Y:S01]  /*0130*/  SHF.L.U32 R121, R0.reuse, 0x1, RZ ;  /* 0x0000000100797819 */ /* 0x040fe200000006ff */
[----:B------:R-:W-:Y:S01]  /*0140*/  IMAD.HI R0, R0, 0x2, RZ ;  /* 0x0000000200007827 */ /* 0x000fe200078e02ff */
[----:B------:R-:W-:Y:S02]  /*0150*/  SHF.L.U32 R120, R2, 0x1, RZ ;  /* 0x0000000102787819 */ /* 0x000fe400000006ff */
[----:B---3--:R-:W-:Y:S01]  /*0160*/  LEA R249, R4, R249, 0x18 ;  /* 0x000000f904f97211 */ /* 0x008fe200078ec0ff */
[----:B------:R-:W-:Y:S01]  /*0170*/  IMAD.HI R2, R2, 0x2, RZ ;  /* 0x0000000202027827 */ /* 0x000fe200078e02ff */
[----:B0-----:R-:W-:Y:S01]  /*0180*/  IADD3 R120, P0, P1, R120, R6, R121 ;  /* 0x0000000678787210 */ /* 0x001fe2000791e079 */
[----:B------:R-:W0:Y:S01]  /*0190*/  LDC R197, c[0x0][0x248] ;  /* 0x00009200ffc57b82 */ /* 0x000e220000000800 */
[----:B------:R-:W-:Y:S01]  /*01a0*/  LOP3.LUT R6, R74, 0xf, RZ, 0xc0, !PT ;  /* 0x0000000f4a067812 */ /* 0x000fe200078ec0ff */
[----:B------:R-:W-:Y:S01]  /*01b0*/  IMAD R43, R26, 0x48, RZ ;  /* 0x000000481a2b7824 */ /* 0x000fe200078e02ff */
[----:B------:R-:W-:-:S02]  /*01c0*/  IADD3.X R121, R2, R7, R0, P0, P1 ;  /* 0x0000000702797210 */ /* 0x000fc400007e2400 */
[C---:B------:R-:W-:Y:S02]  /*01d0*/  SHF.L.U32 R2, R74.reuse, 0x3, RZ ;  /* 0x000000034a027819 */ /* 0x040fe400000006ff */
[----:B------:R-:W-:Y:S01]  /*01e0*/  SHF.L.U32 R0, R74, 0x7, RZ ;  /* 0x000000074a007819 */ /* 0x000fe200000006ff */
[----:B------:R-:W-:Y:S01]  /*01f0*/  IMAD R7, R26, 0x50, RZ ;  /* 0x000000501a077824 */ /* 0x000fe200078e02ff */
[----:B------:R-:W-:Y:S01]  /*0200*/  LOP3.LUT R4, R2, 0x38, RZ, 0xc0, !PT ;  /* 0x0000003802047812 */ /* 0x000fe200078ec0ff */
[----:B------:R-:W-:Y:S01]  /*0210*/  IMAD R13, R26, 0x28, RZ ;  /* 0x000000281a0d7824 */ /* 0x000fe200078e02ff */
[----:B------:R-:W-:Y:S01]  /*0220*/  LEA R3, R6, R249, 0x4 ;  /* 0x000000f906037211 */ /* 0x000fe200078e20ff */
[----:B------:R-:W-:Y:S01]  /*0230*/  IMAD R17, R26, 0xa0, RZ ;  /* 0x000000a01a117824 */ /* 0x000fe200078e02ff */
[----:B------:R-:W-:Y:S01]  /*0240*/  LOP3.LUT R0, R0, 0x800, RZ, 0xc0, !PT ;  /* 0x0000080000007812 */ /* 0x000fe200078ec0ff */
[----:B------:R-:W-:Y:S01]  /*0250*/  IMAD R59, R26, 0x18, RZ ;  /* 0x000000181a3b7824 */ /* 0x000fe200078e02ff */
[----:B------:R-:W-:Y:S01]  /*0260*/  IADD3 R2, P0, R24, R120, RZ ;  /* 0x0000007818027210 */ /* 0x000fe20007f1e0ff */
[C---:B------:R-:W-:Y:S01]  /*0270*/  IMAD R21, R26.reuse, 0xb0, RZ ;  /* 0x000000b01a157824 */ /* 0x040fe200078e02ff */
[----:B------:R-:W-:Y:S01]  /*0280*/  IADD3 R4, R249, R4, RZ ;  /* 0x00000004f9047210 */ /* 0x000fe20007ffe0ff */
[----:B------:R-:W-:Y:S01]  /*0290*/  IMAD R9, R26, 0x60, RZ ;  /* 0x000000601a097824 */ /* 0x000fe200078e02ff */
[----:B------:R-:W-:Y:S01]  /*02a0*/  IADD3 R6, R0, R3, RZ ;  /* 0x0000000300067210 */ /* 0x000fe20007ffe0ff */
[C---:B------:R-:W-:Y:S01]  /*02b0*/  IMAD R50, R26.reuse, 0xc0, RZ ;  /* 0x000000c01a327824 */ /* 0x040fe200078e02ff */
[-C--:B------:R-:W-:Y:S01]  /*02c0*/  LEA.HI.X.SX32 R3, R43, R121.reuse, 0x1, P0 ;  /* 0x000000792b037211 */ /* 0x080fe200000f0eff */
[C---:B------:R-:W-:Y:S01]  /*02d0*/  IMAD R15, R26.reuse, 0x58, RZ ;  /* 0x000000581a0f7824 */ /* 0x040fe200078e02ff */
[----:B------:R-:W-:Y:S01]  /*02e0*/  LEA R0, R5, R4, 0x2 ;  /* 0x0000000405007211 */ /* 0x000fe200078e10ff */
[C---:B------:R-:W-:Y:S01]  /*02f0*/  IMAD R5, R26.reuse, 0x30, RZ ;  /* 0x000000301a057824 */ /* 0x040fe200078e02ff */
[-C--:B------:R-:W-:Y:S01]  /*0300*/  IADD3 R46, P0, R7, R120.reuse, RZ ;  /* 0x00000078072e7210 */ /* 0x080fe20007f1e0ff */
[----:B------:R2:W3:Y:S01]  /*0310*/  LDG.E.U16 R61, desc[UR4][R2.64] ;  /* 0x00000004023d7981 */ /* 0x0004e2000c1e1500 */
[----:B------:R-:W4:Y:S02]  /*0320*/  LDC R198, c[0x0][0x248] ;  /* 0x00009200ffc67b82 */ /* 0x000f240000000800 */
[----:B------:R-:W-:Y:S01]  /*0330*/  LEA.HI.X.SX32 R47, R13, R121, 0x1, P0 ;  /* 0x000000790d2f7211 */ /* 0x000fe200000f0eff */
[----:B------:R5:W-:Y:S01]  /*0340*/  STL [R1+0x83c], R6 ;  /* 0x00083c0601007387 */ /* 0x000be20000100800 */
[----:B------:R-:W-:Y:S01]  /*0350*/  IADD3 R72, P2, R21, R120, RZ ;  /* 0x0000007815487210 */ /* 0x000fe20007f5e0ff */
[----:B------:R-:W-:-:S02]  /*0360*/  IMAD R16, R26, 0xd0, RZ ;  /* 0x000000d01a107824 */ /* 0x000fc400078e02ff */
[C---:B------:R-:W-:Y:S01]  /*0370*/  IMAD R11, R26.reuse, 0x70, RZ ;  /* 0x000000701a0b7824 */ /* 0x040fe200078e02ff */
[----:B------:R-:W3:Y:S01]  /*0380*/  LDG.E.U16 R46, desc[UR4][R46.64] ;  /* 0x000000042e2e7981 */ /* 0x000ee2000c1e1500 */
[-C--:B--2---:R-:W-:Y:S01]  /*0390*/  IADD3 R2, P0, R5, R120.reuse, RZ ;  /* 0x0000007805027210 */ /* 0x084fe20007f1e0ff */
[C---:B------:R-:W-:Y:S01]  /*03a0*/  IMAD R22, R26.reuse, 0xe0, RZ ;  /* 0x000000e01a167824 */ /* 0x040fe200078e02ff */
[----:B------:R-:W2:Y:S01]  /*03b0*/  LDC R211, c[0x0][0x248] ;  /* 0x00009200ffd37b82 */ /* 0x000ea20000000800 */
[C---:B------:R-:W-:Y:S01]  /*03c0*/  IMAD R57, R26.reuse, 0x68, RZ ;  /* 0x000000681a397824 */ /* 0x040fe200078e02ff */
[-C--:B-----5:R-:W-:Y:S01]  /*03d0*/  IADD3 R6, P1, R17, R120.reuse, RZ ;  /* 0x0000007811067210 */ /* 0x0a0fe20007f3e0ff */
[C---:B------:R-:W-:Y:S01]  /*03e0*/  IMAD R63, R26.reuse, 0x38, RZ ;  /* 0x000000381a3f7824 */ /* 0x040fe200078e02ff */
[-C--:B------:R-:W-:Y:S01]  /*03f0*/  LEA.HI.X.SX32 R3, R59, R121.reuse, 0x1, P0 ;  /* 0x000000793b037211 */ /* 0x080fe200000f0eff */
[C---:B------:R-:W-:Y:S01]  /*0400*/  IMAD R33, R26.reuse, 0x12, RZ ;  /* 0x000000121a217824 */ /* 0x040fe200078e02ff */
[-C--:B------:R-:W-:Y:S01]  /*0410*/  LEA.HI.X.SX32 R7, R7, R121.reuse, 0x1, P1 ;  /* 0x0000007907077211 */ /* 0x080fe200008f0eff */
[C---:B------:R-:W-:Y:S01]  /*0420*/  IMAD R35, R26.reuse, 0x22, RZ ;  /* 0x000000221a237824 */ /* 0x040fe200078e02ff */
[-C--:B------:R-:W-:Y:S01]  /*0430*/  IADD3 R4, P0, R9, R120.reuse, RZ ;  /* 0x0000007809047210 */ /* 0x080fe20007f1e0ff */
[----:B------:R-:W-:Y:S01]  /*0440*/  IMAD R95, R26, 0xf0, RZ ;  /* 0x000000f01a5f7824 */ /* 0x000fe200078e02ff */
[-C--:B------:R-:W-:Y:S01]  /*0450*/  IADD3 R28, P1, R50, R120.reuse, RZ ;  /* 0x00000078321c7210 */ /* 0x080fe20007f3e0ff */
[----:B------:R5:W3:Y:S01]  /*0460*/  LDG.E.U16 R60, desc[UR4][R6.64] ;  /* 0x00000004063c7981 */ /* 0x000ae2000c1e1500 */
[-C--:B------:R-:W-:Y:S01]  /*0470*/  LEA.HI.X.SX32 R73, R15, R121.reuse, 0x1, P2 ;  /* 0x000000790f497211 */ /* 0x080fe200010f0eff */
[----:B------:R-:W2:Y:S01]  /*0480*/  LDC R212, c[0x0][0x248] ;  /* 0x00009200ffd47b82 */ /* 0x000ea20000000800 */
[----:B------:R-:W-:Y:S01]  /*0490*/  LEA.HI.X.SX32 R5, R5, R121, 0x1, P0 ;  /* 0x0000007905057211 */ /* 0x000fe200000f0eff */
[----:B------:R1:W3:Y:S01]  /*04a0*/  LDG.E.U16 R23, desc[UR4][R2.64] ;  /* 0x0000000402177981 */ /* 0x0002e2000c1e1500 */
[----:B------:R-:W-:-:S02]  /*04b0*/  IADD3 R8, P2, R16, R120, RZ ;  /* 0x0000007810087210 */ /* 0x000fc40007f5e0ff */
[-C--:B------:R-:W-:Y:S01]  /*04c0*/  IADD3 R68, P0, R11, R120.reuse, RZ ;  /* 0x000000780b447210 */ /* 0x080fe20007f1e0ff */
[----:B------:R0:W3:Y:S01]  /*04d0*/  LDG.E.U16 R66, desc[UR4][R4.64] ;  /* 0x0000000404427981 */ /* 0x0000e2000c1e1500 */
[-C--:B------:R-:W-:Y:S01]  /*04e0*/  LEA.HI.X.SX32 R29, R9, R121.reuse, 0x1, P1 ;  /* 0x00000079091d7211 */ /* 0x080fe200008f0eff */
[----:B------:R-:W2:Y:S01]  /*04f0*/  LDC R210, c[0x0][0x248] ;  /* 0x00009200ffd27b82 */ /* 0x000ea20000000800 */
[-C--:B-----5:R-:W-:Y:S01]  /*0500*/  IADD3 R6, P1, R22, R120.reuse, RZ ;  /* 0x0000007816067210 */ /* 0x0a0fe20007f3e0ff */
[C---:B------:R-:W-:Y:S01]  /*0510*/  IMAD R25, R26.reuse, 0x78, RZ ;  /* 0x000000781a197824 */ /* 0x040fe200078e02ff */
[-C--:B------:R-:W-:Y:S01]  /*0520*/  LEA.HI.X.SX32 R9, R57, R121.reuse, 0x1, P2 ;  /* 0x0000007939097211 */ /* 0x080fe200010f0eff */
[C---:B-1----:R-:W-:Y:S01]  /*0530*/  IMAD R3, R26.reuse, 0x9, RZ ;  /* 0x000000091a037824 */ /* 0x042fe200078e02ff */
[-C--:B------:R-:W-:Y:S01]  /*0540*/  LEA.HI.X.SX32 R69, R63, R121.reuse, 0x1, P0 ;  /* 0x000000793f457211 */ /* 0x080fe200000f0eff */
[C---:B------:R-:W-:Y:S01]  /*0550*/  IMAD R49, R26.reuse, 0x42, RZ ;  /* 0x000000421a317824 */ /* 0x040fe200078e02ff */
[-C--:B------:R-:W-:Y:S01]  /*0560*/  IADD3 R90, P0, R33, R120.reuse, RZ ;  /* 0x00000078215a7210 */ /* 0x080fe20007f1e0ff */
[C---:B0-----:R-:W-:Y:S01]  /*0570*/  IMAD R5, R26.reuse, 0x11, RZ ;  /* 0x000000111a057824 */ /* 0x041fe200078e02ff */
[-C--:B------:R-:W-:Y:S01]  /*0580*/  LEA.HI.X.SX32 R7, R11, R121.reuse, 0x1, P1 ;  /* 0x000000790b077211 */ /* 0x080fe200008f0eff */
[C---:B------:R-:W-:Y:S01]  /*0590*/  IMAD R53, R26.reuse, 0x52, RZ ;  /* 0x000000521a357824 */ /* 0x040fe200078e02ff */
[-C--:B------:R-:W-:Y:S01]  /*05a0*/  IADD3 R2, P1, R35, R120.reuse, RZ ;  /* 0x0000007823027210 */ /* 0x080fe20007f3e0ff */
[----:B------:R-:W5:Y:S01]  /*05b0*/  LDG.E.U16 R72, desc[UR4][R72.64] ;  /* 0x0000000448487981 */ /* 0x000f62000c1e1500 */
[-C--:B------:R-:W-:Y:S01]  /*05c0*/  IADD3 R10, P2, R95, R120.reuse, RZ ;  /* 0x000000785f0a7210 */ /* 0x080fe20007f5e0ff */
[----:B------:R-:W0:Y:S01]  /*05d0*/  LDC R209, c[0x0][0x248] ;  /* 0x00009200ffd17b82 */ /* 0x000e220000000800 */
[-C--:B------:R-:W-:Y:S01]  /*05e0*/  LEA.HI.X.SX32 R91, R3, R121.reuse, 0x1, P0 ;  /* 0x00000079035b7211 */ /* 0x080fe200000f0eff */
[----:B------:R1:W5:Y:S01]  /*05f0*/  LDG.E.U16 R67, desc[UR4][R8.64] ;  /* 0x0000000408437981 */ /* 0x000362000c1e1500 */
[-C--:B------:R-:W-:Y:S01]  /*0600*/  LEA.HI.X.SX32 R3, R5, R121.reuse, 0x1, P1 ;  /* 0x0000007905037211 */ /* 0x080fe200008f0eff */
[C---:B------:R-:W-:Y:S01]  /*0610*/  IMAD R19, R26.reuse, 0x29, RZ ;  /* 0x000000291a137824 */ /* 0x040fe200078e02ff */
[----:B------:R-:W-:Y:S01]  /*0620*/  LEA.HI.X.SX32 R11, R25, R121, 0x1, P2 ;  /* 0x00000079190b7211 */ /* 0x000fe200010f0eff */
[C---:B------:R-:W-:Y:S01]  /*0630*/  IMAD R39, R26.reuse, 0x32, RZ ;  /* 0x000000321a277824 */ /* 0x040fe200078e02ff */
[----:B------:R-:W5:Y:S01]  /*0640*/  LDG.E.U16 R28, desc[UR4][R28.64] ;  /* 0x000000041c1c7981 */ /* 0x000f62000c1e1500 */
[----:B------:R-:W0:Y:S03]  /*0650*/  LDC R207, c[0x0][0x248] ;  /* 0x00009200ffcf7b82 */ /* 0x000e260000000800 */
[----:B------:R4:W5:Y:S01]  /*0660*/  LDG.E.U16 R73, desc[UR4][R6.64] ;  /* 0x0000000406497981 */ /* 0x000962000c1e1500 */
[C---:B-1----:R-:W-:Y:S01]  /*0670*/  IMAD R9, R26.reuse, 0x21, RZ ;  /* 0x000000211a097824 */ /* 0x042fe200078e02ff */
[-C--:B------:R-:W-:Y:S01]  /*0680*/  IADD3 R8, P2, R53, R120.reuse, RZ ;  /* 0x0000007835087210 */ /* 0x080fe20007f5e0ff */
[C---:B------:R-:W-:Y:S01]  /*0690*/  IMAD R5, R26.reuse, 0x19, RZ ;  /* 0x000000191a057824 */ /* 0x040fe200078e02ff */
[----:B------:R1:W5:Y:S01]  /*06a0*/  LDG.E.U16 R89, desc[UR4][R2.64] ;  /* 0x0000000402597981 */ /* 0x000362000c1e1500 */
[C---:B------:R-:W-:Y:S01]  /*06b0*/  IMAD R184, R26.reuse, 0x92, RZ ;  /* 0x000000921ab87824 */ /* 0x040fe200078e02ff */
[----:B------:R-:W3:Y:S01]  /*06c0*/  LDC R208, c[0x0][0x248] ;  /* 0x00009200ffd07b82 */ /* 0x000ee20000000800 */
[C---:B------:R-:W-:Y:S01]  /*06d0*/  IMAD R55, R26.reuse, 0x62, RZ ;  /* 0x000000621a377824 */ /* 0x040fe200078e02ff */
[----:B------:R1:W5:Y:S01]  /*06e0*/  LDG.E.U16 R14, desc[UR4][R10.64] ;  /* 0x000000040a0e7981 */ /* 0x000362000c1e1500 */
[----:B----4-:R-:W-:Y:S01]  /*06f0*/  IADD3 R6, P1, R49, R120, RZ ;  /* 0x0000007831067210 */ /* 0x010fe20007f3e0ff */
[----:B------:R-:W-:-:S02]  /*0700*/  IMAD R192, R26, 0xd2, RZ ;  /* 0x000000d21ac07824 */ /* 0x000fc400078e02ff */
[C---:B------:R-:W-:Y:S01]  /*0710*/  IMAD R65, R26.reuse, 0x82, RZ ;  /* 0x000000821a417824 */ /* 0x040fe200078e02ff */
[-C--:B------:R-:W-:Y:S01]  /*0720*/  LEA.HI.X.SX32 R7, R9, R121.reuse, 0x1, P1 ;  /* 0x0000007909077211 */ /* 0x080fe200008f0eff */
[C---:B------:R-:W-:Y:S01]  /*0730*/  IMAD R27, R26.reuse, 0x41, RZ ;  /* 0x000000411a1b7824 */ /* 0x040fe200078e02ff */
[-C--:B------:R-:W-:Y:S01]  /*0740*/  LEA.HI.X.SX32 R9, R19, R121.reuse, 0x1, P2 ;  /* 0x0000007913097211 */ /* 0x080fe200010f0eff */
[C---:B------:R-:W-:Y:S01]  /*0750*/  IMAD R186, R26.reuse, 0xa2, RZ ;  /* 0x000000a21aba7824 */ /* 0x040fe200078e02ff */
[-C--:B------:R-:W-:Y:S01]  /*0760*/  IADD3 R4, P0, R39, R120.reuse, RZ ;  /* 0x0000007827047210 */ /* 0x080fe20007f1e0ff */
[C---:B------:R-:W-:Y:S01]  /*0770*/  IMAD R29, R26.reuse, 0x49, RZ ;  /* 0x000000491a1d7824 */ /* 0x040fe200078e02ff */
[----:B------:R-:W4:Y:S01]  /*0780*/  LDG.E.U16 R87, desc[UR4][R6.64] ;  /* 0x0000000406577981 */ /* 0x000f22000c1e1500 */
[C---:B-1----:R-:W-:Y:S01]  /*0790*/  IMAD R3, R26.reuse, 0x31, RZ ;  /* 0x000000311a037824 */ /* 0x042fe200078e02ff */
[----:B------:R-:W-:Y:S01]  /*07a0*/  LEA.HI.X.SX32 R5, R5, R121, 0x1, P0 ;  /* 0x0000007905057211 */ /* 0x000fe200000f0eff */
[----:B------:R-:W1:Y:S01]  /*07b0*/  LDC R206, c[0x0][0x248] ;  /* 0x00009200ffce7b82 */ /* 0x000e620000000800 */
[----:B------:R2:W4:Y:S01]  /*07c0*/  LDG.E.U16 R86, desc[UR4][R8.64] ;  /* 0x0000000408567981 */ /* 0x000522000c1e1500 */
[----:B------:R-:W-:Y:S01]  /*07d0*/  IADD3 R10, P0, R55, R120, RZ ;  /* 0x00000078370a7210 */ /* 0x000fe20007f1e0ff */
[----:B------:R-:W-:-:S02]  /*07e0*/  IMAD R19, R26, 0x39, RZ ;  /* 0x000000391a137824 */ /* 0x000fc400078e02ff */
[----:B------:R2:W4:Y:S01]  /*07f0*/  LDG.E.U16 R88, desc[UR4][R4.64] ;  /* 0x0000000404587981 */ /* 0x000522000c1e1500 */
[-C--:B------:R-:W-:Y:S01]  /*0800*/  LEA.HI.X.SX32 R11, R3, R121.reuse, 0x1, P0 ;  /* 0x00000079030b7211 */ /* 0x080fe200000f0eff */
[C---:B------:R-:W-:Y:S01]  /*0810*/  IMAD R150, R26.reuse, 0x10a, RZ ;  /* 0x0000010a1a967824 */ /* 0x040fe200078e02ff */
[----:B------:R-:W1:Y:S01]  /*0820*/  LDC R205, c[0x0][0x248] ;  /* 0x00009200ffcd7b82 */ /* 0x000e620000000800 */
[C---:B------:R-:W-:Y:S02]  /*0830*/  IMAD R188, R26.reuse, 0xb2, RZ ;  /* 0x000000b21abc7824 */ /* 0x040fe400078e02ff */
[----:B------:R-:W-:Y:S01]  /*0840*/  IMAD R190, R26, 0xc2, RZ ;  /* 0x000000c21abe7824 */ /* 0x000fe200078e02ff */
[-C--:B--2---:R-:W-:Y:S01]  /*0850*/  IADD3 R8, P2, R184, R120.reuse, RZ ;  /* 0x00000078b8087210 */ /* 0x084fe20007f5e0ff */
[C---:B------:R-:W-:Y:S01]  /*0860*/  IMAD R3, R26.reuse, 0x72, RZ ;  /* 0x000000721a037824 */ /* 0x040fe200078e02ff */
[-C--:B------:R-:W-:Y:S01]  /*0870*/  IADD3 R6, P1, R65, R120.reuse, RZ ;  /* 0x0000007841067210 */ /* 0x080fe20007f3e0ff */
[----:B------:R2:W4:Y:S01]  /*0880*/  LDG.E.U16 R85, desc[UR4][R10.64] ;  /* 0x000000040a557981 */ /* 0x000522000c1e1500 */
[-C--:B------:R-:W-:Y:S01]  /*0890*/  LEA.HI.X.SX32 R9, R29, R121.reuse, 0x1, P2 ;  /* 0x000000791d097211 */ /* 0x080fe200010f0eff */
[C---:B------:R-:W-:Y:S01]  /*08a0*/  IMAD R29, R26.reuse, 0x69, RZ ;  /* 0x000000691a1d7824 */ /* 0x040fe200078e02ff */
[----:B------:R-:W-:Y:S01]  /*08b0*/  IADD3 R4, P0, R3, R120, RZ ;  /* 0x0000007803047210 */ /* 0x000fe20007f1e0ff */
[----:B------:R-:W-:Y:S01]  /*08c0*/  IMAD R194, R26, 0xe2, RZ ;  /* 0x000000e21ac27824 */ /* 0x000fe200078e02ff */
[----:B------:R-:W5:Y:S01]  /*08d0*/  LDC R214, c[0x0][0x248] ;  /* 0x00009200ffd67b82 */ /* 0x000f620000000800 */
[----:B------:R0:W4:Y:S01]  /*08e0*/  LDG.E.U16 R82, desc[UR4][R8.64] ;  /* 0x0000000408527981 */ /* 0x000122000c1e1500 */
[----:B------:R-:W-:-:S02]  /*08f0*/  LEA.HI.X.SX32 R5, R19, R121, 0x1, P0 ;  /* 0x0000007913057211 */ /* 0x000fc400000f0eff */
[-C--:B------:R-:W-:Y:S01]  /*0900*/  LEA.HI.X.SX32 R7, R27, R121.reuse, 0x1, P1 ;  /* 0x000000791b077211 */ /* 0x080fe200008f0eff */
[C---:B--2---:R-:W-:Y:S02]  /*0910*/  IMAD R11, R26.reuse, 0x51, RZ ;  /* 0x000000511a0b7824 */ /* 0x044fe400078e02ff */
[----:B------:R-:W-:Y:S01]  /*0920*/  IMAD R196, R26, 0xf2, RZ ;  /* 0x000000f21ac47824 */ /* 0x000fe200078e02ff */
[----:B------:R2:W-:Y:S01]  /*0930*/  STL [R1+0x840], R0 ;  /* 0x0008400001007387 */ /* 0x0005e20000100800 */
[----:B------:R-:W4:Y:S01]  /*0940*/  LDC R101, c[0x0][0x248] ;  /* 0x00009200ff657b82 */ /* 0x000f220000000800 */
[-C--:B0-----:R-:W-:Y:S02]  /*0950*/  IADD3 R8, P2, R192, R120.reuse, RZ ;  /* 0x00000078c0087210 */ /* 0x081fe40007f5e0ff */
[----:B------:R0:W4:Y:S01]  /*0960*/  LDG.E.U16 R84, desc[UR4][R4.64] ;  /* 0x0000000404547981 */ /* 0x000122000c1e1500 */
[-C--:B------:R-:W-:Y:S02]  /*0970*/  IADD3 R10, P0, R186, R120.reuse, RZ ;  /* 0x00000078ba0a7210 */ /* 0x080fe40007f1e0ff */
[-C--:B------:R-:W-:Y:S01]  /*0980*/  LEA.HI.X.SX32 R9, R29, R121.reuse, 0x1, P2 ;  /* 0x000000791d097211 */ /* 0x080fe200010f0eff */
[----:B------:R-:W-:Y:S01]  /*0990*/  IMAD R29, R26, 0x85, RZ ;  /* 0x000000851a1d7824 */ /* 0x000fe200078e02ff */
[-C--:B------:R-:W-:Y:S01]  /*09a0*/  IADD3 R30, P2, R150, R120.reuse, RZ ;  /* 0x00000078961e7210 */ /* 0x080fe20007f5e0ff */
[----:B------:R2:W4:Y:S01]  /*09b0*/  LDG.E.U16 R83, desc[UR4][R6.64] ;  /* 0x0000000406537981 */ /* 0x000522000c1e1500 */
[-C--:B------:R-:W-:Y:S01]  /*09c0*/  LEA.HI.X.SX32 R11, R11, R121.reuse, 0x1, P0 ;  /* 0x000000790b0b7211 */ /* 0x080fe200000f0eff */
[C---:B------:R-:W-:Y:S01]  /*09d0*/  IMAD R19, R26.reuse, 0x59, RZ ;  /* 0x000000591a137824 */ /* 0x040fe200078e02ff */
[----:B------:R-:W-:Y:S01]  /*09e0*/  LEA.HI.X.SX32 R31, R29, R121, 0x1, P2 ;  /* 0x000000791d1f7211 */ /* 0x000fe200010f0eff */
[----:B------:R-:W-:Y:S01]  /*09f0*/  IMAD R27, R26, 0x61, RZ ;  /* 0x000000611a1b7824 */ /* 0x000fe200078e02ff */
[-C--:B0-----:R-:W-:Y:S01]  /*0a00*/  IADD3 R4, P0, R188, R120.reuse, RZ ;  /* 0x00000078bc047210 */ /* 0x081fe20007f1e0ff */
[----:B------:R0:W4:Y:S01]  /*0a10*/  LDG.E.U16 R81, desc[UR4][R10.64] ;  /* 0x000000040a517981 */ /* 0x000122000c1e1500 */
[----:B------:R-:W4:Y:S01]  /*0a20*/  LDC R204, c[0x0][0x248] ;  /* 0x00009200ffcc7b82 */ /* 0x000f220000000800 */
[----:B--2---:R-:W-:-:S02]  /*0a30*/  IADD3 R6, P1, R190, R120, RZ ;  /* 0x00000078be067210 */ /* 0x004fc40007f3e0ff */
[----:B------:R-:W2:Y:S01]  /*0a40*/  LDG.E.U16 R2, desc[UR4][R30.64] ;  /* 0x000000041e027981 */ /* 0x000ea2000c1e1500 */
[-C--:B------:R-:W-:Y:S02]  /*0a50*/  LEA.HI.X.SX32 R5, R19, R121.reuse, 0x1, P0 ;  /* 0x0000007913057211 */ /* 0x080fe400000f0eff */
[-C--:B------:R-:W-:Y:S01]  /*0a60*/  LEA.HI.X.SX32 R7, R27, R121.reuse, 0x1, P1 ;  /* 0x000000791b077211 */ /* 0x080fe200008f0eff */
[----:B------:R-:W-:Y:S01]  /*0a70*/  IMAD R151, R26, 0x102, RZ ;  /* 0x000001021a977824 */ /* 0x000fe200078e02ff */
[-C--:B0-----:R-:W-:Y:S01]  /*0a80*/  IADD3 R10, P0, R194, R120.reuse, RZ ;  /* 0x00000078c20a7210 */ /* 0x081fe20007f1e0ff */
[C---:B------:R-:W-:Y:S01]  /*0a90*/  IMAD R11, R26.reuse, 0x71, RZ ;  /* 0x000000711a0b7824 */ /* 0x040fe200078e02ff */
[----:B------:R0:W4:Y:S01]  /*0aa0*/  LDG.E.U16 R80, desc[UR4][R4.64] ;  /* 0x0000000404507981 */ /* 0x000122000c1e1500 */
[----:B------:R-:W-:Y:S01]  /*0ab0*/  IMAD R19, R26, 0x79, RZ ;  /* 0x000000791a137824 */ /* 0x000fe200078e02ff */
[----:B------:R-:W4:Y:S02]  /*0ac0*/  LDC R102, c[0x0][0x248] ;  /* 0x00009200ff667b82 */ /* 0x000f240000000800 */
[----:B------:R-:W-:Y:S01]  /*0ad0*/  LEA.HI.X.SX32 R11, R11, R121, 0x1, P0 ;  /* 0x000000790b0b7211 */ /* 0x000fe200000f0eff */
[----:B------:R1:W4:Y:S01]  /*0ae0*/  LDG.E.U16 R79, desc[UR4][R6.64] ;  /* 0x00000004064f7981 */ /* 0x000322000c1e1500 */
[----:B------:R-:W-:Y:S01]  /*0af0*/  IADD3 R18, P0, R196, R120, RZ ;  /* 0x00000078c4127210 */ /* 0x000fe20007f1e0ff */
[----:B------:R-:W-:-:S02]  /*0b00*/  IMAD R27, R26, 0x81, RZ ;  /* 0x000000811a1b7824 */ /* 0x000fc400078e02ff */
[----:B------:R1:W4:Y:S01]  /*0b10*/  LDG.E.U16 R78, desc[UR4][R8.64] ;  /* 0x00000004084e7981 */ /* 0x000322000c1e1500 */
[C---:B0-----:R-:W-:Y:S01]  /*0b20*/  IMAD R5, R26.reuse, 0x5, RZ ;  /* 0x000000051a057824 */ /* 0x041fe200078e02ff */
[-C--:B------:R-:W-:Y:S01]  /*0b30*/  LEA.HI.X.SX32 R19, R19, R121.reuse, 0x1, P0 ;  /* 0x0000007913137211 */ /* 0x080fe200000f0eff */
[----:B------:R-:W0:Y:S01]  /*0b40*/  LDC R213, c[0x0][0x248] ;  /* 0x00009200ffd57b82 */ /* 0x000e220000000800 */
[----:B------:R1:W4:Y:S02]  /*0b50*/  LDG.E.U16 R77, desc[UR4][R10.64] ;  /* 0x000000040a4d7981 */ /* 0x000324000c1e1500 */
[C---:B-1----:R-:W-:Y:S02]  /*0b60*/  IMAD R7, R26.reuse, 0xa, RZ ;  /* 0x0000000a1a077824 */ /* 0x042fe400078e02ff */
[C---:B------:R-:W-:Y:S01]  /*0b70*/  IMAD R37, R26.reuse, 0x24, RZ ;  /* 0x000000241a257824 */ /* 0x040fe200078e02ff */
[----:B------:R1:W4:Y:S02]  /*0b80*/  LDG.E.U16 R76, desc[UR4][R18.64] ;  /* 0x00000004124c7981 */ /* 0x000324000c1e1500 */
[-C--:B------:R-:W-:Y:S01]  /*0b90*/  IADD3 R4, P0, R7, R120.reuse, RZ ;  /* 0x0000007807047210 */ /* 0x080fe20007f1e0ff */
[C---:B------:R-:W-:Y:S01]  /*0ba0*/  IMAD R41, R26.reuse, 0x34, RZ ;  /* 0x000000341a297824 */ /* 0x040fe200078e02ff */
[----:B------:R-:W4:Y:S01]  /*0bb0*/  LDG.E.U16 R68, desc[UR4][R68.64] ;  /* 0x0000000444447981 */ /* 0x000f22000c1e1500 */
[----:B------:R-:W0:Y:S01]  /*0bc0*/  LDC R103, c[0x0][0x248] ;  /* 0x00009200ff677b82 */ /* 0x000e220000000800 */
[-C--:B------:R-:W-:Y:S01]  /*0bd0*/  LEA.HI.X.SX32 R5, R5, R121.reuse, 0x1, P0 ;  /* 0x0000007905057211 */ /* 0x080fe200000f0eff */
[C---:B------:R-:W-:Y:S01]  /*0be0*/  IMAD R71, R26.reuse, 0x88, RZ ;  /* 0x000000881a477824 */ /* 0x040fe200078e02ff */
[----:B------:R-:W4:Y:S04]  /*0bf0*/  LDG.E.U16 R90, desc[UR4][R90.64] ;  /* 0x000000045a5a7981 */ /* 0x000f28000c1e1500 */
[----:B------:R-:W3:Y:S01]  /*0c00*/  LDG.E.U16 R0, desc[UR4][R4.64] ;  /* 0x0000000404007981 */ /* 0x000ee2000c1e1500 */
[-C--:B------:R-:W-:Y:S01]  /*0c10*/  IADD3 R8, P1, R151, R120.reuse, RZ ;  /* 0x0000007897087210 */ /* 0x080fe20007f3e0ff */
[C---:B------:R-:W-:Y:S01]  /*0c20*/  IMAD R11, R26.reuse, 0x14, RZ ;  /* 0x000000141a0b7824 */ /* 0x040fe200078e02ff */
[----:B------:R-:W0:Y:S01]  /*0c30*/  LDC R105, c[0x0][0x248] ;  /* 0x00009200ff697b82 */ /* 0x000e220000000800 */
[C---:B------:R-:W-:Y:S01]  /*0c40*/  IMAD R20, R26.reuse, 0xa8, RZ ;  /* 0x000000a81a147824 */ /* 0x040fe200078e02ff */
[-C--:B------:R-:W-:Y:S01]  /*0c50*/  LEA.HI.X.SX32 R9, R27, R121.reuse, 0x1, P1 ;  /* 0x000000791b097211 */ /* 0x080fe200008f0eff */
[C---:B------:R-:W-:Y:S01]  /*0c60*/  IMAD R94, R26.reuse, 0xe8, RZ ;  /* 0x000000e81a5e7824 */ /* 0x040fe200078e02ff */
[-C--:B------:R-:W-:Y:S01]  /*0c70*/  IADD3 R6, P1, R11, R120.reuse, RZ ;  /* 0x000000780b067210 */ /* 0x080fe20007f3e0ff */
[C---:B------:R-:W-:Y:S01]  /*0c80*/  IMAD R29, R26.reuse, 0x1a, RZ ;  /* 0x0000001a1a1d7824 */ /* 0x040fe200078e02ff */
[-C--:B------:R-:W-:Y:S01]  /*0c90*/  IADD3 R12, P0, R13, R120.reuse, RZ ;  /* 0x000000780d0c7210 */ /* 0x080fe20007f1e0ff */
[----:B------:R1:W4:Y:S01]  /*0ca0*/  LDG.E.U16 R64, desc[UR4][R8.64] ;  /* 0x0000000408407981 */ /* 0x000322000c1e1500 */
[-C--:B------:R-:W-:Y:S01]  /*0cb0*/  LEA.HI.X.SX32 R7, R7, R121.reuse, 0x1, P1 ;  /* 0x0000007907077211 */ /* 0x080fe200008f0eff */
[----:B------:R-:W0:Y:S01]  /*0cc0*/  LDC R98, c[0x0][0x248] ;  /* 0x00009200ff627b82 */ /* 0x000e220000000800 */
[----:B------:R-:W-:Y:S01]  /*0cd0*/  IADD3 R10, P1, R37, R120, RZ ;  /* 0x00000078250a7210 */ /* 0x000fe20007f3e0ff */
[----:B------:R-:W-:Y:S01]  /*0ce0*/  IMAD R27, R26, 0xd, RZ ;  /* 0x0000000d1a1b7824 */ /* 0x000fe200078e02ff */
[-C--:B------:R-:W-:Y:S01]  /*0cf0*/  LEA.HI.X.SX32 R13, R11, R121.reuse, 0x1, P0 ;  /* 0x000000790b0d7211 */ /* 0x080fe200000f0eff */
[----:B------:R1:W4:Y:S01]  /*0d00*/  LDG.E.U16 R45, desc[UR4][R6.64] ;  /* 0x00000004062d7981 */ /* 0x000322000c1e1500 */
[----:B------:R-:W-:-:S02]  /*0d10*/  LEA.HI.X.SX32 R11, R33, R121, 0x1, P1 ;  /* 0x00000079210b7211 */ /* 0x000fc400008f0eff */
[-C--:B-1----:R-:W-:Y:S01]  /*0d20*/  IADD3 R18, P2, R43, R120.reuse, RZ ;  /* 0x000000782b127210 */ /* 0x082fe20007f5e0ff */
[----:B------:R-:W5:Y:S01]  /*0d30*/  LDG.E.U16 R36, desc[UR4][R12.64] ;  /* 0x000000040c247981 */ /* 0x000f62000c1e1500 */
[-C--:B------:R-:W-:Y:S01]  /*0d40*/  IADD3 R8, P0, R29, R120.reuse, RZ ;  /* 0x000000781d087210 */ /* 0x080fe20007f1e0ff */
[C---:B------:R-:W-:Y:S01]  /*0d50*/  IMAD R219, R26.reuse, 0xa4, RZ ;  /* 0x000000a41adb7824 */ /* 0x040fe200078e02ff */
[----:B------:R-:W1:Y:S01]  /*0d60*/  LDC R106, c[0x0][0x248] ;  /* 0x00009200ff6a7b82 */ /* 0x000e620000000800 */
[C---:B------:R-:W-:Y:S01]  /*0d70*/  IMAD R222, R26.reuse, 0xb4, RZ ;  /* 0x000000b41ade7824 */ /* 0x040fe200078e02ff */
[----:B------:R-:W4:Y:S01]  /*0d80*/  LDG.E.U16 R51, desc[UR4][R120.64] ;  /* 0x0000000478337981 */ /* 0x000f22000c1e1500 */
[-C--:B------:R-:W-:Y:S02]  /*0d90*/  IADD3 R6, P1, R41, R120.reuse, RZ ;  /* 0x0000007829067210 */ /* 0x080fe40007f3e0ff */
[-C--:B------:R-:W-:Y:S01]  /*0da0*/  LEA.HI.X.SX32 R9, R27, R121.reuse, 0x1, P0 ;  /* 0x000000791b097211 */ /* 0x080fe200000f0eff */
[----:B------:R0:W4:Y:S01]  /*0db0*/  LDG.E.U16 R44, desc[UR4][R10.64] ;  /* 0x000000040a2c7981 */ /* 0x000122000c1e1500 */
[-C--:B------:R-:W-:Y:S01]  /*0dc0*/  LEA.HI.X.SX32 R7, R29, R121.reuse, 0x1, P1 ;  /* 0x000000791d077211 */ /* 0x080fe200008f0eff */
[----:B------:R-:W-:Y:S01]  /*0dd0*/  IMAD R29, R26, 0x44, RZ ;  /* 0x000000441a1d7824 */ /* 0x000fe200078e02ff */
[----:B------:R-:W-:Y:S01]  /*0de0*/  LEA.HI.X.SX32 R19, R37, R121, 0x1, P2 ;  /* 0x0000007925137211 */ /* 0x000fe200010f0eff */
[----:B------:R-:W4:Y:S01]  /*0df0*/  LDG.E.U16 R32, desc[UR4][R8.64] ;  /* 0x0000000408207981 */ /* 0x000f22000c1e1500 */
[-C--:B------:R-:W-:Y:S01]  /*0e00*/  IADD3 R30, P0, R57, R120.reuse, RZ ;  /* 0x00000078391e7210 */ /* 0x080fe20007f1e0ff */
[----:B------:R-:W1:Y:S02]  /*0e10*/  LDC R107, c[0x0][0x248] ;  /* 0x00009200ff6b7b82 */ /* 0x000e640000000800 */
[----:B------:R3:W4:Y:S01]  /*0e20*/  LDG.E.U16 R34, desc[UR4][R18.64] ;  /* 0x0000000412227981 */ /* 0x000722000c1e1500 */
[----:B0-----:R-:W-:-:S02]  /*0e30*/  IADD3 R10, P2, R71, R120, RZ ;  /* 0x00000078470a7210 */ /* 0x001fc40007f5e0ff */
[-C--:B------:R-:W-:Y:S01]  /*0e40*/  LEA.HI.X.SX32 R31, R41, R121.reuse, 0x1, P0 ;  /* 0x00000079291f7211 */ /* 0x080fe200000f0eff */
[C---:B------:R-:W-:Y:S01]  /*0e50*/  IMAD R27, R26.reuse, 0x2a, RZ ;  /* 0x0000002a1a1b7824 */ /* 0x040fe200078e02ff */
[----:B------:R-:W-:Y:S01]  /*0e60*/  LEA.HI.X.SX32 R11, R29, R121, 0x1, P2 ;  /* 0x000000791d0b7211 */ /* 0x000fe200010f0eff */
[----:B------:R-:W-:Y:S01]  /*0e70*/  IMAD R5, R26, 0x15, RZ ;  /* 0x000000151a057824 */ /* 0x000fe200078e02ff */
[----:B------:R0:W4:Y:S01]  /*0e80*/  LDG.E.U16 R43, desc[UR4][R6.64] ;  /* 0x00000004062b7981 */ /* 0x000122000c1e1500 */
[----:B------:R-:W1:Y:S03]  /*0e90*/  LDC R99, c[0x0][0x248] ;  /* 0x00009200ff637b82 */ /* 0x000e660000000800 */
[----:B------:R-:W4:Y:S01]  /*0ea0*/  LDG.E.U16 R30, desc[UR4][R30.64] ;  /* 0x000000041e1e7981 */ /* 0x000f22000c1e1500 */
[----:B------:R-:W-:-:S04]  /*0eb0*/  IADD3 R4, P0, R27, R120, RZ ;  /* 0x000000781b047210 */ /* 0x000fc80007f1e0ff */
[----:B------:R-:W-:Y:S01]  /*0ec0*/  LEA.HI.X.SX32 R5, R5, R121, 0x1, P0 ;  /* 0x0000007905057211 */ /* 0x000fe200000f0eff */
[----:B------:R-:W1:Y:S08]  /*0ed0*/  LDC R100, c[0x0][0x248] ;  /* 0x00009200ff647b82 */ /* 0x000e700000000800 */
        /* <DEDUP_REMOVED lines=24> */
[----:B------:R-:W1:Y:S01]  /*1060*/  LDC R170, c[0x0][0x248] ;  /* 0x00009200ffaa7b82 */ /* 0x000e620000000800 */
[----:B--2---:R2:W-:Y:S07]  /*1070*/  STL [R1+0x38], R2 ;  /* 0x0000380201007387 */ /* 0x0045ee0000100800 */
[----:B------:R-:W1:Y:S08]  /*1080*/  LDC R165, c[0x0][0x248] ;  /* 0x00009200ffa57b82 */ /* 0x000e700000000800 */
[----:B------:R-:W1:Y:S01]  /*1090*/  LDC R177, c[0x0][0x248] ;  /* 0x00009200ffb17b82 */ /* 0x000e620000000800 */
[----:B--2---:R-:W2:Y:S07]  /*10a0*/  LDG.E.U16 R2, desc[UR4][R10.64] ;  /* 0x000000040a027981 */ /* 0x004eae000c1e1500 */
[----:B------:R-:W1:Y:S08]  /*10b0*/  LDC R182, c[0x0][0x248] ;  /* 0x00009200ffb67b82 */ /* 0x000e700000000800 */
[----:B------:R-:W1:Y:S08]  /*10c0*/  LDC R173, c[0x0][0x248] ;  /* 0x00009200ffad7b82 */ /* 0x000e700000000800 */
[----:B------:R-:W1:Y:S01]  /*10d0*/  LDC R178, c[0x0][0x248] ;  /* 0x00009200ffb27b82 */ /* 0x000e620000000800 */
[----:B---3--:R3:W-:Y:S07]  /*10e0*/  STL [R1+0x10c], R0 ;  /* 0x00010c0001007387 */ /* 0x0087ee0000100800 */
[----:B------:R-:W1:Y:S01]  /*10f0*/  LDC R143, c[0x0][0x248] ;  /* 0x00009200ff8f7b82 */ /* 0x000e620000000800 */
[----:B---3--:R3:W2:Y:S01]  /*1100*/  LDG.E.U16 R0, desc[UR4][R4.64] ;  /* 0x0000000404007981 */ /* 0x0086a2000c1e1500 */
[-C--:B------:R-:W-:Y:S01]  /*1110*/  IADD3 R12, P1, R29, R120.reuse, RZ ;  /* 0x000000781d0c7210 */ /* 0x080fe20007f3e0ff */
[----:B------:R-:W-:Y:S01]  /*1120*/  IMAD R33, R26, 0x54, RZ ;  /* 0x000000541a217824 */ /* 0x000fe200078e02ff */
[----:B------:R-:W-:-:S04]  /*1130*/  IADD3 R18, P0, R20, R120, RZ ;  /* 0x0000007814127210 */ /* 0x000fc80007f1e0ff */
[----:B------:R-:W1:Y:S01]  /*1140*/  LDC R180, c[0x0][0x248] ;  /* 0x00009200ffb47b82 */ /* 0x000e620000000800 */
[-C--:B------:R-:W-:Y:S01]  /*1150*/  LEA.HI.X.SX32 R13, R35, R121.reuse, 0x1, P1 ;  /* 0x00000079230d7211 */ /* 0x080fe200008f0eff */
[C---:B------:R-:W-:Y:S01]  /*1160*/  IMAD R29, R26.reuse, 0x3a, RZ ;  /* 0x0000003a1a1d7824 */ /* 0x040fe200078e02ff */
[CC--:B0-----:R-:W-:Y:S01]  /*1170*/  IADD3 R6, P1, R33.reuse, R120.reuse, RZ ;  /* 0x0000007821067210 */ /* 0x0c1fe20007f3e0ff */
[C---:B------:R-:W-:Y:S01]  /*1180*/  IMAD R35, R26.reuse, 0x64, RZ ;  /* 0x000000641a237824 */ /* 0x040fe200078e02ff */
[-C--:B------:R-:W-:Y:S01]  /*1190*/  LEA.HI.X.SX32 R19, R33, R121.reuse, 0x1, P0 ;  /* 0x0000007921137211 */ /* 0x080fe200000f0eff */
[C---:B------:R-:W-:Y:S01]  /*11a0*/  IMAD R47, R26.reuse, 0xc8, RZ ;  /* 0x000000c81a2f7824 */ /* 0x040fe200078e02ff */
[-C--:B------:R-:W-:Y:S01]  /*11b0*/  LEA.HI.X.SX32 R7, R27, R121.reuse, 0x1, P1 ;  /* 0x000000791b077211 */ /* 0x080fe200008f0eff */
[C---:B------:R-:W-:Y:S01]  /*11c0*/  IMAD R27, R26.reuse, 0x1d, RZ ;  /* 0x0000001d1a1b7824 */ /* 0x040fe200078e02ff */
[-C--:B---3--:R-:W-:Y:S01]  /*11d0*/  IADD3 R4, P0, R29, R120.reuse, RZ ;  /* 0x000000781d047210 */ /* 0x088fe20007f1e0ff */
[----:B------:R0:W3:Y:S01]  /*11e0*/  LDG.E.U16 R42, desc[UR4][R12.64] ;  /* 0x000000040c2a7981 */ /* 0x0000e2000c1e1500 */
[-C--:B------:R-:W-:Y:S01]  /*11f0*/  IADD3 R8, P1, R35, R120.reuse, RZ ;  /* 0x0000007823087210 */ /* 0x080fe20007f3e0ff */
[----:B------:R-:W3:Y:S01]  /*1200*/  LDC R144, c[0x0][0x248] ;  /* 0x00009200ff907b82 */ /* 0x000ee20000000800 */
[-C--:B------:R-:W-:Y:S01]  /*1210*/  IADD3 R10, P2, R47, R120.reuse, RZ ;  /* 0x000000782f0a7210 */ /* 0x080fe20007f5e0ff */
[----:B------:R5:W3:Y:S01]  /*1220*/  LDG.E.U16 R41, desc[UR4][R6.64] ;  /* 0x0000000406297981 */ /* 0x000ae2000c1e1500 */
[----:B------:R-:W-:Y:S01]  /*1230*/  LEA.HI.X.SX32 R5, R27, R121, 0x1, P0 ;  /* 0x000000791b057211 */ /* 0x000fe200000f0eff */
[----:B0-----:R-:W-:Y:S01]  /*1240*/  IMAD R13, R26, 0x74, RZ ;  /* 0x000000741a0d7824 */ /* 0x001fe200078e02ff */
[----:B------:R-:W-:-:S03]  /*1250*/  IADD3 R12, P0, R94, R120, RZ ;  /* 0x000000785e0c7210 */ /* 0x000fc60007f1e0ff */
[----:B------:R-:W0:Y:S01]  /*1260*/  LDC R167, c[0x0][0x248] ;  /* 0x00009200ffa77b82 */ /* 0x000e220000000800 */
[-C--:B------:R-:W-:Y:S02]  /*1270*/  LEA.HI.X.SX32 R9, R39, R121.reuse, 0x1, P1 ;  /* 0x0000007927097211 */ /* 0x080fe400008f0eff */
[-C--:B------:R-:W-:Y:S01]  /*1280*/  LEA.HI.X.SX32 R11, R35, R121.reuse, 0x1, P2 ;  /* 0x00000079230b7211 */ /* 0x080fe200010f0eff */
[----:B-----5:R-:W-:Y:S01]  /*1290*/  STL [R1+0xf0], R36 ;  /* 0x0000f02401007387 */ /* 0x020fe20000100800 */
[C---:B------:R-:W-:Y:S02]  /*12a0*/  IADD3 R6, P1, R13.reuse, R120, RZ ;  /* 0x000000780d067210 */ /* 0x040fe40007f3e0ff */
[----:B------:R-:W-:Y:S01]  /*12b0*/  LEA.HI.X.SX32 R13, R13, R121, 0x1, P0 ;  /* 0x000000790d0d7211 */ /* 0x000fe200000f0eff */
[----:B----4-:R4:W-:Y:S01]  /*12c0*/  STL [R1+0xd0], R34 ;  /* 0x0000d02201007387 */ /* 0x0109e20000100800 */
[----:B------:R-:W5:Y:S03]  /*12d0*/  LDC R168, c[0x0][0x248] ;  /* 0x00009200ffa87b82 */ /* 0x000f660000000800 */
[----:B------:R1:W-:Y:S01]  /*12e0*/  STL [R1+0xfc], R32 ;  /* 0x0000fc2001007387 */ /* 0x0003e20000100800 */
[----:B------:R-:W-:-:S03]  /*12f0*/  IMAD R33, R26, 0x108, RZ ;  /* 0x000001081a217824 */ /* 0x000fc600078e02ff */
[----:B------:R1:W-:Y:S01]  /*1300*/  STL [R1+0xb0], R30 ;  /* 0x0000b01e01007387 */ /* 0x0003e20000100800 */
[----:B------:R-:W5:Y:S03]  /*1310*/  LDC R155, c[0x0][0x248] ;  /* 0x00009200ff9b7b82 */ /* 0x000f660000000800 */
[----:B----4-:R-:W4:Y:S04]  /*1320*/  LDG.E.U16 R34, desc[UR4][R18.64] ;  /* 0x0000000412227981 */ /* 0x010f28000c1e1500 */
[----:B-1----:R-:W5:Y:S01]  /*1330*/  LDG.E.U16 R32, desc[UR4][R10.64] ;  /* 0x000000040a207981 */ /* 0x002f62000c1e1500 */
[C---:B------:R-:W-:Y:S01]  /*1340*/  IMAD R31, R26.reuse, 0x84, RZ ;  /* 0x000000841a1f7824 */ /* 0x040fe200078e02ff */
[----:B------:R-:W1:Y:S02]  /*1350*/  LDC R202, c[0x0][0x248] ;  /* 0x00009200ffca7b82 */ /* 0x000e640000000800 */
[----:B------:R0:W3:Y:S04]  /*1360*/  LDG.E.U16 R40, desc[UR4][R8.64] ;  /* 0x0000000408287981 */ /* 0x0000e8000c1e1500 */
[----:B------:R0:W3:Y:S01]  /*1370*/  LDG.E.U16 R18, desc[UR4][R4.64] ;  /* 0x0000000404127981 */ /* 0x0000e2000c1e1500 */
[-C--:B------:R-:W-:Y:S01]  /*1380*/  LEA.HI.X.SX32 R7, R29, R121.reuse, 0x1, P1 ;  /* 0x000000791d077211 */ /* 0x080fe200008f0eff */
[C---:B------:R-:W-:Y:S01]  /*1390*/  IMAD R29, R26.reuse, 0x4a, RZ ;  /* 0x0000004a1a1d7824 */ /* 0x040fe200078e02ff */
[-C--:B------:R-:W-:Y:S01]  /*13a0*/  IADD3 R30, P2, R33, R120.reuse, RZ ;  /* 0x00000078211e7210 */ /* 0x080fe20007f5e0ff */
[C---:B------:R-:W-:Y:S01]  /*13b0*/  IMAD R27, R26.reuse, 0x25, RZ ;  /* 0x000000251a1b7824 */ /* 0x040fe200078e02ff */
[----:B------:R-:W1:Y:S01]  /*13c0*/  LDC R164, c[0x0][0x248] ;  /* 0x00009200ffa47b82 */ /* 0x000e620000000800 */
[CC--:B0-----:R-:W-:Y:S01]  /*13d0*/  IADD3 R8, P1, R31.reuse, R120.reuse, RZ ;  /* 0x000000781f087210 */ /* 0x0c1fe20007f3e0ff */
[----:B------:R-:W-:Y:S01]  /*13e0*/  IMAD R19, R26, 0x94, RZ ;  /* 0x000000941a137824 */ /* 0x000fe200078e02ff */
[----:B------:R-:W-:Y:S01]  /*13f0*/  LEA.HI.X.SX32 R31, R31, R121, 0x1, P2 ;  /* 0x000000791f1f7211 */ /* 0x000fe200010f0eff */
[----:B------:R0:W3:Y:S01]  /*1400*/  LDG.E.U16 R39, desc[UR4][R6.64] ;  /* 0x0000000406277981 */ /* 0x0000e2000c1e1500 */
[----:B------:R-:W-:-:S02]  /*1410*/  IADD3 R4, P0, R29, R120, RZ ;  /* 0x000000781d047210 */ /* 0x000fc40007f1e0ff */
[-C--:B------:R-:W-:Y:S01]  /*1420*/  LEA.HI.X.SX32 R9, R49, R121.reuse, 0x1, P1 ;  /* 0x0000007931097211 */ /* 0x080fe200008f0eff */
[----:B------:R-:W1:Y:S01]  /*1430*/  LDC R203, c[0x0][0x248] ;  /* 0x00009200ffcb7b82 */ /* 0x000e620000000800 */
[-C--:B------:R-:W-:Y:S02]  /*1440*/  LEA.HI.X.SX32 R5, R27, R121.reuse, 0x1, P0 ;  /* 0x000000791b057211 */ /* 0x080fe400000f0eff */
[----:B------:R-:W-:Y:S01]  /*1450*/  IADD3 R10, P1, R19, R120, RZ ;  /* 0x00000078130a7210 */ /* 0x000fe20007f3e0ff */
[----:B------:R0:W3:Y:S02]  /*1460*/  LDG.E.U16 R38, desc[UR4][R8.64] ;  /* 0x0000000408267981 */ /* 0x0000e4000c1e1500 */
[C---:B0-----:R-:W-:Y:S01]  /*1470*/  IMAD R7, R26.reuse, 0x2d, RZ ;  /* 0x0000002d1a077824 */ /* 0x041fe200078e02ff */
[----:B------:R-:W-:Y:S01]  /*1480*/  LEA.HI.X.SX32 R11, R29, R121, 0x1, P1 ;  /* 0x000000791d0b7211 */ /* 0x000fe200008f0eff */
[C---:B------:R-:W-:Y:S01]  /*1490*/  IMAD R69, R26.reuse, 0x6a, RZ ;  /* 0x0000006a1a457824 */ /* 0x040fe200078e02ff */
[----:B------:R-:W0:Y:S01]  /*14a0*/  LDC R49, c[0x0][0x248] ;  /* 0x00009200ff317b82 */ /* 0x000e220000000800 */
[----:B------:R-:W-:-:S02]  /*14b0*/  IMAD R224, R26, 0xc4, RZ ;  /* 0x000000c41ae07824 */ /* 0x000fc400078e02ff */
[----:B------:R-:W3:Y:S01]  /*14c0*/  LDG.E.U16 R37, desc[UR4][R10.64] ;  /* 0x000000040a257981 */ /* 0x000ee2000c1e1500 */
[----:B------:R-:W-:-:S04]  /*14d0*/  IADD3 R8, P1, R219, R120, RZ ;  /* 0x00000078db087210 */ /* 0x000fc80007f3e0ff */
[----:B------:R-:W1:Y:S01]  /*14e0*/  LDC R27, c[0x0][0x248] ;  /* 0x00009200ff1b7b82 */ /* 0x000e620000000800 */
[----:B------:R-:W-:-:S05]  /*14f0*/  LEA.HI.X.SX32 R9, R53, R121, 0x1, P1 ;  /* 0x0000007935097211 */ /* 0x000fca00008f0eff */
[----:B------:R0:W3:Y:S02]  /*1500*/  LDG.E.U16 R36, desc[UR4][R8.64] ;  /* 0x0000000408247981 */ /* 0x0000e4000c1e1500 */
[----:B------:R-:W1:Y:S01]  /*1510*/  LDC R29, c[0x0][0x248] ;  /* 0x00009200ff1d7b82 */ /* 0x000e620000000800 */
[----:B0-----:R-:W-:-:S07]  /*1520*/  IMAD R9, R26, 0x35, RZ ;  /* 0x000000351a097824 */ /* 0x001fce00078e02ff */
[----:B------:R-:W0:Y:S08]  /*1530*/  LDC R53, c[0x0][0x248] ;  /* 0x00009200ff357b82 */ /* 0x000e300000000800 */
        /* <DEDUP_REMOVED lines=18> */
[----:B------:R-:W0:Y:S01]  /*1660*/  LDC R215, c[0x0][0x248] ;  /* 0x00009200ffd77b82 */ /* 0x000e220000000800 */
[----:B--2---:R2:W-:Y:S07]  /*1670*/  STL [R1+0x94], R2 ;  /* 0x0000940201007387 */ /* 0x0045ee0000100800 */
[----:B------:R-:W0:Y:S01]  /*1680*/  LDC R232, c[0x0][0x248] ;  /* 0x00009200ffe87b82 */ /* 0x000e220000000800 */
[----:B--2---:R2:W3:Y:S07]  /*1690*/  LDG.E.U16 R2, desc[UR4][R12.64] ;  /* 0x000000040c027981 */ /* 0x0044ee000c1e1500 */
[----:B------:R-:W0:Y:S08]  /*16a0*/  LDC R230, c[0x0][0x248] ;  /* 0x00009200ffe67b82 */ /* 0x000e300000000800 */
[----:B------:R-:W0:Y:S01]  /*16b0*/  LDC R233, c[0x0][0x248] ;  /* 0x00009200ffe97b82 */ /* 0x000e220000000800 */
[----:B------:R1:W3:Y:S01]  /*16c0*/  LDG.E.U16 R12, desc[UR4][R30.64] ;  /* 0x000000041e0c7981 */ /* 0x0002e2000c1e1500 */
[----:B--2---:R-:W-:-:S05]  /*16d0*/  IMAD R13, R26, 0x5a, RZ ;  /* 0x0000005a1a0d7824 */ /* 0x004fca00078e02ff */
[----:B------:R-:W-:Y:S01]  /*16e0*/  IADD3 R6, P0, R13, R120, RZ ;  /* 0x000000780d067210 */ /* 0x000fe20007f1e0ff */
[----:B------:R-:W2:Y:S03]  /*16f0*/  LDC R228, c[0x0][0x248] ;  /* 0x00009200ffe47b82 */ /* 0x000ea60000000800 */
[----:B------:R-:W-:-:S05]  /*1700*/  LEA.HI.X.SX32 R7, R7, R121, 0x1, P0 ;  /* 0x0000007907077211 */ /* 0x000fca00000f0eff */
[----:B------:R-:W2:Y:S01]  /*1710*/  LDG.E.U16 R6, desc[UR4][R6.64] ;  /* 0x0000000406067981 */ /* 0x000ea2000c1e1500 */
[----:B-1----:R-:W1:Y:S03]  /*1720*/  LDC R31, c[0x0][0x248] ;  /* 0x00009200ff1f7b82 */ /* 0x002e660000000800 */
[----:B------:R0:W-:Y:S05]  /*1730*/  STL [R1+0xec], R0 ;  /* 0x0000ec0001007387 */ /* 0x0001ea0000100800 */
[----:B------:R-:W1:Y:S01]  /*1740*/  LDC R235, c[0x0][0x248] ;  /* 0x00009200ffeb7b82 */ /* 0x000e620000000800 */
[----:B0-----:R0:W2:Y:S07]  /*1750*/  LDG.E.U16 R0, desc[UR4][R4.64] ;  /* 0x0000000404007981 */ /* 0x0010ae000c1e1500 */
[----:B------:R-:W1:Y:S01]  /*1760*/  LDC R250, c[0x0][0x248] ;  /* 0x00009200fffa7b82 */ /* 0x000e620000000800 */
[----:B0-----:R-:W-:-:S07]  /*1770*/  IADD3 R4, P2, R222, R120, RZ ;  /* 0x00000078de047210 */ /* 0x001fce0007f5e0ff */
[----:B------:R-:W0:Y:S01]  /*1780*/  LDC R237, c[0x0][0x248] ;  /* 0x00009200ffed7b82 */ /* 0x000e220000000800 */
[-C--:B------:R-:W-:Y:S02]  /*1790*/  LEA.HI.X.SX32 R5, R13, R121.reuse, 0x1, P2 ;  /* 0x000000790d057211 */ /* 0x080fe400010f0eff */
[-C--:B------:R-:W-:Y:S02]  /*17a0*/  IADD3 R8, P2, R69, R120.reuse, RZ ;  /* 0x0000007845087210 */ /* 0x080fe40007f5e0ff */
[----:B------:R-:W-:Y:S01]  /*17b0*/  SHF.L.U32 R13, R26, 0x3, RZ ;  /* 0x000000031a0d7819 */ /* 0x000fe200000006ff */
[----:B------:R3:W2:Y:S01]  /*17c0*/  LDG.E.U16 R35, desc[UR4][R4.64] ;  /* 0x0000000404237981 */ /* 0x0006a2000c1e1500 */
[----:B------:R-:W-:Y:S01]  /*17d0*/  LEA.HI.X.SX32 R9, R9, R121, 0x1, P2 ;  /* 0x0000007909097211 */ /* 0x000fe200010f0eff */
[----:B------:R-:W0:Y:S04]  /*17e0*/  LDC R241, c[0x0][0x248] ;  /* 0x00009200fff17b82 */ /* 0x000e280000000800 */
[----:B------:R1:W2:Y:S04]  /*17f0*/  LDG.E.U16 R30, desc[UR4][R8.64] ;  /* 0x00000004081e7981 */ /* 0x0002a8000c1e1500 */
[----:B----4-:R-:W-:Y:S04]  /*1800*/  STL [R1+0x7c], R34 ;  /* 0x00007c2201007387 */ /* 0x010fe80000100800 */
[----:B-----5:R-:W-:Y:S04]  /*1810*/  STL [R1+0x64], R32 ;  /* 0x0000642001007387 */ /* 0x020fe80000100800 */
[----:B---3--:R3:W-:Y:S01]  /*1820*/  STL [R1+0xdc], R18 ;  /* 0x0000dc1201007387 */ /* 0x0087e20000100800 */
[----:B------:R-:W-:-:S02]  /*1830*/  LEA R48, P0, R49, R120, 0x4 ;  /* 0x0000007831307211 */ /* 0x000fc400078020ff */
[-C--:B------:R-:W-:Y:S02]  /*1840*/  IADD3 R10, P1, R224, R120.reuse, RZ ;  /* 0x00000078e00a7210 */ /* 0x080fe40007f3e0ff */
[-C--:B------:R-:W-:Y:S02]  /*1850*/  LEA.HI.X.SX32 R49, R13, R121.reuse, 0x1, P0 ;  /* 0x000000790d317211 */ /* 0x080fe400000f0eff */
[----:B------:R-:W4:Y:S01]  /*1860*/  LDC R13, c[0x0][0x248] ;  /* 0x00009200ff0d7b82 */ /* 0x000f220000000800 */
[----:B------:R-:W-:Y:S02]  /*1870*/  LEA.HI.X.SX32 R11, R55, R121, 0x1, P1 ;  /* 0x00000079370b7211 */ /* 0x000fe400008f0eff */
[-C--:B------:R-:W-:Y:S01]  /*1880*/  LEA R54, P1, R27, R120.reuse, 0x5 ;  /* 0x000000781b367211 */ /* 0x080fe200078228ff */
[----:B------:R-:W5:Y:S04]  /*1890*/  LDG.E.U16 R48, desc[UR4][R48.64] ;  /* 0x0000000430307981 */ /* 0x000f68000c1e1500 */
[----:B---3--:R-:W3:Y:S01]  /*18a0*/  LDC R18, c[0x0][0x248] ;  /* 0x00009200ff127b82 */ /* 0x008ee20000000800 */
[----:B------:R-:W-:Y:S01]  /*18b0*/  LEA R4, P2, R29, R120, 0x6 ;  /* 0x000000781d047211 */ /* 0x000fe200078430ff */
[----:B------:R1:W5:Y:S06]  /*18c0*/  LDG.E.U16 R34, desc[UR4][R10.64] ;  /* 0x000000040a227981 */ /* 0x00036c000c1e1500 */
[----:B------:R-:W0:Y:S01]  /*18d0*/  LDC R27, c[0x0][0x248] ;  /* 0x00009200ff1b7b82 */ /* 0x000e220000000800 */
[----:B------:R-:W-:-:S02]  /*18e0*/  SHF.L.U32 R5, R26, 0x5, RZ ;  /* 0x000000051a057819 */ /* 0x000fc400000006ff */
[C---:B------:R-:W-:Y:S02]  /*18f0*/  SHF.L.U32 R7, R26.reuse, 0x4, RZ ;  /* 0x000000041a077819 */ /* 0x040fe400000006ff */
[-C--:B------:R-:W-:Y:S02]  /*1900*/  LEA.HI.X.SX32 R5, R5, R121.reuse, 0x1, P2 ;  /* 0x0000007905057211 */ /* 0x080fe400010f0eff */
[----:B------:R-:W-:Y:S02]  /*1910*/  LEA.HI.X.SX32 R55, R7, R121, 0x1, P1 ;  /* 0x0000007907377211 */ /* 0x000fe400008f0eff */
[C---:B------:R-:W-:Y:S01]  /*1920*/  SHF.L.U32 R7, R26.reuse, 0x6, RZ ;  /* 0x000000061a077819 */ /* 0x040fe200000006ff */
[----:B------:R4:W5:Y:S01]  /*1930*/  LDG.E.U16 R57, desc[UR4][R4.64] ;  /* 0x0000000404397981 */ /* 0x000962000c1e1500 */
[C---:B-1----:R-:W-:Y:S02]  /*1940*/  SHF.L.U32 R9, R26.reuse, 0x7, RZ ;  /* 0x000000071a097819 */ /* 0x042fe400000006ff */
[C---:B------:R-:W-:Y:S01]  /*1950*/  SHF.L.U32 R11, R26.reuse, 0x8, RZ ;  /* 0x000000081a0b7819 */ /* 0x040fe200000006ff */
[----:B----4-:R-:W-:Y:S01]  /*1960*/  IMAD R13, R13, 0x110, RZ ;  /* 0x000001100d0d7824 */ /* 0x010fe200078e02ff */
[-C--:B------:R-:W-:Y:S01]  /*1970*/  LEA R8, P2, R75, R120.reuse, 0x9 ;  /* 0x000000784b087211 */ /* 0x080fe200078448ff */
[----:B------:R-:W-:Y:S01]  /*1980*/  IMAD R225, R26, 0xd4, RZ ;  /* 0x000000d41ae17824 */ /* 0x000fe200078e02ff */
[----:B------:R-:W4:Y:S01]  /*1990*/  LDG.E.U16 R54, desc[UR4][R54.64] ;  /* 0x0000000436367981 */ /* 0x000f22000c1e1500 */
[----:B------:R-:W-:-:S04]  /*19a0*/  LEA R4, P1, R53, R120, 0x8 ;  /* 0x0000007835047211 */ /* 0x000fc800078240ff */
[-C--:B------:R-:W-:Y:S02]  /*19b0*/  LEA.HI.X.SX32 R5, R9, R121.reuse, 0x1, P1 ;  /* 0x0000007909057211 */ /* 0x080fe400008f0eff */
[----:B------:R-:W-:Y:S01]  /*19c0*/  LEA.HI.X.SX32 R9, R11, R121, 0x1, P2 ;  /* 0x000000790b097211 */ /* 0x000fe200010f0eff */
[----:B0-----:R-:W-:Y:S02]  /*19d0*/  IMAD R27, R27, 0x240, RZ ;  /* 0x000002401b1b7824 */ /* 0x001fe400078e02ff */
[----:B------:R-:W-:Y:S01]  /*19e0*/  IMAD R62, R62, 0x120, RZ ;  /* 0x000001203e3e7824 */ /* 0x000fe200078e02ff */
[----:B------:R-:W4:Y:S01]  /*19f0*/  LDG.E.U16 R55, desc[UR4][R4.64] ;  /* 0x0000000404377981 */ /* 0x000f22000c1e1500 */
[----:B------:R-:W-:-:S03]  /*1a00*/  IMAD R226, R26, 0xe4, RZ ;  /* 0x000000e41ae27824 */ /* 0x000fc600078e02ff */
[----:B------:R-:W4:Y:S01]  /*1a10*/  LDG.E.U16 R56, desc[UR4][R8.64] ;  /* 0x0000000408387981 */ /* 0x000f22000c1e1500 */
[C---:B------:R-:W-:Y:S02]  /*1a20*/  IMAD R229, R26.reuse, 0xf4, RZ ;  /* 0x000000f41ae57824 */ /* 0x040fe400078e02ff */
[C---:B------:R-:W-:Y:S02]  /*1a30*/  IMAD R185, R26.reuse, 0x8a, RZ ;  /* 0x0000008a1ab97824 */ /* 0x040fe400078e02ff */
[C---:B------:R-:W-:Y:S02]  /*1a40*/  IMAD R183, R26.reuse, 0x9a, RZ ;  /* 0x0000009a1ab77824 */ /* 0x040fe400078e02ff */
[C---:B------:R-:W-:Y:S02]  /*1a50*/  IMAD R187, R26.reuse, 0xaa, RZ ;  /* 0x000000aa1abb7824 */ /* 0x040fe400078e02ff */
[----:B------:R-:W-:Y:S01]  /*1a60*/  IMAD R189, R26, 0xba, RZ ;  /* 0x000000ba1abd7824 */ /* 0x000fe200078e02ff */
[----:B------:R0:W-:Y:S02]  /*1a70*/  STL [R1+0x4c], R2 ;  /* 0x00004c0201007387 */ /* 0x0001e40000100800 */
[----:B0-----:R-:W0:Y:S02]  /*1a80*/  LDC R2, c[0x0][0x248] ;  /* 0x00009200ff027b82 */ /* 0x001e240000000800 */
[----:B------:R1:W-:Y:S06]  /*1a90*/  STL [R1+0x3c], R12 ;  /* 0x00003c0c01007387 */ /* 0x0003ec0000100800 */
[----:B-1----:R-:W1:Y:S01]  /*1aa0*/  LDC R12, c[0x0][0x248] ;  /* 0x00009200ff0c7b82 */ /* 0x002e620000000800 */
[----:B0-----:R-:W-:-:S07]  /*1ab0*/  IMAD R29, R2, 0x210, RZ ;  /* 0x00000210021d7824 */ /* 0x001fce00078e02ff */
[----:B------:R-:W0:Y:S01]  /*1ac0*/  LDC R2, c[0x0][0x248] ;  /* 0x00009200ff027b82 */ /* 0x000e220000000800 */
[----:B--2---:R2:W-:Y:S07]  /*1ad0*/  STL [R1+0xcc], R0 ;  /* 0x0000cc0001007387 */ /* 0x0045ee0000100800 */
[----:B--2---:R-:W2:Y:S01]  /*1ae0*/  LDC R0, c[0x0][0x248] ;  /* 0x00009200ff007b82 */ /* 0x004ea20000000800 */
[----:B------:R3:W-:Y:S02]  /*1af0*/  STL [R1+0xbc], R6 ;  /* 0x0000bc0601007387 */ /* 0x0007e40000100800 */
[----:B---3--:R-:W-:-:S04]  /*1b00*/  LEA R6, P0, R31, R120, 0x7 ;  /* 0x000000781f067211 */ /* 0x008fc800078038ff */
[-C--:B------:R-:W-:Y:S02]  /*1b10*/  LEA.HI.X.SX32 R7, R7, R121.reuse, 0x1, P0 ;  /* 0x0000007907077211 */ /* 0x080fe400000f0eff */
[-C--:B------:R-:W-:Y:S01]  /*1b20*/  IADD3 R10, P0, R29, R120.reuse, RZ ;  /* 0x000000781d0a7210 */ /* 0x080fe20007f1e0ff */
[----:B-1----:R-:W-:Y:S02]  /*1b30*/  IMAD R31, R12, 0x220, RZ ;  /* 0x000002200c1f7824 */ /* 0x002fe400078e02ff */
[----:B------:R1:W3:Y:S01]  /*1b40*/  LDG.E.U16 R52, desc[UR4][R6.64] ;  /* 0x0000000406347981 */ /* 0x0002e2000c1e1500 */
[----:B------:R-:W-:Y:S01]  /*1b50*/  LEA.HI.X.SX32 R11, R33, R121, 0x1, P0 ;  /* 0x00000079210b7211 */ /* 0x000fe200000f0eff */
[----:B------:R-:W-:Y:S02]  /*1b60*/  IMAD R33, R18, 0x230, RZ ;  /* 0x0000023012217824 */ /* 0x000fe400078e02ff */
[----:B------:R0:W-:Y:S01]  /*1b70*/  STL [R1+0xac], R30 ;  /* 0x0000ac1e01007387 */ /* 0x0001e20000100800 */
[----:B--2---:R-:W-:Y:S01]  /*1b80*/  IMAD R49, R0, 0x118, RZ ;  /* 0x0000011800317824 */ /* 0x004fe200078e02ff */
[-C--:B-1----:R-:W-:Y:S01]  /*1b90*/  IADD3 R6, P0, R13, R120.reuse, RZ ;  /* 0x000000780d067210 */ /* 0x082fe20007f1e0ff */
[----:B0-----:R-:W-:Y:S01]  /*1ba0*/  IMAD R9, R2, 0x250, RZ ;  /* 0x0000025002097824 */ /* 0x001fe200078e02ff */
[-C--:B------:R-:W-:Y:S01]  /*1bb0*/  IADD3 R32, P2, R33, R120.reuse, RZ ;  /* 0x0000007821207210 */ /* 0x080fe20007f5e0ff */
[----:B------:R0:W2:Y:S01]  /*1bc0*/  LDG.E.U16 R53, desc[UR4][R10.64] ;  /* 0x000000040a357981 */ /* 0x0000a2000c1e1500 */
[----:B------:R-:W-:-:S02]  /*1bd0*/  IADD3 R30, P1, R31, R120, RZ ;  /* 0x000000781f1e7210 */ /* 0x000fc40007f3e0ff */
[-C--:B------:R-:W-:Y:S01]  /*1be0*/  LEA.HI.X.SX32 R7, R71, R121.reuse, 0x1, P0 ;  /* 0x0000007947077211 */ /* 0x080fe200000f0eff */
[C---:B------:R-:W-:Y:S01]  /*1bf0*/  IMAD R71, R26.reuse, 0x7a, RZ ;  /* 0x0000007a1a477824 */ /* 0x040fe200078e02ff */
[-C--:B------:R-:W-:Y:S02]  /*1c00*/  IADD3 R12, P0, R27, R120.reuse, RZ ;  /* 0x000000781b0c7210 */ /* 0x080fe40007f1e0ff */
[-C--:B------:R-:W-:Y:S01]  /*1c10*/  LEA.HI.X.SX32 R31, R13, R121.reuse, 0x1, P1 ;  /* 0x000000790d1f7211 */ /* 0x080fe200008f0eff */
[----:B------:R1:W4:Y:S01]  /*1c20*/  LDG.E.U16 R27, desc[UR4][R6.64] ;  /* 0x00000004061b7981 */ /* 0x000322000c1e1500 */
[----:B------:R-:W-:Y:S01]  /*1c30*/  IADD3 R4, P1, R225, R120, RZ ;  /* 0x00000078e1047210 */ /* 0x000fe20007f3e0ff */
[----:B0-----:R-:W-:Y:S01]  /*1c40*/  IMAD R11, R26, 0x3d, RZ ;  /* 0x0000003d1a0b7824 */ /* 0x001fe200078e02ff */
[-C--:B------:R-:W-:Y:S01]  /*1c50*/  LEA.HI.X.SX32 R33, R49, R121.reuse, 0x1, P2 ;  /* 0x0000007931217211 */ /* 0x080fe200010f0eff */
[----:B------:R0:W3:Y:S01]  /*1c60*/  LDG.E.U16 R29, desc[UR4][R30.64] ;  /* 0x000000041e1d7981 */ /* 0x0000e2000c1e1500 */
[----:B------:R-:W-:-:S02]  /*1c70*/  LEA.HI.X.SX32 R13, R62, R121, 0x1, P0 ;  /* 0x000000793e0d7211 */ /* 0x000fc400000f0eff */
[-C--:B------:R-:W-:Y:S01]  /*1c80*/  IADD3 R8, P2, R226, R120.reuse, RZ ;  /* 0x00000078e2087210 */ /* 0x080fe20007f5e0ff */
[----:B------:R-:W5:Y:S01]  /*1c90*/  LDG.E.U16 R18, desc[UR4][R32.64] ;  /* 0x0000000420127981 */ /* 0x000f62000c1e1500 */
[-C--:B------:R-:W-:Y:S02]  /*1ca0*/  IADD3 R2, P0, R71, R120.reuse, RZ ;  /* 0x0000007847027210 */ /* 0x080fe40007f1e0ff */
[-C--:B------:R-:W-:Y:S01]  /*1cb0*/  LEA.HI.X.SX32 R5, R69, R121.reuse, 0x1, P1 ;  /* 0x0000007945057211 */ /* 0x080fe200008f0eff */
[----:B-1----:R-:W-:Y:S01]  /*1cc0*/  IMAD R7, R26, 0x45, RZ ;  /* 0x000000451a077824 */ /* 0x002fe200078e02ff */
[----:B------:R-:W-:Y:S01]  /*1cd0*/  IADD3 R10, P1, R9, R120, RZ ;  /* 0x00000078090a7210 */ /* 0x000fe20007f3e0ff */
[----:B0-----:R-:W-:Y:S01]  /*1ce0*/  IMAD R30, R58, 0x128, RZ ;  /* 0x000001283a1e7824 */ /* 0x001fe200078e02ff */
[-C--:B------:R-:W-:Y:S01]  /*1cf0*/  LEA.HI.X.SX32 R9, R3, R121.reuse, 0x1, P2 ;  /* 0x0000007903097211 */ /* 0x080fe200010f0eff */
[----:B------:R-:W-:Y:S01]  /*1d00*/  IMAD R31, R26, 0x4d, RZ ;  /* 0x0000004d1a1f7824 */ /* 0x000fe200078e02ff */
[-C--:B------:R-:W-:Y:S01]  /*1d10*/  LEA.HI.X.SX32 R3, R11, R121.reuse, 0x1, P0 ;  /* 0x000000790b037211 */ /* 0x080fe200000f0eff */
[----:B------:R0:W4:Y:S04]  /*1d20*/  LDG.E.U16 R33, desc[UR4][R4.64] ;  /* 0x0000000404217981 */ /* 0x000128000c1e1500 */
[----:B------:R1:W2:Y:S01]  /*1d30*/  LDG.E.U16 R0, desc[UR4][R2.64] ;  /* 0x0000000402007981 */ /* 0x0002a2000c1e1500 */
[----:B------:R-:W-:-:S02]  /*1d40*/  LEA.HI.X.SX32 R11, R30, R121, 0x1, P1 ;  /* 0x000000791e0b7211 */ /* 0x000fc400008f0eff */
[-C--:B------:R-:W-:Y:S01]  /*1d50*/  IADD3 R70, P2, R229, R120.reuse, RZ ;  /* 0x00000078e5467210 */ /* 0x080fe20007f5e0ff */
[----:B------:R-:W4:Y:S01]  /*1d60*/  LDG.E.U16 R12, desc[UR4][R12.64] ;  /* 0x000000040c0c7981 */ /* 0x000f22000c1e1500 */
[-C--:B------:R-:W-:Y:S02]  /*1d70*/  IADD3 R6, P0, R185, R120.reuse, RZ ;  /* 0x00000078b9067210 */ /* 0x080fe40007f1e0ff */
[-C--:B0-----:R-:W-:Y:S01]  /*1d80*/  IADD3 R4, P1, R183, R120.reuse, RZ ;  /* 0x00000078b7047210 */ /* 0x081fe20007f3e0ff */
[----:B------:R0:W4:Y:S01]  /*1d90*/  LDG.E.U16 R32, desc[UR4][R8.64] ;  /* 0x0000000408207981 */ /* 0x000122000c1e1500 */
[-C--:B------:R-:W-:Y:S01]  /*1da0*/  LEA.HI.X.SX32 R71, R71, R121.reuse, 0x1, P2 ;  /* 0x0000007947477211 */ /* 0x080fe200010f0eff */
[C---:B-1----:R-:W-:Y:S01]  /*1db0*/  IMAD R3, R26.reuse, 0x55, RZ ;  /* 0x000000551a037824 */ /* 0x042fe200078e02ff */
[-C--:B------:R-:W-:Y:S02]  /*1dc0*/  IADD3 R2, P2, R187, R120.reuse, RZ ;  /* 0x00000078bb027210 */ /* 0x080fe40007f5e0ff */
[-C--:B------:R-:W-:Y:S01]  /*1dd0*/  LEA.HI.X.SX32 R7, R7, R121.reuse, 0x1, P0 ;  /* 0x0000007907077211 */ /* 0x080fe200000f0eff */
[----:B------:R1:W4:Y:S01]  /*1de0*/  LDG.E.U16 R13, desc[UR4][R10.64] ;  /* 0x000000040a0d7981 */ /* 0x000322000c1e1500 */
[-C--:B------:R-:W-:Y:S01]  /*1df0*/  LEA.HI.X.SX32 R5, R31, R121.reuse, 0x1, P1 ;  /* 0x000000791f057211 */ /* 0x080fe200008f0eff */
[----:B0-----:R-:W-:Y:S01]  /*1e00*/  IMAD R9, R26, 0x5d, RZ ;  /* 0x0000005d1a097824 */ /* 0x001fe200078e02ff */
[----:B------:R-:W-:Y:S01]  /*1e10*/  LEA.HI.X.SX32 R3, R3, R121, 0x1, P2 ;  /* 0x0000007903037211 */ /* 0x000fe200010f0eff */
[----:B------:R0:W3:Y:S01]  /*1e20*/  LDG.E.U16 R93, desc[UR4][R6.64] ;  /* 0x00000004065d7981 */ /* 0x0000e2000c1e1500 */
[----:B-1----:R-:W-:-:S03]  /*1e30*/  IADD3 R10, P0, R189, R120, RZ ;  /* 0x00000078bd0a7210 */ /* 0x002fc60007f1e0ff */
[----:B------:R-:W4:Y:S01]  /*1e40*/  LDG.E.U16 R31, desc[UR4][R70.64] ;  /* 0x00000004461f7981 */ /* 0x000f22000c1e1500 */
[----:B------:R-:W-:-:S03]  /*1e50*/  LEA.HI.X.SX32 R11, R9, R121, 0x1, P0 ;  /* 0x00000079090b7211 */ /* 0x000fc600000f0eff */
[----:B------:R-:W5:Y:S04]  /*1e60*/  LDG.E.U16 R92, desc[UR4][R4.64] ;  /* 0x00000004045c7981 */ /* 0x000f68000c1e1500 */
[----:B------:R-:W4:Y:S04]  /*1e70*/  LDG.E.U16 R58, desc[UR4][R10.64] ;  /* 0x000000040a3a7981 */ /* 0x000f28000c1e1500 */
[----:B------:R1:W4:Y:S01]  /*1e80*/  LDG.E.U16 R70, desc[UR4][R2.64] ;  /* 0x0000000402467981 */ /* 0x000322000c1e1500 */
[C---:B------:R-:W-:Y:S02]  /*1e90*/  IMAD R191, R26.reuse, 0xca, RZ ;  /* 0x000000ca1abf7824 */ /* 0x040fe400078e02ff */
[----:B------:R-:W-:-:S02]  /*1ea0*/  IMAD R193, R26, 0xda, RZ ;  /* 0x000000da1ac17824 */ /* 0x000fc400078e02ff */
[C---:B------:R-:W-:Y:S01]  /*1eb0*/  IMAD R69, R26.reuse, 0x65, RZ ;  /* 0x000000651a457824 */ /* 0x040fe200078e02ff */
[-C--:B------:R-:W-:Y:S01]  /*1ec0*/  IADD3 R8, P1, R191, R120.reuse, RZ ;  /* 0x00000078bf087210 */ /* 0x080fe20007f3e0ff */
[C---:B------:R-:W-:Y:S01]  /*1ed0*/  IMAD R195, R26.reuse, 0xea, RZ ;  /* 0x000000ea1ac37824 */ /* 0x040fe200078e02ff */
[-C--:B0-----:R-:W-:Y:S01]  /*1ee0*/  IADD3 R6, P0, R193, R120.reuse, RZ ;  /* 0x00000078c1067210 */ /* 0x081fe20007f1e0ff */
[C---:B------:R-:W-:Y:S02]  /*1ef0*/  IMAD R7, R26.reuse, 0x6d, RZ ;  /* 0x0000006d1a077824 */ /* 0x040fe400078e02ff */
[C---:B------:R-:W-:Y:S01]  /*1f00*/  IMAD R216, R26.reuse, 0xfa, RZ ;  /* 0x000000fa1ad87824 */ /* 0x040fe200078e02ff */
[-C--:B------:R-:W-:Y:S01]  /*1f10*/  LEA.HI.X.SX32 R9, R69, R121.reuse, 0x1, P1 ;  /* 0x0000007945097211 */ /* 0x080fe200008f0eff */
[C---:B-1----:R-:W-:Y:S01]  /*1f20*/  IMAD R3, R26.reuse, 0x75, RZ ;  /* 0x000000751a037824 */ /* 0x042fe200078e02ff */
[-C--:B------:R-:W-:Y:S01]  /*1f30*/  IADD3 R2, P1, R195, R120.reuse, RZ ;  /* 0x00000078c3027210 */ /* 0x080fe20007f3e0ff */
[C---:B------:R-:W-:Y:S01]  /*1f40*/  IMAD R5, R26.reuse, 0x7d, RZ ;  /* 0x0000007d1a057824 */ /* 0x040fe200078e02ff */
[-C--:B------:R-:W-:Y:S01]  /*1f50*/  LEA.HI.X.SX32 R7, R7, R121.reuse, 0x1, P0 ;  /* 0x0000007907077211 */ /* 0x080fe200000f0eff */
[----:B------:R-:W-:Y:S01]  /*1f60*/  IMAD R11, R26, 0x6, RZ ;  /* 0x000000061a0b7824 */ /* 0x000fe200078e02ff */
[----:B------:R-:W-:Y:S01]  /*1f70*/  IADD3 R4, P0, R216, R120, RZ ;  /* 0x00000078d8047210 */ /* 0x000fe20007f1e0ff */
[----:B------:R0:W4:Y:S01]  /*1f80*/  LDG.E.U16 R91, desc[UR4][R8.64] ;  /* 0x00000004085b7981 */ /* 0x000122000c1e1500 */
[----:B------:R-:W-:-:S02]  /*1f90*/  LEA.HI.X.SX32 R3, R3, R121, 0x1, P1 ;  /* 0x0000007903037211 */ /* 0x000fc400008f0eff */
[----:B------:R-:W-:Y:S01]  /*1fa0*/  LEA.HI.X.SX32 R5, R5, R121, 0x1, P0 ;  /* 0x0000007905057211 */ /* 0x000fe200000f0eff */
[----:B------:R-:W4:Y:S01]  /*1fb0*/  LDG.E.U16 R75, desc[UR4][R6.64] ;  /* 0x00000004064b7981 */ /* 0x000f22000c1e1500 */
[C---:B------:R-:W-:Y:S01]  /*1fc0*/  IMAD R69, R26.reuse, 0xc, RZ ;  /* 0x0000000c1a457824 */ /* 0x040fe200078e02ff */
[----:B------:R-:W-:Y:S02]  /*1fd0*/  IADD3 R162, P0, R11, R120, RZ ;  /* 0x000000780ba27210 */ /* 0x000fe40007f1e0ff */
[----:B------:R-:W4:Y:S01]  /*1fe0*/  LDG.E.U16 R71, desc[UR4][R2.64] ;  /* 0x0000000402477981 */ /* 0x000f22000c1e1500 */
[----:B0-----:R-:W-:-:S03]  /*1ff0*/  IMAD R9, R26, 0x3, RZ ;  /* 0x000000031a097824 */ /* 0x001fc600078e02ff */
[----:B------:R0:W4:Y:S02]  /*2000*/  LDG.E.U16 R10, desc[UR4][R4.64] ;  /* 0x00000004040a7981 */ /* 0x000124000c1e1500 */
[----:B------:R-:W-:Y:S02]  /*2010*/  LEA.HI.X.SX32 R163, R9, R121, 0x1, P0 ;  /* 0x0000007909a37211 */ /* 0x000fe400000f0eff */
[----:B--2---:R1:W-:Y:S01]  /*2020*/  STL [R1+0x9c], R0 ;  /* 0x00009c0001007387 */ /* 0x0043e20000100800 */
[----:B0-----:R-:W-:Y:S01]  /*2030*/  IADD3 R4, P0, R59, R120, RZ ;  /* 0x000000783b047210 */ /* 0x001fe20007f1e0ff */
[C---:B------:R-:W-:Y:S02]  /*2040*/  IMAD R9, R26.reuse, 0x7, RZ ;  /* 0x000000071a097824 */ /* 0x040fe400078e02ff */
[C---:B------:R-:W-:Y:S01]  /*2050*/  IMAD R217, R26.reuse, 0x9c, RZ ;  /* 0x0000009c1ad97824 */ /* 0x040fe200078e02ff */
[C---:B------:R-:W-:Y:S01]  /*2060*/  SHF.L.U32 R148, R26.reuse, 0x1, RZ ;  /* 0x000000011a947819 */ /* 0x040fe200000006ff */
[C---:B------:R-:W-:Y:S01]  /*2070*/  IMAD R218, R26.reuse, 0xac, RZ ;  /* 0x000000ac1ada7824 */ /* 0x040fe200078e02ff */
[----:B------:R0:W2:Y:S01]  /*2080*/  LDG.E.U16 R162, desc[UR4][R162.64] ;  /* 0x00000004a2a27981 */ /* 0x0000a2000c1e1500 */
[----:B-1----:R-:W-:-:S05]  /*2090*/  IMAD R0, R26, 0x104, RZ ;  /* 0x000001041a007824 */ /* 0x002fca00078e02ff */
[-C--:B------:R-:W-:Y:S02]  /*20a0*/  IADD3 R2, P1, R0, R120.reuse, RZ ;  /* 0x0000007800027210 */ /* 0x080fe40007f3e0ff */
[-C--:B------:R-:W-:Y:S01]  /*20b0*/  LEA.HI.X.SX32 R5, R69, R121.reuse, 0x1, P0 ;  /* 0x0000007945057211 */ /* 0x080fe200000f0eff */
[----:B---3--:R-:W-:Y:S01]  /*20c0*/  STL [R1+0x90], R93 ;  /* 0x0000905d01007387 */ /* 0x008fe20000100800 */
[-C--:B------:R-:W-:Y:S01]  /*20d0*/  LEA.HI.X.SX32 R3, R65, R121.reuse, 0x1, P1 ;  /* 0x0000007941037211 */ /* 0x080fe200008f0eff */
[C---:B------:R-:W-:Y:S01]  /*20e0*/  IMAD R59, R26.reuse, 0xe, RZ ;  /* 0x0000000e1a3b7824 */ /* 0x040fe200078e02ff */
[----:B------:R-:W-:Y:S01]  /*20f0*/  IADD3 R6, P1, R69, R120, RZ ;  /* 0x0000007845067210 */ /* 0x000fe20007f3e0ff */
[C---:B------:R-:W-:Y:S01]  /*2100*/  IMAD R221, R26.reuse, 0xbc, RZ ;  /* 0x000000bc1add7824 */ /* 0x040fe200078e02ff */
[----:B0-----:R-:W0:Y:S02]  /*2110*/  LDC R163, c[0x0][0x248] ;  /* 0x00009200ffa37b82 */ /* 0x001e240000000800 */
[----:B------:R-:W-:Y:S01]  /*2120*/  LEA.HI.X.SX32 R7, R11, R121, 0x1, P1 ;  /* 0x000000790b077211 */ /* 0x000fe200008f0eff */
[----:B-----5:R-:W-:Y:S01]  /*2130*/  STL [R1+0x84], R92 ;  /* 0x0000845c01007387 */ /* 0x020fe20000100800 */
[----:B------:R-:W-:-:S03]  /*2140*/  IMAD R65, R26, 0x16, RZ ;  /* 0x000000161a417824 */ /* 0x000fc600078e02ff */
[----:B------:R-:W3:Y:S04]  /*2150*/  LDG.E.U16 R3, desc[UR4][R2.64] ;  /* 0x0000000402037981 */ /* 0x000ee8000c1e1500 */
[----:B----4-:R1:W-:Y:S04]  /*2160*/  STL [R1+0x78], R70 ;  /* 0x0000784601007387 */ /* 0x0103e80000100800 */
[----:B------:R4:W-:Y:S04]  /*2170*/  STL [R1+0x6c], R58 ;  /* 0x00006c3a01007387 */ /* 0x0009e80000100800 */
[----:B-1----:R-:W5:Y:S04]  /*2180*/  LDG.E.U16 R70, desc[UR4][R6.64] ;  /* 0x0000000406467981 */ /* 0x002f68000c1e1500 */
[----:B----4-:R1:W4:Y:S01]  /*2190*/  LDG.E.U16 R58, desc[UR4][R4.64] ;  /* 0x00000004043a7981 */ /* 0x010322000c1e1500 */
[----:B------:R-:W-:Y:S01]  /*21a0*/  IADD3 R8, P0, R59, R120, RZ ;  /* 0x000000783b087210 */ /* 0x000fe20007f1e0ff */
[----:B------:R-:W-:-:S02]  /*21b0*/  IMAD R69, R26, 0x1c, RZ ;  /* 0x0000001c1a457824 */ /* 0x000fc400078e02ff */
[C---:B------:R-:W-:Y:S01]  /*21c0*/  IMAD R11, R26.reuse, 0xb, RZ ;  /* 0x0000000b1a0b7824 */ /* 0x040fe200078e02ff */
[-C--:B------:R-:W-:Y:S02]  /*21d0*/  LEA.HI.X.SX32 R9, R9, R121.reuse, 0x1, P0 ;  /* 0x0000007909097211 */ /* 0x080fe400000f0eff */
[-C--:B------:R-:W-:Y:S02]  /*21e0*/  IADD3 R160, P0, R65, R120.reuse, RZ ;  /* 0x0000007841a07210 */ /* 0x080fe40007f1e0ff */
[-C--:B-1----:R-:W-:Y:S01]  /*21f0*/  IADD3 R4, P2, R63, R120.reuse, RZ ;  /* 0x000000783f047210 */ /* 0x082fe20007f5e0ff */
[----:B------:R-:W2:Y:S01]  /*2200*/  LDG.E.U16 R92, desc[UR4][R8.64] ;  /* 0x00000004085c7981 */ /* 0x000ea2000c1e1500 */
[C---:B------:R-:W-:Y:S02]  /*2210*/  IADD3 R6, P1, R69.reuse, R120, RZ ;  /* 0x0000007845067210 */ /* 0x040fe40007f3e0ff */
[-C--:B------:R-:W-:Y:S02]  /*2220*/  LEA.HI.X.SX32 R5, R69, R121.reuse, 0x1, P2 ;  /* 0x0000007945057211 */ /* 0x080fe400010f0eff */
[-C--:B------:R-:W-:Y:S01]  /*2230*/  LEA.HI.X.SX32 R161, R11, R121.reuse, 0x1, P0 ;  /* 0x000000790ba17211 */ /* 0x080fe200000f0eff */
[C---:B------:R-:W-:Y:S01]  /*2240*/  IMAD R11, R26.reuse, 0x2c, RZ ;  /* 0x0000002c1a0b7824 */ /* 0x040fe200078e02ff */
[----:B------:R-:W-:Y:S01]  /*2250*/  LEA.HI.X.SX32 R7, R59, R121, 0x1, P1 ;  /* 0x000000793b077211 */ /* 0x000fe200008f0eff */
[----:B------:R1:W3:Y:S04]  /*2260*/  LDG.E.U16 R0, desc[UR4][R4.64] ;  /* 0x0000000404007981 */ /* 0x0002e8000c1e1500 */
[----:B------:R0:W3:Y:S01]  /*2270*/  LDG.E.U16 R2, desc[UR4][R6.64] ;  /* 0x0000000406027981 */ /* 0x0000e2000c1e1500 */
[----:B------:R-:W-:-:S03]  /*2280*/  IMAD R63, R26, 0x3c, RZ ;  /* 0x0000003c1a3f7824 */ /* 0x000fc600078e02ff */
[----:B------:R-:W-:Y:S01]  /*2290*/  STL [R1+0x60], R91 ;  /* 0x0000605b01007387 */ /* 0x000fe20000100800 */
[-C--:B-1----:R-:W-:Y:S01]  /*22a0*/  IADD3 R4, P0, R11, R120.reuse, RZ ;  /* 0x000000780b047210 */ /* 0x082fe20007f1e0ff */
[C---:B------:R-:W-:Y:S02]  /*22b0*/  IMAD R9, R26.reuse, 0xf, RZ ;  /* 0x0000000f1a097824 */ /* 0x040fe400078e02ff */
[----:B------:R1:W3:Y:S01]  /*22c0*/  LDG.E.U16 R160, desc[UR4][R160.64] ;  /* 0x00000004a0a07981 */ /* 0x0002e2000c1e1500 */
[----:B------:R-:W-:Y:S01]  /*22d0*/  LEA.HI.X.SX32 R5, R65, R121, 0x1, P0 ;  /* 0x0000007941057211 */ /* 0x000fe200000f0eff */
[C---:B------:R-:W-:Y:S02]  /*22e0*/  IMAD R59, R26.reuse, 0x1e, RZ ;  /* 0x0000001e1a3b7824 */ /* 0x040fe400078e02ff */
[----:B------:R-:W-:Y:S04]  /*22f0*/  STL [R1+0x54], R75 ;  /* 0x0000544b01007387 */ /* 0x000fe80000100800 */
[----:B------:R1:W-:Y:S01]  /*2300*/  STL [R1+0x48], R71 ;  /* 0x0000484701007387 */ /* 0x0003e20000100800 */
[-C--:B0-----:R-:W-:Y:S01]  /*2310*/  IADD3 R6, P1, R63, R120.reuse, RZ ;  /* 0x000000783f067210 */ /* 0x081fe20007f3e0ff */
[----:B------:R-:W-:Y:S01]  /*2320*/  IMAD R69, R26, 0x5c, RZ ;  /* 0x0000005c1a457824 */ /* 0x000fe200078e02ff */
[----:B-1----:R-:W0:Y:S01]  /*2330*/  LDC R161, c[0x0][0x248] ;  /* 0x00009200ffa17b82 */ /* 0x002e220000000800 */
[----:B------:R1:W-:Y:S01]  /*2340*/  STL [R1+0x40], R10 ;  /* 0x0000400a01007387 */ /* 0x0003e20000100800 */
[----:B------:R-:W-:-:S03]  /*2350*/  IADD3 R8, P0, R59, R120, RZ ;  /* 0x000000783b087210 */ /* 0x000fc60007f1e0ff */
[----:B------:R1:W3:Y:S02]  /*2360*/  LDG.E.U16 R71, desc[UR4][R4.64] ;  /* 0x0000000404477981 */ /* 0x0002e4000c1e1500 */
[----:B-1----:R-:W-:-:S04]  /*2370*/  IADD3 R10, P2, R15, R120, RZ ;  /* 0x000000780f0a7210 */ /* 0x002fc80007f5e0ff */
[-C--:B------:R-:W-:Y:S02]  /*2380*/  LEA.HI.X.SX32 R11, R11, R121.reuse, 0x1, P2 ;  /* 0x000000790b0b7211 */ /* 0x080fe400010f0eff */
[----:B------:R-:W-:Y:S02]  /*2390*/  IADD3 R4, P2, R25, R120, RZ ;  /* 0x0000007819047210 */ /* 0x000fe40007f5e0ff */
[-C--:B------:R-:W-:Y:S01]  /*23a0*/  LEA.HI.X.SX32 R9, R9, R121.reuse, 0x1, P0 ;  /* 0x0000007909097211 */ /* 0x080fe200000f0eff */
[----:B------:R1:W3:Y:S01]  /*23b0*/  LDG.E.U16 R91, desc[UR4][R10.64] ;  /* 0x000000040a5b7981 */ /* 0x0002e2000c1e1500 */
[-C--:B------:R-:W-:Y:S02]  /*23c0*/  LEA.HI.X.SX32 R7, R59, R121.reuse, 0x1, P1 ;  /* 0x000000793b077211 */ /* 0x080fe400008f0eff */
[----:B------:R-:W-:Y:S01]  /*23d0*/  LEA.HI.X.SX32 R5, R63, R121, 0x1, P2 ;  /* 0x000000793f057211 */ /* 0x000fe200010f0eff */
[----:B------:R-:W3:Y:S04]  /*23e0*/  LDG.E.U16 R75, desc[UR4][R8.64] ;  /* 0x00000004084b7981 */ /* 0x000ee8000c1e1500 */
[----:B-----5:R5:W-:Y:S04]  /*23f0*/  STL [R1+0x108], R70 ;  /* 0x0001084601007387 */ /* 0x020be80000100800 */
[----:B----4-:R4:W-:Y:S04]  /*2400*/  STL [R1+0x100], R58 ;  /* 0x0001003a01007387 */ /* 0x0109e80000100800 */
[----:B-----5:R-:W5:Y:S04]  /*2410*/  LDG.E.U16 R70, desc[UR4][R6.64] ;  /* 0x0000000406467981 */ /* 0x020f68000c1e1500 */
[----:B----4-:R4:W5:Y:S01]  /*2420*/  LDG.E.U16 R58, desc[UR4][R4.64] ;  /* 0x00000004043a7981 */ /* 0x010962000c1e1500 */
[----:B------:R-:W-:-:S02]  /*2430*/  IMAD R25, R26, 0x26, RZ ;  /* 0x000000261a197824 */ /* 0x000fc400078e02ff */
[C---:B------:R-:W-:Y:S02]  /*2440*/  IMAD R15, R26.reuse, 0x13, RZ ;  /* 0x000000131a0f7824 */ /* 0x040fe400078e02ff */
[C---:B------:R-:W-:Y:S01]  /*2450*/  IMAD R63, R26.reuse, 0x2e, RZ ;  /* 0x0000002e1a3f7824 */ /* 0x040fe200078e02ff */
[-C--:B------:R-:W-:Y:S01]  /*2460*/  IADD3 R158, P0, R25, R120.reuse, RZ ;  /* 0x00000078199e7210 */ /* 0x080fe20007f1e0ff */
[C---:B-1----:R-:W-:Y:S02]  /*2470*/  IMAD R11, R26.reuse, 0x17, RZ ;  /* 0x000000171a0b7824 */ /* 0x042fe400078e02ff */
[C---:B------:R-:W-:Y:S01]  /*2480*/  IMAD R65, R26.reuse, 0x4c, RZ ;  /* 0x0000004c1a417824 */ /* 0x040fe200078e02ff */
[-C--:B------:R-:W-:Y:S02]  /*2490*/  LEA.HI.X.SX32 R159, R15, R121.reuse, 0x1, P0 ;  /* 0x000000790f9f7211 */ /* 0x080fe400000f0eff */
[-C--:B----4-:R-:W-:Y:S01]  /*24a0*/  IADD3 R4, P0, R63, R120.reuse, RZ ;  /* 0x000000783f047210 */ /* 0x090fe20007f1e0ff */
[----:B------:R-:W-:Y:S01]  /*24b0*/  IMAD R59, R26, 0x98, RZ ;  /* 0x000000981a3b7824 */ /* 0x000fe200078e02ff */
[----:B------:R-:W-:Y:S01]  /*24c0*/  IADD3 R8, P1, R65, R120, RZ ;  /* 0x0000007841087210 */ /* 0x000fe20007f3e0ff */
[----:B--2---:R-:W-:Y:S01]  /*24d0*/  STL [R1+0x104], R92 ;  /* 0x0001045c01007387 */ /* 0x004fe20000100800 */
[----:B------:R-:W-:-:S03]  /*24e0*/  LEA.HI.X.SX32 R5, R11, R121, 0x1, P0 ;  /* 0x000000790b057211 */ /* 0x000fc600000f0eff */
[----:B---3--:R1:W-:Y:S01]  /*24f0*/  STL [R1+0xf8], R2 ;  /* 0x0000f80201007387 */ /* 0x0083e20000100800 */
[-C--:B------:R-:W-:Y:S02]  /*2500*/  IADD3 R6, P2, R59, R120.reuse, RZ ;  /* 0x000000783b067210 */ /* 0x080fe40007f5e0ff */
[-C--:B------:R-:W-:Y:S01]  /*2510*/  LEA.HI.X.SX32 R9, R25, R121.reuse, 0x1, P1 ;  /* 0x0000007919097211 */ /* 0x080fe200008f0eff */
[----:B------:R2:W-:Y:S01]  /*2520*/  STL [R1+0xe0], R0 ;  /* 0x0000e00001007387 */ /* 0x0005e20000100800 */
[C---:B------:R-:W-:Y:S01]  /*2530*/  IMAD R25, R26.reuse, 0xb8, RZ ;  /* 0x000000b81a197824 */ /* 0x040fe200078e02ff */
[----:B------:R-:W-:Y:S01]  /*2540*/  LEA.HI.X.SX32 R7, R65, R121, 0x1, P2 ;  /* 0x0000007941077211 */ /* 0x000fe200010f0eff */
[C---:B------:R-:W-:Y:S01]  /*2550*/  IMAD R15, R26.reuse, 0xd8, RZ ;  /* 0x000000d81a0f7824 */ /* 0x040fe200078e02ff */
[----:B------:R3:W4:Y:S01]  /*2560*/  LDG.E.U16 R10, desc[UR4][R8.64] ;  /* 0x00000004080a7981 */ /* 0x000722000c1e1500 */
[C---:B------:R-:W-:Y:S02]  /*2570*/  IMAD R223, R26.reuse, 0xdc, RZ ;  /* 0x000000dc1adf7824 */ /* 0x040fe400078e02ff */
[----:B------:R-:W-:Y:S01]  /*2580*/  IMAD R220, R26, 0xcc, RZ ;  /* 0x000000cc1adc7824 */ /* 0x000fe200078e02ff */
[----:B-1----:R-:W4:Y:S04]  /*2590*/  LDG.E.U16 R2, desc[UR4][R6.64] ;  /* 0x0000000406027981 */ /* 0x002f28000c1e1500 */
[----:B--2---:R1:W2:Y:S01]  /*25a0*/  LDG.E.U16 R0, desc[UR4][R4.64] ;  /* 0x0000000404007981 */ /* 0x0042a2000c1e1500 */
[----:B---3--:R-:W-:-:S03]  /*25b0*/  IADD3 R8, P2, R25, R120, RZ ;  /* 0x0000007819087210 */ /* 0x008fc60007f5e0ff */
[----:B------:R3:W-:Y:S01]  /*25c0*/  STL [R1+0xe8], R71 ;  /* 0x0000e84701007387 */ /* 0x0007e20000100800 */
[----:B------:R-:W-:Y:S02]  /*25d0*/  IMAD R197, R197, 0x138, RZ ;  /* 0x00000138c5c57824 */ /* 0x000fe400078e02ff */
[----:B------:R-:W-:Y:S01]  /*25e0*/  IMAD R198, R198, 0x148, RZ ;  /* 0x00000148c6c67824 */ /* 0x000fe200078e02ff */
[----:B------:R0:W2:Y:S01]  /*25f0*/  LDG.E.U16 R158, desc[UR4][R158.64] ;  /* 0x000000049e9e7981 */ /* 0x0000a2000c1e1500 */
[----:B-1----:R-:W-:Y:S01]  /*2600*/  IADD3 R4, P0, R69, R120, RZ ;  /* 0x0000007845047210 */ /* 0x002fe20007f1e0ff */
[----:B---3--:R-:W-:-:S03]  /*2610*/  IMAD R71, R26, 0x6c, RZ ;  /* 0x0000006c1a477824 */ /* 0x008fc600078e02ff */
[-C--:B------:R-:W-:Y:S01]  /*2620*/  LEA.HI.X.SX32 R5, R63, R121.reuse, 0x1, P0 ;  /* 0x000000793f057211 */ /* 0x080fe200000f0eff */
[C---:B------:R-:W-:Y:S01]  /*2630*/  IMAD R65, R26.reuse, 0x36, RZ ;  /* 0x000000361a417824 */ /* 0x040fe200078e02ff */
[-C--:B------:R-:W-:Y:S01]  /*2640*/  LEA.HI.X.SX32 R9, R69, R121.reuse, 0x1, P2 ;  /* 0x0000007945097211 */ /* 0x080fe200010f0eff */
[----:B------:R-:W-:Y:S01]  /*2650*/  STL [R1+0xc0], R91 ;  /* 0x0000c05b01007387 */ /* 0x000fe20000100800 */
[----:B------:R-:W-:Y:S01]  /*2660*/  IADD3 R6, P1, R71, R120, RZ ;  /* 0x0000007847067210 */ /* 0x000fe20007f3e0ff */
[----:B------:R-:W-:Y:S01]  /*2670*/  IMAD R11, R26, 0x1b, RZ ;  /* 0x0000001b1a0b7824 */ /* 0x000fe200078e02ff */
[----:B0-----:R-:W0:Y:S01]  /*2680*/  LDC R159, c[0x0][0x248] ;  /* 0x00009200ff9f7b82 */ /* 0x001e220000000800 */
[----:B------:R1:W3:Y:S01]  /*2690*/  LDG.E.U16 R93, desc[UR4][R4.64] ;  /* 0x00000004045d7981 */ /* 0x0002e2000c1e1500 */
[----:B------:R-:W-:-:S03]  /*26a0*/  LEA.HI.X.SX32 R7, R65, R121, 0x1, P1 ;  /* 0x0000007941077211 */ /* 0x000fc600008f0eff */
[----:B------:R-:W-:Y:S04]  /*26b0*/  STL [R1+0xf4], R75 ;  /* 0x0000f44b01007387 */ /* 0x000fe80000100800 */
[----:B------:R5:W3:Y:S01]  /*26c0*/  LDG.E.U16 R92, desc[UR4][R8.64] ;  /* 0x00000004085c7981 */ /* 0x000ae2000c1e1500 */
[----:B-1----:R-:W-:-:S04]  /*26d0*/  IADD3 R4, P2, R15, R120, RZ ;  /* 0x000000780f047210 */ /* 0x002fc80007f5e0ff */
[----:B------:R-:W-:Y:S01]  /*26e0*/  LEA.HI.X.SX32 R5, R71, R121, 0x1, P2 ;  /* 0x0000007947057211 */ /* 0x000fe200010f0eff */
[----:B-----5:R1:W-:Y:S04]  /*26f0*/  STL [R1+0xd8], R70 ;  /* 0x0000d84601007387 */ /* 0x0203e80000100800 */
[----:B------:R5:W-:Y:S04]  /*2700*/  STL [R1+0xa0], R58 ;  /* 0x0000a03a01007387 */ /* 0x000be80000100800 */
[----:B-1----:R1:W3:Y:S04]  /*2710*/  LDG.E.U16 R70, desc[UR4][R6.64] ;  /* 0x0000000406467981 */ /* 0x0022e8000c1e1500 */
[----:B-----5:R5:W3:Y:S01]  /*2720*/  LDG.E.U16 R58, desc[UR4][R4.64] ;  /* 0x00000004043a7981 */ /* 0x020ae2000c1e1500 */
[----:B------:R-:W-:Y:S01]  /*2730*/  IADD3 R156, P0, R65, R120, RZ ;  /* 0x00000078419c7210 */ /* 0x000fe20007f1e0ff */
[----:B------:R-:W-:-:S02]  /*2740*/  IMAD R63, R26, 0x3e, RZ ;  /* 0x0000003e1a3f7824 */ /* 0x000fc400078e02ff */
[C---:B------:R-:W-:Y:S01]  /*2750*/  IMAD R69, R26.reuse, 0x7c, RZ ;  /* 0x0000007c1a457824 */ /* 0x040fe200078e02ff */
[-C--:B------:R-:W-:Y:S01]  /*2760*/  LEA.HI.X.SX32 R157, R11, R121.reuse, 0x1, P0 ;  /* 0x000000790b9d7211 */ /* 0x080fe200000f0eff */
[C---:B------:R-:W-:Y:S01]  /*2770*/  IMAD R91, R26.reuse, 0xf8, RZ ;  /* 0x000000f81a5b7824 */ /* 0x040fe200078e02ff */
[-C--:B------:R-:W-:Y:S01]  /*2780*/  IADD3 R8, P0, R63, R120.reuse, RZ ;  /* 0x000000783f087210 */ /* 0x080fe20007f1e0ff */
[C---:B------:R-:W-:Y:S01]  /*2790*/  IMAD R11, R26.reuse, 0x1f, RZ ;  /* 0x0000001f1a0b7824 */ /* 0x040fe200078e02ff */
[-C--:B-1----:R-:W-:Y:S01]  /*27a0*/  IADD3 R6, P1, R69, R120.reuse, RZ ;  /* 0x0000007845067210 */ /* 0x082fe20007f3e0ff */
[C---:B------:R-:W-:Y:S01]  /*27b0*/  IMAD R65, R26.reuse, 0x46, RZ ;  /* 0x000000461a417824 */ /* 0x040fe200078e02ff */
[-C--:B-----5:R-:W-:Y:S01]  /*27c0*/  IADD3 R4, P2, R91, R120.reuse, RZ ;  /* 0x000000785b047210 */ /* 0x0a0fe20007f5e0ff */
[C---:B------:R-:W-:Y:S01]  /*27d0*/  IMAD R75, R26.reuse, 0x8c, RZ ;  /* 0x0000008c1a4b7824 */ /* 0x040fe200078e02ff */
[-C--:B------:R-:W-:Y:S01]  /*27e0*/  LEA.HI.X.SX32 R9, R11, R121.reuse, 0x1, P0 ;  /* 0x000000790b097211 */ /* 0x080fe200000f0eff */
[C---:B------:R-:W-:Y:S01]  /*27f0*/  IMAD R11, R26.reuse, 0x23, RZ ;  /* 0x000000231a0b7824 */ /* 0x040fe200078e02ff */
[----:B------:R-:W-:Y:S01]  /*2800*/  IADD3 R152, P0, R65, R120, RZ ;  /* 0x0000007841987210 */ /* 0x000fe20007f1e0ff */
[C---:B------:R-:W-:Y:S01]  /*2810*/  IMAD R71, R26.reuse, 0x56, RZ ;  /* 0x000000561a477824 */ /* 0x040fe200078e02ff */
[-C--:B------:R-:W-:Y:S01]  /*2820*/  LEA.HI.X.SX32 R7, R63, R121.reuse, 0x1, P1 ;  /* 0x000000793f077211 */ /* 0x080fe200008f0eff */
[----:B----4-:R1:W-:Y:S01]  /*2830*/  STL [R1+0xc8], R10 ;  /* 0x0000c80a01007387 */ /* 0x0103e20000100800 */
[-C--:B------:R-:W-:Y:S01]  /*2840*/  LEA.HI.X.SX32 R5, R69, R121.reuse, 0x1, P2 ;  /* 0x0000007945057211 */ /* 0x080fe200010f0eff */
[C---:B------:R-:W-:Y:S01]  /*2850*/  IMAD R69, R26.reuse, 0x4e, RZ ;  /* 0x0000004e1a457824 */ /* 0x040fe200078e02ff */
[----:B------:R-:W-:Y:S01]  /*2860*/  LEA.HI.X.SX32 R153, R11, R121, 0x1, P0 ;  /* 0x000000790b997211 */ /* 0x000fe200000f0eff */
[----:B------:R4:W-:Y:S01]  /*2870*/  STL [R1+0x88], R2 ;  /* 0x0000880201007387 */ /* 0x0009e20000100800 */
[----:B------:R-:W-:-:S03]  /*2880*/  IMAD R11, R26, 0x27, RZ ;  /* 0x000000271a0b7824 */ /* 0x000fc600078e02ff */
[----:B--2---:R2:W-:Y:S04]  /*2890*/  STL [R1+0xe4], R0 ;  /* 0x0000e40001007387 */ /* 0x0045e80000100800 */
[----:B-1----:R1:W5:Y:S04]  /*28a0*/  LDG.E.U16 R10, desc[UR4][R8.64] ;  /* 0x00000004080a7981 */ /* 0x002368000c1e1500 */
[----:B----4-:R4:W5:Y:S04]  /*28b0*/  LDG.E.U16 R2, desc[UR4][R6.64] ;  /* 0x0000000406027981 */ /* 0x010968000c1e1500 */
[----:B--2---:R2:W5:Y:S01]  /*28c0*/  LDG.E.U16 R0, desc[UR4][R4.64] ;  /* 0x0000000404007981 */ /* 0x004562000c1e1500 */
[----:B-1----:R-:W-:Y:S01]  /*28d0*/  IADD3 R8, P1, R75, R120, RZ ;  /* 0x000000784b087210 */ /* 0x002fe20007f3e0ff */
[----:B------:R-:W-:-:S02]  /*28e0*/  IMAD R63, R26, 0x2b, RZ ;  /* 0x0000002b1a3f7824 */ /* 0x000fc400078e02ff */
[----:B------:R1:W5:Y:S01]  /*28f0*/  LDG.E.U16 R152, desc[UR4][R152.64] ;  /* 0x0000000498987981 */ /* 0x000362000c1e1500 */
[-C--:B----4-:R-:W-:Y:S02]  /*2900*/  IADD3 R6, P0, R69, R120.reuse, RZ ;  /* 0x0000007845067210 */ /* 0x090fe40007f1e0ff */
[-C--:B------:R-:W-:Y:S01]  /*2910*/  LEA.HI.X.SX32 R9, R65, R121.reuse, 0x1, P1 ;  /* 0x0000007941097211 */ /* 0x080fe200008f0eff */
[----:B------:R-:W-:Y:S01]  /*2920*/  IMAD R211, R211, 0x158, RZ ;  /* 0x00000158d3d37824 */ /* 0x000fe200078e02ff */
[----:B--2---:R-:W-:Y:S01]  /*2930*/  IADD3 R4, P2, R217, R120, RZ ;  /* 0x00000078d9047210 */ /* 0x004fe20007f5e0ff */
[----:B------:R-:W-:Y:S01]  /*2940*/  IMAD R212, R212, 0x168, RZ ;  /* 0x00000168d4d47824 */ /* 0x000fe200078e02ff */
[-C--:B------:R-:W-:Y:S01]  /*2950*/  LEA.HI.X.SX32 R7, R11, R121.reuse, 0x1, P0 ;  /* 0x000000790b077211 */ /* 0x080fe200000f0eff */
[----:B---3--:R-:W-:Y:S01]  /*2960*/  STL [R1+0xb8], R93 ;  /* 0x0000b85d01007387 */ /* 0x008fe20000100800 */
[----:B------:R-:W-:Y:S01]  /*2970*/  LEA.HI.X.SX32 R5, R69, R121, 0x1, P2 ;  /* 0x0000007945057211 */ /* 0x000fe200010f0eff */
[----:B------:R-:W-:Y:S01]  /*2980*/  IMAD R210, R210, 0x178, RZ ;  /* 0x00000178d2d27824 */ /* 0x000fe200078e02ff */
[----:B-1----:R-:W1:Y:S01]  /*2990*/  LDC R153, c[0x0][0x248] ;  /* 0x00009200ff997b82 */ /* 0x002e620000000800 */
[----:B------:R-:W-:Y:S04]  /*29a0*/  STL [R1+0x70], R92 ;  /* 0x0000705c01007387 */ /* 0x000fe80000100800 */
[----:B------:R-:W2:Y:S04]  /*29b0*/  LDG.E.U16 R97, desc[UR4][R8.64] ;  /* 0x0000000408617981 */ /* 0x000ea8000c1e1500 */
[----:B------:R-:W3:Y:S01]  /*29c0*/  LDG.E.U16 R96, desc[UR4][R6.64] ;  /* 0x0000000406607981 */ /* 0x000ee2000c1e1500 */
[----:B------:R-:W-:-:S02]  /*29d0*/  IMAD R209, R209, 0x188, RZ ;  /* 0x00000188d1d17824 */ /* 0x000fc400078e02ff */
[----:B------:R-:W-:Y:S01]  /*29e0*/  IMAD R207, R207, 0x198, RZ ;  /* 0x00000198cfcf7824 */ /* 0x000fe200078e02ff */
[----:B------:R4:W3:Y:S01]  /*29f0*/  LDG.E.U16 R156, desc[UR4][R156.64] ;  /* 0x000000049c9c7981 */ /* 0x0008e2000c1e1500 */
[----:B------:R-:W-:-:S03]  /*2a00*/  IMAD R65, R26, 0x5e, RZ ;  /* 0x0000005e1a417824 */ /* 0x000fc600078e02ff */
[----:B------:R-:W-:Y:S01]  /*2a10*/  STL [R1+0xa8], R70 ;  /* 0x0000a84601007387 */ /* 0x000fe20000100800 */
[-C--:B------:R-:W-:Y:S01]  /*2a20*/  IADD3 R146, P1, R71, R120.reuse, RZ ;  /* 0x0000007847927210 */ /* 0x080fe20007f3e0ff */
[C---:B------:R-:W-:Y:S01]  /*2a30*/  IMAD R11, R26.reuse, 0x2f, RZ ;  /* 0x0000002f1a0b7824 */ /* 0x040fe200078e02ff */
[----:B----4-:R-:W4:Y:S01]  /*2a40*/  LDC R157, c[0x0][0x248] ;  /* 0x00009200ff9d7b82 */ /* 0x010f220000000800 */
[----:B------:R0:W-:Y:S04]  /*2a50*/  STL [R1+0x58], R58 ;  /* 0x0000583a01007387 */ /* 0x0001e80000100800 */
[----:B0-----:R0:W4:Y:S01]  /*2a60*/  LDG.E.U16 R58, desc[UR4][R4.64] ;  /* 0x00000004043a7981 */ /* 0x001122000c1e1500 */
[----:B------:R-:W-:Y:S01]  /*2a70*/  IADD3 R6, P0, R65, R120, RZ ;  /* 0x0000007841067210 */ /* 0x000fe20007f1e0ff */
[----:B------:R-:W-:Y:S01]  /*2a80*/  IMAD R69, R26, 0x66, RZ ;  /* 0x000000661a457824 */ /* 0x000fe200078e02ff */
[----:B------:R-:W-:-:S02]  /*2a90*/  LEA.HI.X.SX32 R147, R63, R121, 0x1, P1 ;  /* 0x000000793f937211 */ /* 0x000fc400008f0eff */
[-C--:B------:R-:W-:Y:S02]  /*2aa0*/  IADD3 R8, P1, R218, R120.reuse, RZ ;  /* 0x00000078da087210 */ /* 0x080fe40007f3e0ff */
[-C--:B------:R-:W-:Y:S02]  /*2ab0*/  LEA.HI.X.SX32 R7, R11, R121.reuse, 0x1, P0 ;  /* 0x000000790b077211 */ /* 0x080fe400000f0eff */
[-C--:B0-----:R-:W-:Y:S01]  /*2ac0*/  IADD3 R4, P2, R221, R120.reuse, RZ ;  /* 0x00000078dd047210 */ /* 0x081fe20007f5e0ff */
[C---:B------:R-:W-:Y:S01]  /*2ad0*/  IMAD R63, R26.reuse, 0x33, RZ ;  /* 0x000000331a3f7824 */ /* 0x040fe200078e02ff */
[-C--:B------:R-:W-:Y:S01]  /*2ae0*/  LEA.HI.X.SX32 R9, R71, R121.reuse, 0x1, P1 ;  /* 0x0000007947097211 */ /* 0x080fe200008f0eff */
[----:B------:R0:W4:Y:S01]  /*2af0*/  LDG.E.U16 R92, desc[UR4][R6.64] ;  /* 0x00000004065c7981 */ /* 0x000122000c1e1500 */
[-C--:B------:R-:W-:Y:S01]  /*2b00*/  LEA.HI.X.SX32 R5, R65, R121.reuse, 0x1, P2 ;  /* 0x0000007941057211 */ /* 0x080fe200010f0eff */
[----:B------:R-:W-:Y:S01]  /*2b10*/  IMAD R71, R26, 0x6e, RZ ;  /* 0x0000006e1a477824 */ /* 0x000fe200078e02ff */
[----:B------:R-:W-:Y:S01]  /*2b20*/  IADD3 R136, P1, R69, R120, RZ ;  /* 0x0000007845887210 */ /* 0x000fe20007f3e0ff */
[----:B------:R1:W4:Y:S04]  /*2b30*/  LDG.E.U16 R93, desc[UR4][R8.64] ;  /* 0x00000004085d7981 */ /* 0x000328000c1e1500 */
[----:B-----5:R5:W-:Y:S01]  /*2b40*/  STL [R1+0xd4], R10 ;  /* 0x0000d40a01007387 */ /* 0x020be20000100800 */
[----:B------:R-:W-:-:S02]  /*2b50*/  LEA.HI.X.SX32 R137, R63, R121, 0x1, P1 ;  /* 0x000000793f897211 */ /* 0x000fc400008f0eff */
[-C--:B0-----:R-:W-:Y:S01]  /*2b60*/  IADD3 R6, P2, R223, R120.reuse, RZ ;  /* 0x00000078df067210 */ /* 0x081fe20007f5e0ff */
[----:B------:R0:W-:Y:S01]  /*2b70*/  STL [R1+0x98], R2 ;  /* 0x0000980201007387 */ /* 0x0001e20000100800 */
[----:B------:R-:W-:Y:S01]  /*2b80*/  IMAD R63, R26, 0x37, RZ ;  /* 0x000000371a3f7824 */ /* 0x000fe200078e02ff */
[-C--:B-1----:R-:W-:Y:S02]  /*2b90*/  IADD3 R8, P0, R71, R120.reuse, RZ ;  /* 0x0000007847087210 */ /* 0x082fe40007f1e0ff */
[----:B------:R1:W4:Y:S01]  /*2ba0*/  LDG.E.U16 R70, desc[UR4][R4.64] ;  /* 0x0000000404467981 */ /* 0x000322000c1e1500 */
[----:B-----5:R-:W-:Y:S01]  /*2bb0*/  IADD3 R10, P1, R220, R120, RZ ;  /* 0x00000078dc0a7210 */ /* 0x020fe20007f3e0ff */
[----:B------:R-:W-:Y:S02]  /*2bc0*/  IMAD R65, R26, 0x3b, RZ ;  /* 0x0000003b1a417824 */ /* 0x000fe400078e02ff */
[----:B------:R-:W5:Y:S01]  /*2bd0*/  LDG.E.U16 R136, desc[UR4][R136.64] ;  /* 0x0000000488887981 */ /* 0x000f62000c1e1500 */
[----:B0-----:R-:W-:-:S03]  /*2be0*/  SHF.L.U32 R2, R74, 0x1, RZ ;  /* 0x000000014a027819 */ /* 0x001fc600000006ff */
[----:B------:R0:W-:Y:S01]  /*2bf0*/  STL [R1+0x44], R0 ;  /* 0x0000440001007387 */ /* 0x0001e20000100800 */
[----:B-1----:R-:W-:Y:S01]  /*2c00*/  IMAD R4, R26, 0x76, RZ ;  /* 0x000000761a047824 */ /* 0x002fe200078e02ff */
[-C--:B------:R-:W-:Y:S01]  /*2c10*/  LEA.HI.X.SX32 R7, R71, R121.reuse, 0x1, P2 ;  /* 0x0000007947077211 */ /* 0x080fe200010f0eff */
[----:B------:R-:W-:Y:S01]  /*2c20*/  IMAD R208, R208, 0x1a8, RZ ;  /* 0x000001a8d0d07824 */ /* 0x000fe200078e02ff */
[----:B------:R-:W-:Y:S01]  /*2c30*/  LOP3.LUT R2, R2, 0x7e, RZ, 0xc0, !PT ;  /* 0x0000007e02027812 */ /* 0x000fe200078ec0ff */
[----:B------:R-:W-:Y:S01]  /*2c40*/  IMAD R206, R206, 0x1b8, RZ ;  /* 0x000001b8cece7824 */ /* 0x000fe200078e02ff */
[-C--:B------:R-:W-:Y:S01]  /*2c50*/  LEA.HI.X.SX32 R11, R69, R121.reuse, 0x1, P1 ;  /* 0x00000079450b7211 */ /* 0x080fe200008f0eff */
[----:B------:R-:W-:Y:S01]  /*2c60*/  IMAD R205, R205, 0x1c8, RZ ;  /* 0x000001c8cdcd7824 */ /* 0x000fe200078e02ff */
[----:B------:R-:W5:Y:S01]  /*2c70*/  LDG.E.U16 R146, desc[UR4][R146.64] ;  /* 0x0000000492927981 */ /* 0x000f62000c1e1500 */
[----:B0-----:R-:W-:Y:S02]  /*2c80*/  LOP3.LUT R0, R74, 0xc0, RZ, 0xc0, !PT ;  /* 0x000000c04a007812 */ /* 0x001fe400078ec0ff */
[----:B------:R-:W-:Y:S01]  /*2c90*/  IADD3 R4, P1, R4, R120, RZ ;  /* 0x0000007804047210 */ /* 0x000fe20007f3e0ff */
[----:B--2---:R0:W-:Y:S01]  /*2ca0*/  STL [R1+0x8c], R97 ;  /* 0x00008c6101007387 */ /* 0x0041e20000100800 */
[----:B------:R-:W-:-:S03]  /*2cb0*/  LEA.HI.X.SX32 R9, R63, R121, 0x1, P0 ;  /* 0x000000793f097211 */ /* 0x000fc600000f0eff */
[----:B---3--:R1:W-:Y:S01]  /*2cc0*/  STL [R1+0xc4], R96 ;  /* 0x0000c46001007387 */ /* 0x0083e20000100800 */
[----:B------:R-:W-:Y:S02]  /*2cd0*/  LEA R2, R0, R2, 0x9 ;  /* 0x0000000200027211 */ /* 0x000fe400078e48ff */
[----:B------:R-:W-:Y:S01]  /*2ce0*/  LEA.HI.X.SX32 R5, R65, R121, 0x1, P1 ;  /* 0x0000007941057211 */ /* 0x000fe200008f0eff */
[----:B------:R2:W3:Y:S01]  /*2cf0*/  LDG.E.U16 R69, desc[UR4][R10.64] ;  /* 0x000000040a457981 */ /* 0x0004e2000c1e1500 */
[----:B0-----:R-:W0:Y:S03]  /*2d00*/  LDC R97, c[0x0][0x248] ;  /* 0x00009200ff617b82 */ /* 0x001e260000000800 */
[----:B------:R1:W5:Y:S04]  /*2d10*/  LDG.E.U16 R65, desc[UR4][R8.64] ;  /* 0x0000000408417981 */ /* 0x000368000c1e1500 */
[----:B------:R-:W5:Y:S01]  /*2d20*/  LDG.E.U16 R0, desc[UR4][R4.64] ;  /* 0x0000000404007981 */ /* 0x000f62000c1e1500 */
[----:B--2---:R-:W2:Y:S01]  /*2d30*/  LDC R10, c[0x0][0x248] ;  /* 0x00009200ff0a7b82 */ /* 0x004ea20000000800 */
[----:B-1----:R-:W-:-:S07]  /*2d40*/  IADD3 R8, R2, R249, RZ ;  /* 0x000000f902087210 */ /* 0x002fce0007ffe0ff */
[----:B------:R-:W1:Y:S01]  /*2d50*/  LDC R9, c[0x0][0x248] ;  /* 0x00009200ff097b82 */ /* 0x000e620000000800 */
[----:B------:R-:W-:Y:S04]  /*2d60*/  STS.U16 [R8], R51 ;  /* 0x0000003308007388 */ /* 0x000fe80000000400 */
[----:B------:R-:W-:Y:S03]  /*2d70*/  STS.U16 [R8+0x20c00], R18 ;  /* 0x020c001208007388 */ /* 0x000fe60000000400 */
[----:B------:R-:W0:Y:S08]  /*2d80*/  LDC R11, c[0x0][0x248] ;  /* 0x00009200ff0b7b82 */ /* 0x000e300000000800 */
[----:B------:R-:W5:Y:S01]  /*2d90*/  LDC R96, c[0x0][0x248] ;  /* 0x00009200ff607b82 */ /* 0x000f620000000800 */
[----:B----4-:R4:W-:Y:S04]  /*2da0*/  STL [R1+0x80], R58 ;  /* 0x0000803a01007387 */ /* 0x0109e80000100800 */
[----:B----4-:R4:W5:Y:S02]  /*2db0*/  LDG.E.U16 R58, desc[UR4][R6.64] ;  /* 0x00000004063a7981 */ /* 0x010964000c1e1500 */
[----:B----4-:R-:W-:-:S02]  /*2dc0*/  IADD3 R6, P0, R49, R120, RZ ;  /* 0x0000007831067210 */ /* 0x010fc40007f1e0ff */
[----:B------:R4:W-:Y:S01]  /*2dd0*/  STS.U16 [R8+0x400], R48 ;  /* 0x0004003008007388 */ /* 0x0009e20000000400 */
[-C--:B------:R-:W-:Y:S01]  /*2de0*/  IADD3 R62, P1, R62, R120.reuse, RZ ;  /* 0x000000783e3e7210 */ /* 0x080fe20007f3e0ff */
[----:B-1----:R-:W-:Y:S01]  /*2df0*/  IMAD R9, R9, 0x130, RZ ;  /* 0x0000013009097824 */ /* 0x002fe200078e02ff */
[----:B------:R-:W-:Y:S01]  /*2e00*/  LEA.HI.X.SX32 R7, R75, R121, 0x1, P0 ;  /* 0x000000794b077211 */ /* 0x000fe200000f0eff */
[----:B------:R1:W-:Y:S01]  /*2e10*/  STS.U16 [R8+0x20800], R29 ;  /* 0x0208001d08007388 */ /* 0x0003e20000000400 */
[----:B------:R-:W5:Y:S03]  /*2e20*/  LDC R49, c[0x0][0x248] ;  /* 0x00009200ff317b82 */ /* 0x000f660000000800 */
[----:B------:R0:W5:Y:S01]  /*2e30*/  LDG.E.U16 R51, desc[UR4][R6.64] ;  /* 0x0000000406337981 */ /* 0x000162000c1e1500 */
[----:B------:R-:W-:-:S04]  /*2e40*/  IADD3 R4, P0, R30, R120, RZ ;  /* 0x000000781e047210 */ /* 0x000fc80007f1e0ff */
[-C--:B------:R-:W-:Y:S01]  /*2e50*/  LEA.HI.X.SX32 R5, R19, R121.reuse, 0x1, P0 ;  /* 0x0000007913057211 */ /* 0x080fe200000f0eff */
[----:B----4-:R-:W4:Y:S04]  /*2e60*/  LDC R48, c[0x0][0x248] ;  /* 0x00009200ff307b82 */ /* 0x010f280000000800 */
[----:B------:R3:W5:Y:S04]  /*2e70*/  LDG.E.U16 R18, desc[UR4][R4.64] ;  /* 0x0000000404127981 */ /* 0x000768000c1e1500 */
[----:B------:R-:W5:Y:S01]  /*2e80*/  LDC R30, c[0x0][0x248] ;  /* 0x00009200ff1e7b82 */ /* 0x000f620000000800 */
[----:B------:R-:W-:Y:S01]  /*2e90*/  LEA.HI.X.SX32 R63, R24, R121, 0x1, P1 ;  /* 0x00000079183f7211 */ /* 0x000fe200008f0eff */
[----:B--2---:R-:W-:Y:S01]  /*2ea0*/  IMAD R19, R10, 0x140, RZ ;  /* 0x000001400a137824 */ /* 0x004fe200078e02ff */
[----:B0-----:R-:W-:Y:S01]  /*2eb0*/  IADD3 R6, P0, R9, R120, RZ ;  /* 0x0000007809067210 */ /* 0x001fe20007f1e0ff */
[----:B------:R0:W-:Y:S04]  /*2ec0*/  STS.U16 [R8+0x20400], R53 ;  /* 0x0204003508007388 */ /* 0x0001e80000000400 */
[----:B------:R-:W2:Y:S01]  /*2ed0*/  LDC R24, c[0x0][0x248] ;  /* 0x00009200ff187b82 */ /* 0x000ea20000000800 */
[----:B------:R-:W-:Y:S07]  /*2ee0*/  STL [R1+0x74], R93 ;  /* 0x0000745d01007387 */ /* 0x000fee0000100800 */
[----:B-1----:R-:W1:Y:S01]  /*2ef0*/  LDC R29, c[0x0][0x248] ;  /* 0x00009200ff1d7b82 */ /* 0x002e620000000800 */
[----:B----4-:R-:W-:Y:S01]  /*2f00*/  IMAD R7, R48, 0x270, RZ ;  /* 0x0000027030077824 */ /* 0x010fe200078e02ff */
[----:B------:R-:W-:Y:S01]  /*2f10*/  STL [R1+0xb4], R92 ;  /* 0x0000b45c01007387 */ /* 0x000fe20000100800 */
[----:B------:R-:W-:-:S03]  /*2f20*/  IMAD R11, R11, 0x260, RZ ;  /* 0x000002600b0b7824 */ /* 0x000fc600078e02ff */
[-C--:B------:R-:W-:Y:S01]  /*2f30*/  IADD3 R10, P2, R7, R120.reuse, RZ ;  /* 0x00000078070a7210 */ /* 0x080fe20007f5e0ff */
[----:B------:R4:W-:Y:S01]  /*2f40*/  STS.U16 [R8+0x21000], R12 ;  /* 0x0210000c08007388 */ /* 0x0009e20000000400 */
[----:B------:R-:W1:Y:S01]  /*2f50*/  LDC R48, c[0x0][0x248] ;  /* 0x00009200ff307b82 */ /* 0x000e620000000800 */
[----:B------:R-:W-:Y:S02]  /*2f60*/  LEA.HI.X.SX32 R7, R59, R121, 0x1, P0 ;  /* 0x000000793b077211 */ /* 0x000fe400000f0eff */
[----:B------:R-:W-:Y:S01]  /*2f70*/  STL [R1+0x68], R70 ;  /* 0x0000684601007387 */ /* 0x000fe20000100800 */
[----:B---3--:R-:W-:-:S03]  /*2f80*/  IADD3 R4, P0, R19, R120, RZ ;  /* 0x0000007813047210 */ /* 0x008fc60007f1e0ff */
[----:B------:R3:W-:Y:S01]  /*2f90*/  STS.U16 [R8+0x2000], R52 ;  /* 0x0020003408007388 */ /* 0x0007e20000000400 */
[----:B0-----:R-:W0:Y:S03]  /*2fa0*/  LDC R53, c[0x0][0x248] ;  /* 0x00009200ff357b82 */ /* 0x001e260000000800 */
[----:B------:R-:W-:Y:S01]  /*2fb0*/  STL [R1+0x5c], R69 ;  /* 0x00005c4501007387 */ /* 0x000fe20000100800 */
[----:B------:R-:W-:-:S03]  /*2fc0*/  LEA.HI.X.SX32 R5, R17, R121, 0x1, P0 ;  /* 0x0000007911057211 */ /* 0x000fc600000f0eff */
[----:B-----5:R-:W-:Y:S01]  /*2fd0*/  STL [R1+0xa4], R65 ;  /* 0x0000a44101007387 */ /* 0x020fe20000100800 */
[----:B----4-:R-:W-:Y:S01]  /*2fe0*/  IADD3 R12, P1, R11, R120, RZ ;  /* 0x000000780b0c7210 */ /* 0x010fe20007f3e0ff */
[----:B---3--:R-:W3:Y:S02]  /*2ff0*/  LDC R52, c[0x0][0x248] ;  /* 0x00009200ff347b82 */ /* 0x008ee40000000800 */
[----:B------:R4:W-:Y:S04]  /*3000*/  STS.U16 [R8+0x4000], R55 ;  /* 0x0040003708007388 */ /* 0x0009e80000000400 */
[----:B------:R5:W-:Y:S04]  /*3010*/  STS.U16 [R8+0x21400], R13 ;  /* 0x0214000d08007388 */ /* 0x000be80000000400 */
[----:B------:R1:W-:Y:S01]  /*3020*/  STS.U16 [R8+0x800], R54 ;  /* 0x0008003608007388 */ /* 0x0003e20000000400 */
[----:B------:R-:W-:Y:S01]  /*3030*/  IMAD R49, R49, 0x2a0, RZ ;  /* 0x000002a031317824 */ /* 0x000fe200078e02ff */
[----:B----4-:R-:W4:Y:S02]  /*3040*/  LDC R55, c[0x0][0x248] ;  /* 0x00009200ff377b82 */ /* 0x010f240000000800 */
[----:B------:R-:W3:Y:S01]  /*3050*/  LDG.E.U16 R69, desc[UR4][R4.64] ;  /* 0x0000000404457981 */ /* 0x000ee2000c1e1500 */
[----:B-----5:R-:W-:Y:S01]  /*3060*/  LEA.HI.X.SX32 R13, R9, R121, 0x1, P1 ;  /* 0x00000079090d7211 */ /* 0x020fe200008f0eff */
[----:B--2---:R-:W-:-:S02]  /*3070*/  IMAD R9, R24, 0x150, RZ ;  /* 0x0000015018097824 */ /* 0x004fc400078e02ff */
[----:B------:R2:W-:Y:S02]  /*3080*/  STS.U16 [R8+0x4400], R27 ;  /* 0x0044001b08007388 */ /* 0x0005e40000000400 */
[----:B-1----:R-:W1:Y:S01]  /*3090*/  LDC R54, c[0x0][0x248] ;  /* 0x00009200ff367b82 */ /* 0x002e620000000800 */
[----:B------:R-:W-:Y:S01]  /*30a0*/  LEA.HI.X.SX32 R11, R197, R121, 0x1, P2 ;  /* 0x00000079c50b7211 */ /* 0x000fe200010f0eff */
[----:B------:R-:W-:Y:S01]  /*30b0*/  IMAD R29, R29, 0x290, RZ ;  /* 0x000002901d1d7824 */ /* 0x000fe200078e02ff */
[----:B------:R-:W5:Y:S01]  /*30c0*/  LDG.E.U16 R7, desc[UR4][R6.64] ;  /* 0x0000000406077981 */ /* 0x000f62000c1e1500 */
[----:B0-----:R-:W-:-:S03]  /*30d0*/  IMAD R53, R53, 0x2c0, RZ ;  /* 0x000002c035357824 */ /* 0x001fc600078e02ff */
[----:B------:R-:W5:Y:S01]  /*30e0*/  LDG.E.U16 R17, desc[UR4][R10.64] ;  /* 0x000000040a117981 */ /* 0x000f62000c1e1500 */
[----:B------:R-:W0:Y:S03]  /*30f0*/  LDC R24, c[0x0][0x248] ;  /* 0x00009200ff187b82 */ /* 0x000e260000000800 */
[----:B--2---:R2:W5:Y:S04]  /*3100*/  LDG.E.U16 R27, desc[UR4][R12.64] ;  /* 0x000000040c1b7981 */ /* 0x004568000c1e1500 */
[----:B------:R4:W-:Y:S01]  /*3110*/  STS.U16 [R8+0x20000], R56 ;  /* 0x0200003808007388 */ /* 0x0009e20000000400 */
[----:B------:R-:W1:Y:S03]  /*3120*/  LDC R59, c[0x0][0x248] ;  /* 0x00009200ff3b7b82 */ /* 0x000e660000000800 */
[----:B------:R4:W5:Y:S01]  /*3130*/  LDG.E.U16 R62, desc[UR4][R62.64] ;  /* 0x000000043e3e7981 */ /* 0x000962000c1e1500 */
[----:B--2---:R-:W-:-:S04]  /*3140*/  IADD3 R12, P0, R9, R120, RZ ;  /* 0x00000078090c7210 */ /* 0x004fc80007f1e0ff */
[----:B------:R-:W2:Y:S01]  /*3150*/  LDC R65, c[0x0][0x248] ;  /* 0x00009200ff417b82 */ /* 0x000ea20000000800 */
[----:B------:R-:W-:-:S05]  /*3160*/  LEA.HI.X.SX32 R13, R20, R121, 0x1, P0 ;  /* 0x00000079140d7211 */ /* 0x000fca00000f0eff */
[----:B------:R-:W5:Y:S01]  /*3170*/  LDG.E.U16 R6, desc[UR4][R12.64] ;  /* 0x000000040c067981 */ /* 0x000f62000c1e1500 */
[----:B----4-:R-:W-:Y:S01]  /*3180*/  IMAD R55, R55, 0x2f0, RZ ;  /* 0x000002f037377824 */ /* 0x010fe200078e02ff */
[----:B------:R-:W4:Y:S08]  /*3190*/  LDC R56, c[0x0][0x248] ;  /* 0x00009200ff387b82 */ /* 0x000f300000000800 */
[----:B------:R-:W0:Y:S01]  /*31a0*/  LDC R63, c[0x0][0x248] ;  /* 0x00009200ff3f7b82 */ /* 0x000e220000000800 */
[----:B------:R1:W-:Y:S02]  /*31b0*/  STS.U16 [R8+0x1000], R57 ;  /* 0x0010003908007388 */ /* 0x0003e40000000400 */
[----:B-1----:R-:W-:-:S05]  /*31c0*/  IMAD R59, R59, 0x340, RZ ;  /* 0x000003403b3b7824 */ /* 0x002fca00078e02ff */
[----:B------:R-:W1:Y:S08]  /*31d0*/  LDC R70, c[0x0][0x248] ;  /* 0x00009200ff467b82 */ /* 0x000e700000000800 */
[----:B------:R-:W1:Y:S01]  /*31e0*/  LDC R57, c[0x0][0x248] ;  /* 0x00009200ff397b82 */ /* 0x000e620000000800 */
[----:B0-----:R-:W-:-:S07]  /*31f0*/  IMAD R63, R63, 0x350, RZ ;  /* 0x000003503f3f7824 */ /* 0x001fce00078e02ff */
[----:B------:R-:W0:Y:S01]  /*3200*/  LDC R92, c[0x0][0x248] ;  /* 0x00009200ff5c7b82 */ /* 0x000e220000000800 */
[----:B--2---:R-:W-:-:S07]  /*3210*/  IMAD R65, R65, 0x360, RZ ;  /* 0x0000036041417824 */ /* 0x004fce00078e02ff */
[----:B------:R-:W2:Y:S01]  /*3220*/  LDC R93, c[0x0][0x248] ;  /* 0x00009200ff5d7b82 */ /* 0x000ea20000000800 */
[----:B------:R-:W-:Y:S02]  /*3230*/  IMAD R214, R214, 0x1d8, RZ ;  /* 0x000001d8d6d67824 */ /* 0x000fe400078e02ff */
[----:B------:R-:W-:Y:S01]  /*3240*/  IMAD R97, R97, 0x3d0, RZ ;  /* 0x000003d061617824 */ /* 0x000fe200078e02ff */
[----:B------:R4:W-:Y:S04]  /*3250*/  STL [R1+0x50], R58 ;  /* 0x0000503a01007387 */ /* 0x0009e80000100800 */
[----:B----4-:R-:W4:Y:S01]  /*3260*/  LDC R58, c[0x0][0x248] ;  /* 0x00009200ff3a7b82 */ /* 0x010f220000000800 */
[----:B------:R1:W-:Y:S02]  /*3270*/  STL [R1+0x34], R51 ;  /* 0x0000343301007387 */ /* 0x0003e40000100800 */
[----:B-1----:R-:W-:-:S05]  /*3280*/  IMAD R51, R30, 0x280, RZ ;  /* 0x000002801e337824 */ /* 0x002fca00078e02ff */
[-C--:B------:R-:W-:Y:S02]  /*3290*/  IADD3 R4, P1, R51, R120.reuse, RZ ;  /* 0x0000007833047210 */ /* 0x080fe40007f3e0ff */
[----:B------:R-:W1:Y:S02]  /*32a0*/  LDC R51, c[0x0][0x248] ;  /* 0x00009200ff337b82 */ /* 0x000e640000000800 */
[----:B------:R-:W-:Y:S01]  /*32b0*/  LEA.HI.X.SX32 R5, R19, R121, 0x1, P1 ;  /* 0x0000007913057211 */ /* 0x000fe200008f0eff */
[----:B------:R0:W-:Y:S01]  /*32c0*/  STL [R1+0x30], R18 ;  /* 0x0000301201007387 */ /* 0x0001e20000100800 */
[----:B------:R-:W-:-:S03]  /*32d0*/  IADD3 R10, P1, R49, R120, RZ ;  /* 0x00000078310a7210 */ /* 0x000fc60007f3e0ff */
[----:B------:R2:W5:Y:S01]  /*32e0*/  LDG.E.U16 R4, desc[UR4][R4.64] ;  /* 0x0000000404047981 */ /* 0x000562000c1e1500 */
[----:B------:R-:W4:Y:S01]  /*32f0*/  LDC R49, c[0x0][0x248] ;  /* 0x00009200ff317b82 */ /* 0x000f220000000800 */
[----:B0-----:R-:W-:Y:S01]  /*3300*/  IADD3 R18, P2, R29, R120, RZ ;  /* 0x000000781d127210 */ /* 0x001fe20007f5e0ff */
[----:B--2---:R-:W-:-:S03]  /*3310*/  IMAD R5, R48, 0x160, RZ ;  /* 0x0000016030057824 */ /* 0x004fc600078e02ff */
[-C--:B------:R-:W-:Y:S02]  /*3320*/  LEA.HI.X.SX32 R19, R198, R121.reuse, 0x1, P2 ;  /* 0x00000079c6137211 */ /* 0x080fe400010f0eff */
[-C--:B------:R-:W-:Y:S02]  /*3330*/  IADD3 R20, P2, R53, R120.reuse, RZ ;  /* 0x0000007835147210 */ /* 0x080fe40007f5e0ff */
[----:B------:R-:W-:Y:S01]  /*3340*/  IADD3 R12, P0, R5, R120, RZ ;  /* 0x00000078050c7210 */ /* 0x000fe20007f1e0ff */
[----:B------:R-:W0:Y:S01]  /*3350*/  LDC R53, c[0x0][0x248] ;  /* 0x00009200ff357b82 */ /* 0x000e220000000800 */
[-C--:B------:R-:W-:Y:S01]  /*3360*/  LEA.HI.X.SX32 R11, R9, R121.reuse, 0x1, P1 ;  /* 0x00000079090b7211 */ /* 0x080fe200008f0eff */
[----:B---3--:R-:W-:Y:S01]  /*3370*/  IMAD R9, R52, 0x2b0, RZ ;  /* 0x000002b034097824 */ /* 0x008fe200078e02ff */
[-C--:B------:R-:W-:Y:S01]  /*3380*/  LEA.HI.X.SX32 R13, R21, R121.reuse, 0x1, P0 ;  /* 0x00000079150d7211 */ /* 0x080fe200000f0eff */
[----:B------:R2:W3:Y:S01]  /*3390*/  LDG.E.U16 R29, desc[UR4][R18.64] ;  /* 0x00000004121d7981 */ /* 0x0004e2000c1e1500 */
[----:B------:R-:W-:-:S03]  /*33a0*/  LEA.HI.X.SX32 R21, R5, R121, 0x1, P2 ;  /* 0x0000007905157211 */ /* 0x000fc600010f0eff */
[----:B------:R2:W3:Y:S01]  /*33b0*/  LDG.E.U16 R30, desc[UR4][R10.64] ;  /* 0x000000040a1e7981 */ /* 0x0004e2000c1e1500 */
[----:B------:R-:W0:Y:S03]  /*33c0*/  LDC R52, c[0x0][0x248] ;  /* 0x00009200ff347b82 */ /* 0x000e260000000800 */
[----:B------:R1:W3:Y:S01]  /*33d0*/  LDG.E.U16 R20, desc[UR4][R20.64] ;  /* 0x0000000414147981 */ /* 0x0002e2000c1e1500 */
[----:B--2---:R-:W-:Y:S01]  /*33e0*/  IADD3 R18, P1, R9, R120, RZ ;  /* 0x0000007809127210 */ /* 0x004fe20007f3e0ff */
[----:B------:R-:W-:-:S03]  /*33f0*/  IMAD R11, R54, 0x2d0, RZ ;  /* 0x000002d0360b7824 */ /* 0x000fc600078e02ff */
[-C--:B------:R-:W-:Y:S01]  /*3400*/  LEA.HI.X.SX32 R19, R211, R121.reuse, 0x1, P1 ;  /* 0x00000079d3137211 */ /* 0x080fe200008f0eff */
[----:B------:R-:W2:Y:S01]  /*3410*/  LDC R54, c[0x0][0x248] ;  /* 0x00009200ff367b82 */ /* 0x000ea20000000800 */
[----:B-1----:R-:W-:Y:S01]  /*3420*/  IMAD R21, R24, 0x180, RZ ;  /* 0x0000018018157824 */ /* 0x002fe200078e02ff */
[-C--:B------:R-:W-:Y:S01]  /*3430*/  IADD3 R24, P2, R55, R120.reuse, RZ ;  /* 0x0000007837187210 */ /* 0x080fe20007f5e0ff */
[----:B------:R-:W-:Y:S01]  /*3440*/  IMAD R51, R51, 0x170, RZ ;  /* 0x0000017033337824 */ /* 0x000fe200078e02ff */
[----:B------:R-:W-:Y:S01]  /*3450*/  IADD3 R10, P1, R11, R120, RZ ;  /* 0x000000780b0a7210 */ /* 0x000fe20007f3e0ff */
[----:B----4-:R-:W-:Y:S01]  /*3460*/  IMAD R49, R49, 0x2e0, RZ ;  /* 0x000002e031317824 */ /* 0x010fe200078e02ff */
[----:B------:R-:W4:Y:S02]  /*3470*/  LDG.E.U16 R9, desc[UR4][R18.64] ;  /* 0x0000000412097981 */ /* 0x000f24000c1e1500 */
[----:B------:R-:W1:Y:S01]  /*3480*/  LDC R55, c[0x0][0x248] ;  /* 0x00009200ff377b82 */ /* 0x000e620000000800 */
[----:B------:R-:W-:-:S02]  /*3490*/  LEA.HI.X.SX32 R11, R212, R121, 0x1, P1 ;  /* 0x00000079d40b7211 */ /* 0x000fc400008f0eff */
[----:B------:R-:W-:-:S03]  /*34a0*/  IADD3 R48, P0, R51, R120, RZ ;  /* 0x0000007833307210 */ /* 0x000fc60007f1e0ff */
[----:B------:R0:W3:Y:S02]  /*34b0*/  LDG.E.U16 R5, desc[UR4][R10.64] ;  /* 0x000000040a057981 */ /* 0x0000e4000c1e1500 */
[----:B0-----:R-:W-:Y:S02]  /*34c0*/  IMAD R53, R53, 0x300, RZ ;  /* 0x0000030035357824 */ /* 0x001fe400078e02ff */
[----:B------:R0:W3:Y:S01]  /*34d0*/  LDG.E.U16 R19, desc[UR4][R12.64] ;  /* 0x000000040c137981 */ /* 0x0000e2000c1e1500 */
[----:B------:R-:W-:Y:S02]  /*34e0*/  IADD3 R10, P1, R49, R120, RZ ;  /* 0x00000078310a7210 */ /* 0x000fe40007f3e0ff */
[-C--:B------:R-:W-:Y:S02]  /*34f0*/  LEA.HI.X.SX32 R49, R25, R121.reuse, 0x1, P0 ;  /* 0x0000007919317211 */ /* 0x080fe400000f0eff */
[-C--:B------:R-:W-:Y:S02]  /*3500*/  LEA.HI.X.SX32 R25, R210, R121.reuse, 0x1, P2 ;  /* 0x00000079d2197211 */ /* 0x080fe400010f0eff */
[----:B------:R-:W-:-:S02]  /*3510*/  LEA.HI.X.SX32 R11, R51, R121, 0x1, P1 ;  /* 0x00000079330b7211 */ /* 0x000fc400008f0eff */
[-C--:B0-----:R-:W-:Y:S01]  /*3520*/  IADD3 R12, P0, R21, R120.reuse, RZ ;  /* 0x00000078150c7210 */ /* 0x081fe20007f1e0ff */
[----:B------:R0:W3:Y:S01]  /*3530*/  LDG.E.U16 R18, desc[UR4][R24.64] ;  /* 0x0000000418127981 */ /* 0x0000e2000c1e1500 */
[----:B-1----:R-:W-:Y:S02]  /*3540*/  IMAD R55, R55, 0x320, RZ ;  /* 0x0000032037377824 */ /* 0x002fe400078e02ff */
[----:B------:R-:W-:Y:S01]  /*3550*/  LEA.HI.X.SX32 R13, R50, R121, 0x1, P0 ;  /* 0x00000079320d7211 */ /* 0x000fe200000f0eff */
[----:B------:R1:W3:Y:S01]  /*3560*/  LDG.E.U16 R10, desc[UR4][R10.64] ;  /* 0x000000040a0a7981 */ /* 0x0002e2000c1e1500 */
[----:B------:R-:W-:Y:S02]  /*3570*/  IMAD R71, R58, 0x330, RZ ;  /* 0x000003303a477824 */ /* 0x000fe400078e02ff */
[----:B--2---:R-:W-:Y:S01]  /*3580*/  IMAD R51, R54, 0x310, RZ ;  /* 0x0000031036337824 */ /* 0x004fe200078e02ff */
[----:B------:R-:W2:Y:S01]  /*3590*/  LDC R58, c[0x0][0x248] ;  /* 0x00009200ff3a7b82 */ /* 0x000ea20000000800 */
[----:B------:R-:W3:Y:S04]  /*35a0*/  LDG.E.U16 R49, desc[UR4][R48.64] ;  /* 0x0000000430317981 */ /* 0x000ee8000c1e1500 */
[----:B------:R1:W3:Y:S03]  /*35b0*/  LDG.E.U16 R25, desc[UR4][R12.64] ;  /* 0x000000040c197981 */ /* 0x0002e6000c1e1500 */
[----:B0-----:R-:W0:Y:S01]  /*35c0*/  LDC R24, c[0x0][0x248] ;  /* 0x00009200ff187b82 */ /* 0x001e220000000800 */
[----:B-1----:R-:W-:Y:S01]  /*35d0*/  IMAD R11, R52, 0x190, RZ ;  /* 0x00000190340b7824 */ /* 0x002fe200078e02ff */
[----:B------:R-:W-:-:S04]  /*35e0*/  IADD3 R52, P1, R53, R120, RZ ;  /* 0x0000007835347210 */ /* 0x000fc80007f3e0ff */
[-C--:B------:R-:W-:Y:S02]  /*35f0*/  LEA.HI.X.SX32 R53, R21, R121.reuse, 0x1, P1 ;  /* 0x0000007915357211 */ /* 0x080fe400008f0eff */
[-C--:B------:R-:W-:Y:S02]  /*3600*/  IADD3 R12, P1, R55, R120.reuse, RZ ;  /* 0x00000078370c7210 */ /* 0x080fe40007f3e0ff */
[-C--:B------:R-:W-:Y:S01]  /*3610*/  IADD3 R54, P2, R51, R120.reuse, RZ ;  /* 0x0000007833367210 */ /* 0x080fe20007f5e0ff */
[----:B------:R-:W-:Y:S01]  /*3620*/  IMAD R21, R56, 0x1a0, RZ ;  /* 0x000001a038157824 */ /* 0x000fe200078e02ff */
[CC--:B------:R-:W-:Y:S01]  /*3630*/  LEA.HI.X.SX32 R13, R11.reuse, R121.reuse, 0x1, P1 ;  /* 0x000000790b0d7211 */ /* 0x0c0fe200008f0eff */
[----:B------:R-:W3:Y:S01]  /*3640*/  LDG.E.U16 R52, desc[UR4][R52.64] ;  /* 0x0000000434347981 */ /* 0x000ee2000c1e1500 */
[----:B------:R-:W-:Y:S02]  /*3650*/  IADD3 R50, P0, R11, R120, RZ ;  /* 0x000000780b327210 */ /* 0x000fe40007f1e0ff */
[-C--:B------:R-:W-:Y:S01]  /*3660*/  LEA.HI.X.SX32 R55, R209, R121.reuse, 0x1, P2 ;  /* 0x00000079d1377211 */ /* 0x080fe200010f0eff */
[----:B------:R1:W3:Y:S01]  /*3670*/  LDG.E.U16 R11, desc[UR4][R12.64] ;  /* 0x000000040c0b7981 */ /* 0x0002e2000c1e1500 */
[----:B------:R-:W-:-:S02]  /*3680*/  LEA.HI.X.SX32 R51, R47, R121, 0x1, P0 ;  /* 0x000000792f337211 */ /* 0x000fc400000f0eff */
[-C--:B------:R-:W-:Y:S01]  /*3690*/  IADD3 R74, P0, R21, R120.reuse, RZ ;  /* 0x00000078154a7210 */ /* 0x080fe20007f1e0ff */
[----:B------:R0:W3:Y:S01]  /*36a0*/  LDG.E.U16 R48, desc[UR4][R54.64] ;  /* 0x0000000436307981 */ /* 0x0000e2000c1e1500 */
[-C--:B-1----:R-:W-:Y:S01]  /*36b0*/  IADD3 R12, P1, R71, R120.reuse, RZ ;  /* 0x00000078470c7210 */ /* 0x082fe20007f3e0ff */
[----:B0-----:R-:W-:Y:S02]  /*36c0*/  IMAD R53, R24, 0x1b0, RZ ;  /* 0x000001b018357824 */ /* 0x001fe400078e02ff */
[----:B------:R0:W3:Y:S01]  /*36d0*/  LDG.E.U16 R47, desc[UR4][R50.64] ;  /* 0x00000004322f7981 */ /* 0x0000e2000c1e1500 */
[-C--:B------:R-:W-:Y:S01]  /*36e0*/  LEA.HI.X.SX32 R75, R16, R121.reuse, 0x1, P0 ;  /* 0x00000079104b7211 */ /* 0x080fe200000f0eff */
[----:B------:R-:W1:Y:S01]  /*36f0*/  LDC R24, c[0x0][0x248] ;  /* 0x00009200ff187b82 */ /* 0x000e620000000800 */
[-C--:B------:R-:W-:Y:S02]  /*3700*/  LEA.HI.X.SX32 R13, R207, R121.reuse, 0x1, P1 ;  /* 0x00000079cf0d7211 */ /* 0x080fe400008f0eff */
[-C--:B------:R-:W-:Y:S01]  /*3710*/  IADD3 R54, P2, R63, R120.reuse, RZ ;  /* 0x000000783f367210 */ /* 0x080fe20007f5e0ff */
[----:B------:R-:W-:Y:S01]  /*3720*/  IMAD R71, R70, 0x370, RZ ;  /* 0x0000037046477824 */ /* 0x000fe200078e02ff */
[----:B------:R2:W3:Y:S03]  /*3730*/  LDG.E.U16 R74, desc[UR4][R74.64] ;  /* 0x000000044a4a7981 */ /* 0x0004e6000c1e1500 */
[----:B------:R-:W1:Y:S01]  /*3740*/  LDC R63, c[0x0][0x248] ;  /* 0x00009200ff3f7b82 */ /* 0x000e620000000800 */
[----:B0-----:R-:W-:Y:S01]  /*3750*/  IADD3 R50, P1, R59, R120, RZ ;  /* 0x000000783b327210 */ /* 0x001fe20007f3e0ff */
[----:B------:R0:W3:Y:S03]  /*3760*/  LDG.E.U16 R16, desc[UR4][R12.64] ;  /* 0x000000040c107981 */ /* 0x0000e6000c1e1500 */
[----:B------:R-:W-:-:S02]  /*3770*/  LEA.HI.X.SX32 R51, R21, R121, 0x1, P1 ;  /* 0x0000007915337211 */ /* 0x000fc400008f0eff */
[-C--:B------:R-:W-:Y:S01]  /*3780*/  LEA.HI.X.SX32 R55, R208, R121.reuse, 0x1, P2 ;  /* 0x00000079d0377211 */ /* 0x080fe200010f0eff */
[----:B--2---:R-:W2:Y:S01]  /*3790*/  LDC R75, c[0x0][0x248] ;  /* 0x00009200ff4b7b82 */ /* 0x004ea20000000800 */
[-C--:B0-----:R-:W-:Y:S02]  /*37a0*/  IADD3 R12, P0, R53, R120.reuse, RZ ;  /* 0x00000078350c7210 */ /* 0x081fe40007f1e0ff */
[----:B------:R0:W3:Y:S02]  /*37b0*/  LDG.E.U16 R51, desc[UR4][R50.64] ;  /* 0x0000000432337981 */ /* 0x0000e4000c1e1500 */
[-C--:B------:R-:W-:Y:S01]  /*37c0*/  LEA.HI.X.SX32 R13, R15, R121.reuse, 0x1, P0 ;  /* 0x000000790f0d7211 */ /* 0x080fe200000f0eff */
[----:B------:R-:W-:Y:S01]  /*37d0*/  IMAD R21, R57, 0x1c0, RZ ;  /* 0x000001c039157824 */ /* 0x000fe200078e02ff */
[-C--:B------:R-:W-:Y:S01]  /*37e0*/  IADD3 R56, P1, R65, R120.reuse, RZ ;  /* 0x0000007841387210 */ /* 0x080fe20007f3e0ff */
[----:B------:R1:W3:Y:S04]  /*37f0*/  LDG.E.U16 R54, desc[UR4][R54.64] ;  /* 0x0000000436367981 */ /* 0x0002e8000c1e1500 */
[----:B------:R1:W3:Y:S01]  /*3800*/  LDG.E.U16 R15, desc[UR4][R12.64] ;  /* 0x000000040c0f7981 */ /* 0x0002e2000c1e1500 */
[----:B0-----:R-:W0:Y:S01]  /*3810*/  LDC R50, c[0x0][0x248] ;  /* 0x00009200ff327b82 */ /* 0x001e220000000800 */
[----:B------:R-:W-:Y:S01]  /*3820*/  LEA.HI.X.SX32 R57, R53, R121, 0x1, P1 ;  /* 0x0000007935397211 */ /* 0x000fe200008f0eff */
[----:B-1----:R-:W-:Y:S01]  /*3830*/  IMAD R63, R63, 0x390, RZ ;  /* 0x000003903f3f7824 */ /* 0x002fe200078e02ff */
[----:B------:R-:W-:Y:S01]  /*3840*/  IADD3 R70, P2, R71, R120, RZ ;  /* 0x0000007847467210 */ /* 0x000fe20007f5e0ff */
[----:B------:R-:W-:-:S02]  /*3850*/  IMAD R55, R92, 0x3a0, RZ ;  /* 0x000003a05c377824 */ /* 0x000fc400078e02ff */
[----:B------:R-:W3:Y:S01]  /*3860*/  LDG.E.U16 R56, desc[UR4][R56.64] ;  /* 0x0000000438387981 */ /* 0x000ee2000c1e1500 */
[----:B------:R-:W-:Y:S01]  /*3870*/  IMAD R13, R58, 0x380, RZ ;  /* 0x000003803a0d7824 */ /* 0x000fe200078e02ff */
[----:B------:R-:W-:-:S04]  /*3880*/  IADD3 R58, P0, R21, R120, RZ ;  /* 0x00000078153a7210 */ /* 0x000fc80007f1e0ff */
[----:B------:R-:W-:-:S04]  /*3890*/  IADD3 R12, P1, R13, R120, RZ ;  /* 0x000000780d0c7210 */ /* 0x000fc80007f3e0ff */
[-C--:B------:R-:W-:Y:S01]  /*38a0*/  LEA.HI.X.SX32 R13, R21, R121.reuse, 0x1, P1 ;  /* 0x00000079150d7211 */ /* 0x080fe200008f0eff */
[----:B------:R-:W-:Y:S01]  /*38b0*/  IMAD R21, R24, 0x1d0, RZ ;  /* 0x000001d018157824 */ /* 0x000fe200078e02ff */
[-C--:B------:R-:W-:Y:S02]  /*38c0*/  LEA.HI.X.SX32 R71, R206, R121.reuse, 0x1, P2 ;  /* 0x00000079ce477211 */ /* 0x080fe400010f0eff */
[----:B------:R-:W-:Y:S01]  /*38d0*/  LEA.HI.X.SX32 R59, R22, R121, 0x1, P0 ;  /* 0x00000079163b7211 */ /* 0x000fe200000f0eff */
[----:B------:R1:W3:Y:S01]  /*38e0*/  LDG.E.U16 R53, desc[UR4][R12.64] ;  /* 0x000000040c357981 */ /* 0x0002e2000c1e1500 */
[----:B------:R-:W-:-:S03]  /*38f0*/  IADD3 R92, P1, R63, R120, RZ ;  /* 0x000000783f5c7210 */ /* 0x000fc60007f3e0ff */
[----:B------:R2:W3:Y:S04]  /*3900*/  LDG.E.U16 R22, desc[UR4][R70.64] ;  /* 0x0000000446167981 */ /* 0x0004e8000c1e1500 */
[----:B------:R0:W3:Y:S01]  /*3910*/  LDG.E.U16 R65, desc[UR4][R58.64] ;  /* 0x000000043a417981 */ /* 0x0000e2000c1e1500 */
[----:B-1----:R-:W-:Y:S01]  /*3920*/  IMAD R13, R93, 0x3b0, RZ ;  /* 0x000003b05d0d7824 */ /* 0x002fe200078e02ff */
[----:B------:R-:W-:Y:S02]  /*3930*/  LEA.HI.X.SX32 R93, R205, R121, 0x1, P1 ;  /* 0x00000079cd5d7211 */ /* 0x000fe400008f0eff */
[-C--:B--2---:R-:W-:Y:S02]  /*3940*/  IADD3 R70, P2, R55, R120.reuse, RZ ;  /* 0x0000007837467210 */ /* 0x084fe40007f5e0ff */
[----:B------:R-:W-:-:S02]  /*3950*/  IADD3 R12, P1, R13, R120, RZ ;  /* 0x000000780d0c7210 */ /* 0x000fc40007f3e0ff */
[C---:B0-----:R-:W-:Y:S01]  /*3960*/  IADD3 R58, P0, R21.reuse, R120, RZ ;  /* 0x00000078153a7210 */ /* 0x041fe20007f1e0ff */
[----:B------:R-:W-:Y:S01]  /*3970*/  IMAD R57, R50, 0x1e0, RZ ;  /* 0x000001e032397824 */ /* 0x000fe200078e02ff */
[-C--:B------:R-:W-:Y:S01]  /*3980*/  LEA.HI.X.SX32 R71, R21, R121.reuse, 0x1, P2 ;  /* 0x0000007915477211 */ /* 0x080fe200010f0eff */
[----:B------:R-:W0:Y:S01]  /*3990*/  LDC R50, c[0x0][0x248] ;  /* 0x00009200ff327b82 */ /* 0x000e220000000800 */
[-C--:B------:R-:W-:Y:S01]  /*39a0*/  LEA.HI.X.SX32 R59, R94, R121.reuse, 0x1, P0 ;  /* 0x000000795e3b7211 */ /* 0x080fe200000f0eff */
[----:B------:R1:W2:Y:S01]  /*39b0*/  LDG.E.U16 R21, desc[UR4][R92.64] ;  /* 0x000000045c157981 */ /* 0x0002a2000c1e1500 */
[----:B------:R-:W-:Y:S01]  /*39c0*/  LEA.HI.X.SX32 R13, R214, R121, 0x1, P1 ;  /* 0x00000079d60d7211 */ /* 0x000fe200008f0eff */
[----:B------:R-:W-:Y:S02]  /*39d0*/  IMAD R75, R75, 0x1f0, RZ ;  /* 0x000001f04b4b7824 */ /* 0x000fe400078e02ff */
[----:B------:R-:W-:Y:S01]  /*39e0*/  IMAD R63, R96, 0x3c0, RZ ;  /* 0x000003c0603f7824 */ /* 0x000fe200078e02ff */
[----:B------:R-:W2:Y:S01]  /*39f0*/  LDG.E.U16 R59, desc[UR4][R58.64] ;  /* 0x000000043a3b7981 */ /* 0x000ea2000c1e1500 */
[----:B------:R-:W-:-:S03]  /*3a00*/  IMAD R101, R101, 0x3e0, RZ ;  /* 0x000003e065657824 */ /* 0x000fc600078e02ff */
[----:B------:R-:W2:Y:S01]  /*3a10*/  LDG.E.U16 R55, desc[UR4][R70.64] ;  /* 0x0000000446377981 */ /* 0x000ea2000c1e1500 */
[-C--:B-1----:R-:W-:Y:S02]  /*3a20*/  IADD3 R92, P2, R97, R120.reuse, RZ ;  /* 0x00000078615c7210 */ /* 0x082fe40007f5e0ff */
[----:B------:R-:W1:Y:S01]  /*3a30*/  LDC R97, c[0x0][0x248] ;  /* 0x00009200ff617b82 */ /* 0x000e620000000800 */
[----:B------:R5:W2:Y:S01]  /*3a40*/  LDG.E.U16 R58, desc[UR4][R12.64] ;  /* 0x000000040c3a7981 */ /* 0x000aa2000c1e1500 */
[----:B------:R-:W-:Y:S01]  /*3a50*/  IMAD R204, R204, 0x1e8, RZ ;  /* 0x000001e8cccc7824 */ /* 0x000fe200078e02ff */
[-C--:B------:R-:W-:Y:S02]  /*3a60*/  IADD3 R94, P1, R63, R120.reuse, RZ ;  /* 0x000000783f5e7210 */ /* 0x080fe40007f3e0ff */
[----:B-----5:R-:W-:-:S04]  /*3a70*/  IADD3 R12, P0, R57, R120, RZ ;  /* 0x00000078390c7210 */ /* 0x020fc80007f1e0ff */
[-C--:B------:R-:W-:Y:S02]  /*3a80*/  LEA.HI.X.SX32 R13, R95, R121.reuse, 0x1, P0 ;  /* 0x000000795f0d7211 */ /* 0x080fe400000f0eff */
[-C--:B------:R-:W-:Y:S02]  /*3a90*/  IADD3 R70, P0, R75, R120.reuse, RZ ;  /* 0x000000784b467210 */ /* 0x080fe40007f1e0ff */
[-C--:B------:R-:W-:Y:S01]  /*3aa0*/  LEA.HI.X.SX32 R95, R57, R121.reuse, 0x1, P1 ;  /* 0x00000079395f7211 */ /* 0x080fe200008f0eff */
[----:B------:R-:W5:Y:S01]  /*3ab0*/  LDG.E.U16 R12, desc[UR4][R12.64] ;  /* 0x000000040c0c7981 */ /* 0x000f62000c1e1500 */
[-C--:B------:R-:W-:Y:S02]  /*3ac0*/  LEA.HI.X.SX32 R71, R91, R121.reuse, 0x1, P0 ;  /* 0x000000795b477211 */ /* 0x080fe400000f0eff */
[----:B------:R-:W-:Y:S01]  /*3ad0*/  IADD3 R96, P0, R101, R120, RZ ;  /* 0x0000007865607210 */ /* 0x000fe20007f1e0ff */
[----:B------:R0:W5:Y:S01]  /*3ae0*/  LDG.E.U16 R63, desc[UR4][R94.64] ;  /* 0x000000045e3f7981 */ /* 0x000162000c1e1500 */
[----:B------:R-:W4:Y:S01]  /*3af0*/  LDC R101, c[0x0][0x248] ;  /* 0x00009200ff657b82 */ /* 0x000f220000000800 */
[----:B------:R-:W-:-:S02]  /*3b00*/  LEA.HI.X.SX32 R93, R204, R121, 0x1, P2 ;  /* 0x00000079cc5d7211 */ /* 0x000fc400010f0eff */
[----:B------:R0:W5:Y:S04]  /*3b10*/  LDG.E.U16 R24, desc[UR4][R70.64] ;  /* 0x0000000446187981 */ /* 0x000168000c1e1500 */
[----:B------:R1:W5:Y:S01]  /*3b20*/  LDG.E.U16 R13, desc[UR4][R92.64] ;  /* 0x000000045c0d7981 */ /* 0x000362000c1e1500 */
[----:B------:R-:W-:Y:S01]  /*3b30*/  IMAD R57, R26, 0x101, RZ ;  /* 0x000001011a397824 */ /* 0x000fe200078e02ff */
[----:B------:R-:W4:Y:S01]  /*3b40*/  LDC R91, c[0x0][0x248] ;  /* 0x00009200ff5b7b82 */ /* 0x000f220000000800 */
[----:B0-----:R-:W-:Y:S02]  /*3b50*/  IMAD R95, R102, 0x3f0, RZ ;  /* 0x000003f0665f7824 */ /* 0x001fe400078e02ff */
[----:B------:R-:W-:Y:S02]  /*3b60*/  IMAD R71, R50, 0x202, RZ ;  /* 0x0000020232477824 */ /* 0x000fe400078e02ff */
[----:B-1----:R-:W-:-:S03]  /*3b70*/  IMAD R93, R97, 0x212, RZ ;  /* 0x00000212615d7824 */ /* 0x002fc600078e02ff */
[----:B------:R-:W0:Y:S01]  /*3b80*/  LDC R102, c[0x0][0x248] ;  /* 0x00009200ff667b82 */ /* 0x000e220000000800 */
[----:B------:R-:W-:Y:S01]  /*3b90*/  IMAD R213, R213, 0x1f8, RZ ;  /* 0x000001f8d5d57824 */ /* 0x000fe200078e02ff */
[-C--:B------:R-:W-:Y:S01]  /*3ba0*/  LEA.HI.X.SX32 R97, R75, R121.reuse, 0x1, P0 ;  /* 0x000000794b617211 */ /* 0x080fe200000f0eff */
[----:B------:R-:W-:Y:S01]  /*3bb0*/  IMAD R75, R26, 0x109, RZ ;  /* 0x000001091a4b7824 */ /* 0x000fe200078e02ff */
[-C--:B------:R-:W-:Y:S02]  /*3bc0*/  IADD3 R94, P2, R95, R120.reuse, RZ ;  /* 0x000000785f5e7210 */ /* 0x080fe40007f5e0ff */
[-C--:B------:R-:W-:Y:S01]  /*3bd0*/  IADD3 R70, P0, R71, R120.reuse, RZ ;  /* 0x0000007847467210 */ /* 0x080fe20007f1e0ff */
[----:B------:R-:W-:Y:S01]  /*3be0*/  IMAD R103, R103, 0x222, RZ ;  /* 0x0000022267677824 */ /* 0x000fe200078e02ff */
[----:B------:R-:W-:Y:S01]  /*3bf0*/  IADD3 R92, P1, R93, R120, RZ ;  /* 0x000000785d5c7210 */ /* 0x000fe20007f3e0ff */
[----:B------:R1:W5:Y:S01]  /*3c00*/  LDG.E.U16 R50, desc[UR4][R96.64] ;  /* 0x0000000460327981 */ /* 0x000362000c1e1500 */
[----:B------:R-:W-:-:S02]  /*3c10*/  LEA.HI.X.SX32 R95, R213, R121, 0x1, P2 ;  /* 0x00000079d55f7211 */ /* 0x000fc400010f0eff */
[-C--:B------:R-:W-:Y:S01]  /*3c20*/  LEA.HI.X.SX32 R71, R57, R121.reuse, 0x1, P0 ;  /* 0x0000007939477211 */ /* 0x080fe200000f0eff */
[----:B------:R-:W-:Y:S01]  /*3c30*/  IMAD R105, R105, 0x232, RZ ;  /* 0x0000023269697824 */ /* 0x000fe200078e02ff */
[----:B------:R-:W-:Y:S01]  /*3c40*/  LEA.HI.X.SX32 R93, R75, R121, 0x1, P1 ;  /* 0x000000794b5d7211 */ /* 0x000fe200008f0eff */
[----:B------:R-:W-:Y:S01]  /*3c50*/  IMAD R75, R98, 0x111, RZ ;  /* 0x00000111624b7824 */ /* 0x000fe200078e02ff */
[-C--:B------:R-:W-:Y:S01]  /*3c60*/  IADD3 R98, P0, R103, R120.reuse, RZ ;  /* 0x0000007867627210 */ /* 0x080fe20007f1e0ff */
[----:B------:R-:W-:Y:S01]  /*3c70*/  IMAD R107, R107, 0x252, RZ ;  /* 0x000002526b6b7824 */ /* 0x000fe200078e02ff */
[----:B------:R4:W5:Y:S01]  /*3c80*/  LDG.E.U16 R57, desc[UR4][R94.64] ;  /* 0x000000045e397981 */ /* 0x000962000c1e1500 */
[----:B-1----:R-:W-:Y:S01]  /*3c90*/  IMAD R97, R106, 0x242, RZ ;  /* 0x000002426a617824 */ /* 0x002fe200078e02ff */
[-C--:B------:R-:W-:Y:S01]  /*3ca0*/  IADD3 R96, P1, R105, R120.reuse, RZ ;  /* 0x0000007869607210 */ /* 0x080fe20007f3e0ff */
[----:B----4-:R-:W-:Y:S01]  /*3cb0*/  IMAD R101, R101, 0x129, RZ ;  /* 0x0000012965657824 */ /* 0x010fe200078e02ff */
[----:B------:R-:W4:Y:S01]  /*3cc0*/  LDG.E.U16 R70, desc[UR4][R70.64] ;  /* 0x0000000446467981 */ /* 0x000f22000c1e1500 */
[----:B------:R-:W1:Y:S01]  /*3cd0*/  LDC R105, c[0x0][0x248] ;  /* 0x00009200ff697b82 */ /* 0x000e620000000800 */
[----:B------:R-:W-:Y:S01]  /*3ce0*/  IMAD R95, R99, 0x119, RZ ;  /* 0x00000119635f7824 */ /* 0x000fe200078e02ff */
[----:B------:R-:W-:-:S06]  /*3cf0*/  IADD3 R94, P2, R97, R120, RZ ;  /* 0x00000078615e7210 */ /* 0x000fcc0007f5e0ff */
[----:B------:R-:W1:Y:S01]  /*3d00*/  LDC R103, c[0x0][0x248] ;  /* 0x00009200ff677b82 */ /* 0x000e620000000800 */
[----:B------:R0:W4:Y:S01]  /*3d10*/  LDG.E.U16 R71, desc[UR4][R92.64] ;  /* 0x000000045c477981 */ /* 0x000122000c1e1500 */
[-C--:B------:R-:W-:Y:S02]  /*3d20*/  LEA.HI.X.SX32 R99, R75, R121.reuse, 0x1, P0 ;  /* 0x000000794b637211 */ /* 0x080fe400000f0eff */
[----:B------:R-:W-:-:S03]  /*3d30*/  LEA.HI.X.SX32 R97, R95, R121, 0x1, P1 ;  /* 0x000000795f617211 */ /* 0x000fc600008f0eff */
[----:B------:R0:W4:Y:S01]  /*3d40*/  LDG.E.U16 R75, desc[UR4][R98.64] ;  /* 0x00000004624b7981 */ /* 0x000122000c1e1500 */
[----:B------:R-:W-:Y:S01]  /*3d50*/  IMAD R109, R109, 0x272, RZ ;  /* 0x000002726d6d7824 */ /* 0x000fe200078e02ff */
[----:B------:R-:W1:Y:S01]  /*3d60*/  LDC R106, c[0x0][0x248] ;  /* 0x00009200ff6a7b82 */ /* 0x000e620000000800 */
[----:B0-----:R-:W-:Y:S01]  /*3d70*/  IMAD R93, R100, 0x121, RZ ;  /* 0x00000121645d7824 */ /* 0x001fe200078e02ff */
[-C--:B------:R-:W-:Y:S01]  /*3d80*/  IADD3 R92, P0, R107, R120.reuse, RZ ;  /* 0x000000786b5c7210 */ /* 0x080fe20007f1e0ff */
[----:B------:R0:W4:Y:S03]  /*3d90*/  LDG.E.U16 R119, desc[UR4][R96.64] ;  /* 0x0000000460777981 */ /* 0x000126000c1e1500 */
[-C--:B------:R-:W-:Y:S01]  /*3da0*/  LEA.HI.X.SX32 R95, R93, R121.reuse, 0x1, P2 ;  /* 0x000000795d5f7211 */ /* 0x080fe200010f0eff */
[----:B------:R-:W-:Y:S01]  /*3db0*/  IMAD R99, R102, 0x131, RZ ;  /* 0x0000013166637824 */ /* 0x000fe200078e02ff */
[-C--:B------:R-:W-:Y:S01]  /*3dc0*/  LEA.HI.X.SX32 R93, R101, R121.reuse, 0x1, P0 ;  /* 0x00000079655d7211 */ /* 0x080fe200000f0eff */
[----:B------:R-:W-:Y:S01]  /*3dd0*/  IMAD R101, R108, 0x262, RZ ;  /* 0x000002626c657824 */ /* 0x000fe200078e02ff */
[----:B------:R-:W1:Y:S01]  /*3de0*/  LDC R107, c[0x0][0x248] ;  /* 0x00009200ff6b7b82 */ /* 0x000e620000000800 */
[----:B------:R0:W4:Y:S03]  /*3df0*/  LDG.E.U16 R118, desc[UR4][R94.64] ;  /* 0x000000045e767981 */ /* 0x000126000c1e1500 */
[-C--:B0-----:R-:W-:Y:S01]  /*3e00*/  IADD3 R96, P0, R101, R120.reuse, RZ ;  /* 0x0000007865607210 */ /* 0x081fe20007f1e0ff */
[----:B------:R0:W4:Y:S03]  /*3e10*/  LDG.E.U16 R117, desc[UR4][R92.64] ;  /* 0x000000045c757981 */ /* 0x000126000c1e1500 */
[----:B------:R-:W-:Y:S01]  /*3e20*/  LEA.HI.X.SX32 R97, R99, R121, 0x1, P0 ;  /* 0x0000007963617211 */ /* 0x000fe200000f0eff */
[----:B------:R-:W1:Y:S01]  /*3e30*/  LDC R101, c[0x0][0x248] ;  /* 0x00009200ff657b82 */ /* 0x000e620000000800 */
[----:B------:R-:W-:Y:S01]  /*3e40*/  IMAD R95, R112, 0x282, RZ ;  /* 0x00000282705f7824 */ /* 0x000fe200078e02ff */
[----:B------:R-:W-:Y:S01]  /*3e50*/  IADD3 R94, P1, R109, R120, RZ ;  /* 0x000000786d5e7210 */ /* 0x000fe20007f3e0ff */
[----:B------:R-:W-:Y:S01]  /*3e60*/  IMAD R91, R91, 0x141, RZ ;  /* 0x000001415b5b7824 */ /* 0x000fe200078e02ff */
[----:B------:R1:W4:Y:S01]  /*3e70*/  LDG.E.U16 R116, desc[UR4][R96.64] ;  /* 0x0000000460747981 */ /* 0x000322000c1e1500 */
[----:B0-----:R-:W-:-:S03]  /*3e80*/  IMAD R93, R104, 0x139, RZ ;  /* 0x00000139685d7824 */ /* 0x001fc600078e02ff */
[----:B------:R-:W0:Y:S08]  /*3e90*/  LDC R99, c[0x0][0x248] ;  /* 0x00009200ff637b82 */ /* 0x000e300000000800 */
[----:B------:R-:W0:Y:S01]  /*3ea0*/  LDC R104, c[0x0][0x248] ;  /* 0x00009200ff687b82 */ /* 0x000e220000000800 */
[----:B------:R-:W-:Y:S01]  /*3eb0*/  IADD3 R92, P2, R95, R120, RZ ;  /* 0x000000785f5c7210 */ /* 0x000fe20007f5e0ff */
[----:B------:R-:W-:Y:S01]  /*3ec0*/  IMAD R113, R113, 0x292, RZ ;  /* 0x0000029271717824 */ /* 0x000fe200078e02ff */
[----:B------:R-:W-:-:S02]  /*3ed0*/  LEA.HI.X.SX32 R95, R93, R121, 0x1, P1 ;  /* 0x000000795d5f7211 */ /* 0x000fc400008f0eff */
[----:B------:R-:W-:-:S03]  /*3ee0*/  LEA.HI.X.SX32 R93, R91, R121, 0x1, P2 ;  /* 0x000000795b5d7211 */ /* 0x000fc600010f0eff */
[----:B------:R-:W0:Y:S01]  /*3ef0*/  LDC R109, c[0x0][0x248] ;  /* 0x00009200ff6d7b82 */ /* 0x000e220000000800 */
[----:B-1----:R-:W-:Y:S01]  /*3f00*/  IMAD R91, R105, 0x149, RZ ;  /* 0x00000149695b7824 */ /* 0x002fe200078e02ff */
[----:B------:R-:W-:-:S06]  /*3f10*/  IADD3 R98, P0, R113, R120, RZ ;  /* 0x0000007871627210 */ /* 0x000fcc0007f1e0ff */
[----:B------:R-:W1:Y:S01]  /*3f20*/  LDC R108, c[0x0][0x248] ;  /* 0x00009200ff6c7b82 */ /* 0x000e620000000800 */
[----:B0-----:R-:W-:-:S07]  /*3f30*/  IMAD R105, R99, 0x2c2, RZ ;  /* 0x000002c263697824 */ /* 0x001fce00078e02ff */
[----:B------:R-:W0:Y:S01]  /*3f40*/  LDC R100, c[0x0][0x248] ;  /* 0x00009200ff647b82 */ /* 0x000e220000000800 */
[----:B------:R-:W-:Y:S01]  /*3f50*/  IMAD R97, R122, 0x2a2, RZ ;  /* 0x000002a27a617824 */ /* 0x000fe200078e02ff */
[----:B------:R-:W-:Y:S01]  /*3f60*/  LEA.HI.X.SX32 R99, R91, R121, 0x1, P0 ;  /* 0x000000795b637211 */ /* 0x000fe200000f0eff */
[----:B------:R-:W-:Y:S01]  /*3f70*/  IMAD R103, R103, 0x2b2, RZ ;  /* 0x000002b267677824 */ /* 0x000fe200078e02ff */
[----:B------:R1:W4:Y:S04]  /*3f80*/  LDG.E.U16 R115, desc[UR4][R94.64] ;  /* 0x000000045e737981 */ /* 0x000328000c1e1500 */
[----:B------:R-:W0:Y:S01]  /*3f90*/  LDC R102, c[0x0][0x248] ;  /* 0x00009200ff667b82 */ /* 0x000e220000000800 */
[----:B------:R-:W-:Y:S01]  /*3fa0*/  IMAD R91, R104, 0x161, RZ ;  /* 0x00000161685b7824 */ /* 0x000fe200078e02ff */
[----:B------:R1:W4:Y:S01]  /*3fb0*/  LDG.E.U16 R114, desc[UR4][R92.64] ;  /* 0x000000045c727981 */ /* 0x000322000c1e1500 */
[----:B------:R-:W-:Y:S01]  /*3fc0*/  IADD3 R96, P1, R97, R120, RZ ;  /* 0x0000007861607210 */ /* 0x000fe20007f3e0ff */
[----:B-1----:R-:W-:-:S02]  /*3fd0*/  IMAD R95, R110, 0x151, RZ ;  /* 0x000001516e5f7824 */ /* 0x002fc400078e02ff */
[----:B------:R1:W4:Y:S02]  /*3fe0*/  LDG.E.U16 R113, desc[UR4][R98.64] ;  /* 0x0000000462717981 */ /* 0x000324000c1e1500 */
[----:B------:R-:W0:Y:S01]  /*3ff0*/  LDC R104, c[0x0][0x248] ;  /* 0x00009200ff687b82 */ /* 0x000e220000000800 */
[-C--:B------:R-:W-:Y:S01]  /*4000*/  IADD3 R94, P0, R103, R120.reuse, RZ ;  /* 0x00000078675e7210 */ /* 0x080fe20007f1e0ff */
[----:B------:R-:W-:Y:S01]  /*4010*/  IMAD R93, R111, 0x159, RZ ;  /* 0x000001596f5d7824 */ /* 0x000fe200078e02ff */
[----:B------:R-:W-:Y:S02]  /*4020*/  IADD3 R92, P2, R105, R120, RZ ;  /* 0x00000078695c7210 */ /* 0x000fe40007f5e0ff */
[----:B------:R-:W-:-:S03]  /*4030*/  LEA.HI.X.SX32 R97, R95, R121, 0x1, P1 ;  /* 0x000000795f617211 */ /* 0x000fc600008f0eff */
[----:B------:R-:W3:Y:S01]  /*4040*/  LDC R122, c[0x0][0x248] ;  /* 0x00009200ff7a7b82 */ /* 0x000ee20000000800 */
[-C--:B------:R-:W-:Y:S01]  /*4050*/  LEA.HI.X.SX32 R95, R93, R121.reuse, 0x1, P0 ;  /* 0x000000795d5f7211 */ /* 0x080fe200000f0eff */
[----:B------:R-:W-:Y:S01]  /*4060*/  IMAD R107, R107, 0x2d2, RZ ;  /* 0x000002d26b6b7824 */ /* 0x000fe200078e02ff */
[----:B------:R-:W-:Y:S01]  /*4070*/  LEA.HI.X.SX32 R93, R91, R121, 0x1, P2 ;  /* 0x000000795b5d7211 */ /* 0x000fe200010f0eff */
[----:B------:R-:W-:Y:S01]  /*4080*/  IMAD R101, R101, 0x2e2, RZ ;  /* 0x000002e265657824 */ /* 0x000fe200078e02ff */
[----:B------:R0:W4:Y:S01]  /*4090*/  LDG.E.U16 R112, desc[UR4][R96.64] ;  /* 0x0000000460707981 */ /* 0x000122000c1e1500 */
[----:B------:R-:W-:Y:S02]  /*40a0*/  IMAD R109, R109, 0x169, RZ ;  /* 0x000001696d6d7824 */ /* 0x000fe400078e02ff */
[----:B------:R-:W3:Y:S01]  /*40b0*/  LDC R105, c[0x0][0x248] ;  /* 0x00009200ff697b82 */ /* 0x000ee20000000800 */
[----:B------:R0:W4:Y:S01]  /*40c0*/  LDG.E.U16 R111, desc[UR4][R94.64] ;  /* 0x000000045e6f7981 */ /* 0x000122000c1e1500 */
[----:B-1----:R-:W-:Y:S01]  /*40d0*/  IADD3 R98, P0, R107, R120, RZ ;  /* 0x000000786b627210 */ /* 0x002fe20007f1e0ff */
[----:B0-----:R-:W-:-:S02]  /*40e0*/  IMAD R107, R100, 0x302, RZ ;  /* 0x00000302646b7824 */ /* 0x001fc400078e02ff */
[----:B------:R0:W4:Y:S03]  /*40f0*/  LDG.E.U16 R110, desc[UR4][R92.64] ;  /* 0x000000045c6e7981 */ /* 0x000126000c1e1500 */
[----:B------:R-:W1:Y:S01]  /*4100*/  LDC R91, c[0x0][0x248] ;  /* 0x00009200ff5b7b82 */ /* 0x000e620000000800 */
[----:B------:R-:W-:Y:S01]  /*4110*/  IMAD R97, R108, 0x171, RZ ;  /* 0x000001716c617824 */ /* 0x000fe200078e02ff */
[----:B------:R-:W-:Y:S01]  /*4120*/  IADD3 R96, P1, R101, R120, RZ ;  /* 0x0000007865607210 */ /* 0x000fe20007f3e0ff */
[----:B------:R-:W-:Y:S01]  /*4130*/  IMAD R95, R106, 0x2f2, RZ ;  /* 0x000002f26a5f7824 */ /* 0x000fe200078e02ff */
[----:B------:R-:W-:Y:S01]  /*4140*/  LEA.HI.X.SX32 R99, R109, R121, 0x1, P0 ;  /* 0x000000796d637211 */ /* 0x000fe200000f0eff */
[----:B------:R-:W-:-:S03]  /*4150*/  IMAD R101, R124, 0x181, RZ ;  /* 0x000001817c657824 */ /* 0x000fc600078e02ff */
[----:B------:R-:W1:Y:S01]  /*4160*/  LDC R103, c[0x0][0x248] ;  /* 0x00009200ff677b82 */ /* 0x000e620000000800 */
[----:B0-----:R-:W-:Y:S01]  /*4170*/  IMAD R93, R102, 0x179, RZ ;  /* 0x00000179665d7824 */ /* 0x001fe200078e02ff */
[-C--:B------:R-:W-:Y:S01]  /*4180*/  IADD3 R94, P2, R95, R120.reuse, RZ ;  /* 0x000000785f5e7210 */ /* 0x080fe20007f5e0ff */
[----:B------:R-:W-:Y:S01]  /*4190*/  IMAD R123, R123, 0x312, RZ ;  /* 0x000003127b7b7824 */ /* 0x000fe200078e02ff */
[-C--:B------:R-:W-:Y:S01]  /*41a0*/  LEA.HI.X.SX32 R97, R97, R121.reuse, 0x1, P1 ;  /* 0x0000007961617211 */ /* 0x080fe200008f0eff */
[----:B------:R0:W4:Y:S01]  /*41b0*/  LDG.E.U16 R109, desc[UR4][R98.64] ;  /* 0x00000004626d7981 */ /* 0x000122000c1e1500 */
[----:B------:R-:W-:Y:S02]  /*41c0*/  IADD3 R92, P0, R107, R120, RZ ;  /* 0x000000786b5c7210 */ /* 0x000fe40007f1e0ff */
[----:B------:R-:W2:Y:S01]  /*41d0*/  LDC R124, c[0x0][0x248] ;  /* 0x00009200ff7c7b82 */ /* 0x000ea20000000800 */
[-C--:B------:R-:W-:Y:S01]  /*41e0*/  LEA.HI.X.SX32 R95, R93, R121.reuse, 0x1, P2 ;  /* 0x000000795d5f7211 */ /* 0x080fe200010f0eff */
[----:B------:R3:W4:Y:S01]  /*41f0*/  LDG.E.U16 R108, desc[UR4][R96.64] ;  /* 0x00000004606c7981 */ /* 0x000722000c1e1500 */
[----:B------:R-:W-:-:S03]  /*4200*/  LEA.HI.X.SX32 R93, R101, R121, 0x1, P0 ;  /* 0x00000079655d7211 */ /* 0x000fc600000f0eff */
[----:B------:R3:W4:Y:S01]  /*4210*/  LDG.E.U16 R107, desc[UR4][R94.64] ;  /* 0x000000045e6b7981 */ /* 0x000722000c1e1500 */
[----:B0-----:R-:W-:Y:S01]  /*4220*/  IMAD R99, R104, 0x189, RZ ;  /* 0x0000018968637824 */ /* 0x001fe200078e02ff */
[----:B------:R-:W0:Y:S01]  /*4230*/  LDC R100, c[0x0][0x248] ;  /* 0x00009200ff647b82 */ /* 0x000e220000000800 */
[----:B---3--:R-:W-:Y:S01]  /*4240*/  IMAD R105, R105, 0x322, RZ ;  /* 0x0000032269697824 */ /* 0x008fe200078e02ff */
[----:B------:R3:W4:Y:S01]  /*4250*/  LDG.E.U16 R106, desc[UR4][R92.64] ;  /* 0x000000045c6a7981 */ /* 0x000722000c1e1500 */
[----:B------:R-:W-:-:S04]  /*4260*/  IADD3 R96, P0, R123, R120, RZ ;  /* 0x000000787b607210 */ /* 0x000fc80007f1e0ff */
[----:B------:R-:W-:Y:S01]  /*4270*/  LEA.HI.X.SX32 R97, R99, R121, 0x1, P0 ;  /* 0x0000007963617211 */ /* 0x000fe200000f0eff */
[----:B------:R-:W0:Y:S01]  /*4280*/  LDC R101, c[0x0][0x248] ;  /* 0x00009200ff657b82 */ /* 0x000e220000000800 */
[----:B------:R-:W-:-:S07]  /*4290*/  IMAD R95, R122, 0x332, RZ ;  /* 0x000003327a5f7824 */ /* 0x000fce00078e02ff */
[----:B------:R-:W0:Y:S01]  /*42a0*/  LDC R99, c[0x0][0x248] ;  /* 0x00009200ff637b82 */ /* 0x000e220000000800 */
[----:B-1----:R-:W-:Y:S01]  /*42b0*/  IMAD R91, R91, 0x199, RZ ;  /* 0x000001995b5b7824 */ /* 0x002fe200078e02ff */
[----:B---3--:R-:W-:-:S06]  /*42c0*/  IADD3 R92, P2, R95, R120, RZ ;  /* 0x000000785f5c7210 */ /* 0x008fcc0007f5e0ff */
[----:B------:R-:W1:Y:S01]  /*42d0*/  LDC R102, c[0x0][0x248] ;  /* 0x00009200ff667b82 */ /* 0x000e620000000800 */
[----:B------:R-:W-:Y:S01]  /*42e0*/  IMAD R103, R103, 0x191, RZ ;  /* 0x0000019167677824 */ /* 0x000fe200078e02ff */
[----:B------:R-:W-:Y:S02]  /*42f0*/  IADD3 R94, P1, R105, R120, RZ ;  /* 0x00000078695e7210 */ /* 0x000fe40007f3e0ff */
[-C--:B------:R-:W-:Y:S01]  /*4300*/  LEA.HI.X.SX32 R93, R91, R121.reuse, 0x1, P2 ;  /* 0x000000795b5d7211 */ /* 0x080fe200010f0eff */
[----:B--2---:R-:W-:Y:S01]  /*4310*/  IMAD R129, R124, 0x342, RZ ;  /* 0x000003427c817824 */ /* 0x004fe200078e02ff */
[----:B------:R2:W3:Y:S02]  /*4320*/  LDG.E.U16 R105, desc[UR4][R96.64] ;  /* 0x0000000460697981 */ /* 0x0004e4000c1e1500 */
[----:B------:R-:W1:Y:S01]  /*4330*/  LDC R122, c[0x0][0x248] ;  /* 0x00009200ff7a7b82 */ /* 0x000e620000000800 */
[----:B------:R-:W-:-:S07]  /*4340*/  LEA.HI.X.SX32 R95, R103, R121, 0x1, P1 ;  /* 0x00000079675f7211 */ /* 0x000fce00008f0eff */
[----:B------:R-:W5:Y:S01]  /*4350*/  LDC R91, c[0x0][0x248] ;  /* 0x00009200ff5b7b82 */ /* 0x000f620000000800 */
[----:B------:R0:W3:Y:S07]  /*4360*/  LDG.E.U16 R104, desc[UR4][R94.64] ;  /* 0x000000045e687981 */ /* 0x0000ee000c1e1500 */
[----:B------:R-:W5:Y:S01]  /*4370*/  LDC R123, c[0x0][0x248] ;  /* 0x00009200ff7b7b82 */ /* 0x000f620000000800 */
[----:B--2---:R-:W-:Y:S01]  /*4380*/  IMAD R97, R126, 0x1a1, RZ ;  /* 0x000001a17e617824 */ /* 0x004fe200078e02ff */
[-C--:B------:R-:W-:Y:S01]  /*4390*/  IADD3 R98, P0, R129, R120.reuse, RZ ;  /* 0x0000007881627210 */ /* 0x080fe20007f1e0ff */
[----:B0-----:R-:W-:Y:S01]  /*43a0*/  IMAD R95, R100, 0x362, RZ ;  /* 0x00000362645f7824 */ /* 0x001fe200078e02ff */
[----:B------:R1:W2:Y:S01]  /*43b0*/  LDG.E.U16 R103, desc[UR4][R92.64] ;  /* 0x000000045c677981 */ /* 0x0002a2000c1e1500 */
[----:B------:R-:W-:Y:S01]  /*43c0*/  IMAD R129, R99, 0x372, RZ ;  /* 0x0000037263817824 */ /* 0x000fe200078e02ff */
[-C--:B------:R-:W-:Y:S01]  /*43d0*/  LEA.HI.X.SX32 R99, R97, R121.reuse, 0x1, P0 ;  /* 0x0000007961637211 */ /* 0x080fe200000f0eff */
[----:B------:R-:W-:Y:S01]  /*43e0*/  IMAD R101, R101, 0x1b1, RZ ;  /* 0x000001b165657824 */ /* 0x000fe200078e02ff */
[-C--:B------:R-:W-:Y:S01]  /*43f0*/  IADD3 R94, P0, R95, R120.reuse, RZ ;  /* 0x000000785f5e7210 */ /* 0x080fe20007f1e0ff */
[----:B------:R-:W-:Y:S01]  /*4400*/  IMAD R127, R127, 0x1b9, RZ ;  /* 0x000001b97f7f7824 */ /* 0x000fe200078e02ff */
[----:B------:R-:W0:Y:S01]  /*4410*/  LDC R126, c[0x0][0x248] ;  /* 0x00009200ff7e7b82 */ /* 0x000e220000000800 */
[----:B-1----:R-:W-:Y:S01]  /*4420*/  IMAD R93, R102, 0x352, RZ ;  /* 0x00000352665d7824 */ /* 0x002fe200078e02ff */
[-C--:B------:R-:W-:Y:S01]  /*4430*/  IADD3 R92, P2, R129, R120.reuse, RZ ;  /* 0x00000078815c7210 */ /* 0x080fe20007f5e0ff */
[----:B------:R-:W-:Y:S01]  /*4440*/  IMAD R125, R125, 0x1a9, RZ ;  /* 0x000001a97d7d7824 */ /* 0x000fe200078e02ff */
[-C--:B------:R-:W-:Y:S01]  /*4450*/  LEA.HI.X.SX32 R95, R101, R121.reuse, 0x1, P0 ;  /* 0x00000079655f7211 */ /* 0x080fe200000f0eff */
[----:B------:R-:W-:Y:S01]  /*4460*/  IMAD R135, R131, 0x382, RZ ;  /* 0x0000038283877824 */ /* 0x000fe200078e02ff */
[-C--:B------:R-:W-:Y:S01]  /*4470*/  IADD3 R96, P1, R93, R120.reuse, RZ ;  /* 0x000000785d607210 */ /* 0x080fe20007f3e0ff */
[----:B------:R-:W-:Y:S01]  /*4480*/  IMAD R131, R122, 0x1c1, RZ ;  /* 0x000001c17a837824 */ /* 0x000fe200078e02ff */
[-C--:B------:R-:W-:Y:S01]  /*4490*/  LEA.HI.X.SX32 R93, R127, R121.reuse, 0x1, P2 ;  /* 0x000000797f5d7211 */ /* 0x080fe200010f0eff */
[----:B------:R1:W2:Y:S01]  /*44a0*/  LDG.E.U16 R100, desc[UR4][R94.64] ;  /* 0x000000045e647981 */ /* 0x0002a2000c1e1500 */
[----:B------:R-:W-:Y:S01]  /*44b0*/  LEA.HI.X.SX32 R97, R125, R121, 0x1, P1 ;  /* 0x000000797d617211 */ /* 0x000fe200008f0eff */
[----:B------:R-:W0:Y:S01]  /*44c0*/  LDC R127, c[0x0][0x248] ;  /* 0x00009200ff7f7b82 */ /* 0x000e220000000800 */
[----:B------:R-:W-:Y:S01]  /*44d0*/  IADD3 R122, P0, R135, R120, RZ ;  /* 0x00000078877a7210 */ /* 0x000fe20007f1e0ff */
[----:B-----5:R-:W-:Y:S01]  /*44e0*/  IMAD R135, R123, 0x3b2, RZ ;  /* 0x000003b27b877824 */ /* 0x020fe200078e02ff */
[----:B------:R-:W5:Y:S01]  /*44f0*/  LDG.E.U16 R102, desc[UR4][R98.64] ;  /* 0x0000000462667981 */ /* 0x000f62000c1e1500 */
[----:B-1----:R-:W-:-:S04]  /*4500*/  IMAD R95, R91, 0x3a2, RZ ;  /* 0x000003a25b5f7824 */ /* 0x002fc800078e02ff */
[----:B------:R-:W1:Y:S01]  /*4510*/  LDC R125, c[0x0][0x248] ;  /* 0x00009200ff7d7b82 */ /* 0x000e620000000800 */
[----:B------:R-:W-:Y:S01]  /*4520*/  LEA.HI.X.SX32 R123, R131, R121, 0x1, P0 ;  /* 0x00000079837b7211 */ /* 0x000fe200000f0eff */
[----:B------:R-:W-:Y:S01]  /*4530*/  IMAD R91, R130, 0x1d9, RZ ;  /* 0x000001d9825b7824 */ /* 0x000fe200078e02ff */
[----:B------:R-:W5:Y:S01]  /*4540*/  LDG.E.U16 R101, desc[UR4][R96.64] ;  /* 0x0000000460657981 */ /* 0x000f62000c1e1500 */
[----:B------:R-:W-:-:S03]  /*4550*/  IADD3 R94, P0, R95, R120, RZ ;  /* 0x000000785f5e7210 */ /* 0x000fc60007f1e0ff */
[----:B------:R0:W5:Y:S01]  /*4560*/  LDG.E.U16 R99, desc[UR4][R92.64] ;  /* 0x000000045c637981 */ /* 0x000162000c1e1500 */
[----:B------:R-:W1:Y:S01]  /*4570*/  LDC R129, c[0x0][0x248] ;  /* 0x00009200ff817b82 */ /* 0x000e620000000800 */
[----:B------:R-:W-:-:S07]  /*4580*/  IMAD R133, R133, 0x392, RZ ;  /* 0x0000039285857824 */ /* 0x000fce00078e02ff */
[----:B------:R-:W1:Y:S01]  /*4590*/  LDC R124, c[0x0][0x248] ;  /* 0x00009200ff7c7b82 */ /* 0x000e620000000800 */
[----:B0-----:R-:W-:Y:S01]  /*45a0*/  IMAD R93, R134, 0x1d1, RZ ;  /* 0x000001d1865d7824 */ /* 0x001fe200078e02ff */
[-C--:B------:R-:W-:Y:S01]  /*45b0*/  IADD3 R92, P2, R135, R120.reuse, RZ ;  /* 0x00000078875c7210 */ /* 0x080fe20007f5e0ff */
[----:B------:R-:W-:Y:S01]  /*45c0*/  IMAD R131, R126, 0x3c2, RZ ;  /* 0x000003c27e837824 */ /* 0x000fe200078e02ff */
[----:B------:R0:W5:Y:S02]  /*45d0*/  LDG.E.U16 R98, desc[UR4][R122.64] ;  /* 0x000000047a627981 */ /* 0x000164000c1e1500 */
[-C--:B------:R-:W-:Y:S02]  /*45e0*/  LEA.HI.X.SX32 R95, R93, R121.reuse, 0x1, P0 ;  /* 0x000000795d5f7211 */ /* 0x080fe400000f0eff */
[----:B------:R-:W-:Y:S02]  /*45f0*/  LEA.HI.X.SX32 R93, R91, R121, 0x1, P2 ;  /* 0x000000795b5d7211 */ /* 0x000fe400010f0eff */
[----:B------:R-:W0:Y:S01]  /*4600*/  LDC R91, c[0x0][0x248] ;  /* 0x00009200ff5b7b82 */ /* 0x000e220000000800 */
[----:B------:R-:W-:Y:S01]  /*4610*/  IMAD R97, R132, 0x1c9, RZ ;  /* 0x000001c984617824 */ /* 0x000fe200078e02ff */
[----:B------:R-:W-:-:S04]  /*4620*/  IADD3 R96, P1, R133, R120, RZ ;  /* 0x0000007885607210 */ /* 0x000fc80007f3e0ff */
[----:B------:R-:W-:Y:S01]  /*4630*/  LEA.HI.X.SX32 R97, R97, R121, 0x1, P1 ;  /* 0x0000007961617211 */ /* 0x000fe200008f0eff */
[----:B-1----:R-:W-:Y:S01]  /*4640*/  IMAD R125, R125, 0x1e1, RZ ;  /* 0x000001e17d7d7824 */ /* 0x002fe200078e02ff */
[----:B------:R-:W-:Y:S01]  /*4650*/  IADD3 R126, P0, R131, R120, RZ ;  /* 0x00000078837e7210 */ /* 0x000fe20007f1e0ff */
[----:B------:R-:W-:-:S03]  /*4660*/  IMAD R133, R128, 0x3d2, RZ ;  /* 0x000003d280857824 */ /* 0x000fc600078e02ff */
[----:B------:R-:W5:Y:S01]  /*4670*/  LDG.E.U16 R97, desc[UR4][R96.64] ;  /* 0x0000000460617981 */ /* 0x000f62000c1e1500 */
[----:B0-----:R-:W-:Y:S01]  /*4680*/  IMAD R123, R127, 0x1e9, RZ ;  /* 0x000001e97f7b7824 */ /* 0x001fe200078e02ff */
[----:B------:R-:W-:Y:S01]  /*4690*/  LEA.HI.X.SX32 R127, R125, R121, 0x1, P0 ;  /* 0x000000797d7f7211 */ /* 0x000fe200000f0eff */
[----:B------:R-:W-:Y:S01]  /*46a0*/  IMAD R135, R129, 0x3e2, RZ ;  /* 0x000003e281877824 */ /* 0x000fe200078e02ff */
[-C--:B------:R-:W-:Y:S01]  /*46b0*/  IADD3 R122, P0, R148, R120.reuse, RZ ;  /* 0x00000078947a7210 */ /* 0x080fe20007f1e0ff */
[----:B------:R-:W5:Y:S01]  /*46c0*/  LDG.E.U16 R96, desc[UR4][R94.64] ;  /* 0x000000045e607981 */ /* 0x000f62000c1e1500 */
[----:B------:R-:W-:Y:S02]  /*46d0*/  IMAD R129, R124, 0x1f1, RZ ;  /* 0x000001f17c817824 */ /* 0x000fe400078e02ff */
[----:B------:R-:W-:Y:S01]  /*46e0*/  IADD3 R124, P2, R135, R120, RZ ;  /* 0x00000078877c7210 */ /* 0x000fe20007f5e0ff */
[----:B------:R0:W5:Y:S01]  /*46f0*/  LDG.E.U16 R95, desc[UR4][R92.64] ;  /* 0x000000045c5f7981 */ /* 0x000162000c1e1500 */
[----:B------:R-:W-:-:S02]  /*4700*/  IMAD R149, R149, 0x112, RZ ;  /* 0x0000011295957824 */ /* 0x000fc400078e02ff */
[----:B------:R-:W-:Y:S01]  /*4710*/  IMAD R153, R153, 0x122, RZ ;  /* 0x0000012299997824 */ /* 0x000fe200078e02ff */
[----:B------:R1:W5:Y:S01]  /*4720*/  LDG.E.U16 R94, desc[UR4][R126.64] ;  /* 0x000000047e5e7981 */ /* 0x000362000c1e1500 */
[----:B0-----:R-:W-:-:S04]  /*4730*/  IADD3 R92, P1, R133, R120, RZ ;  /* 0x00000078855c7210 */ /* 0x001fc80007f3e0ff */
[-C--:B------:R-:W-:Y:S02]  /*4740*/  LEA.HI.X.SX32 R93, R123, R121.reuse, 0x1, P1 ;  /* 0x000000797b5d7211 */ /* 0x080fe400008f0eff */
[-C--:B------:R-:W-:Y:S01]  /*4750*/  LEA.HI.X.SX32 R123, R91, R121.reuse, 0x1, P0 ;  /* 0x000000795b7b7211 */ /* 0x080fe200000f0eff */
[----:B------:R-:W-:Y:S01]  /*4760*/  IMAD R154, R154, 0x132, RZ ;  /* 0x000001329a9a7824 */ /* 0x000fe200078e02ff */
[----:B------:R-:W-:Y:S01]  /*4770*/  LEA.HI.X.SX32 R125, R129, R121, 0x1, P2 ;  /* 0x00000079817d7211 */ /* 0x000fe200010f0eff */
[----:B------:R-:W-:Y:S01]  /*4780*/  IMAD R159, R159, 0x142, RZ ;  /* 0x000001429f9f7824 */ /* 0x000fe200078e02ff */
[----:B------:R-:W5:Y:S01]  /*4790*/  LDG.E.U16 R93, desc[UR4][R92.64] ;  /* 0x000000045c5d7981 */ /* 0x000f62000c1e1500 */
[----:B------:R-:W-:-:S03]  /*47a0*/  IADD3 R130, P0, R149, R120, RZ ;  /* 0x0000007895827210 */ /* 0x000fc60007f1e0ff */
[----:B------:R0:W5:Y:S01]  /*47b0*/  LDG.E.U16 R91, desc[UR4][R122.64] ;  /* 0x000000047a5b7981 */ /* 0x000162000c1e1500 */
[----:B-1----:R-:W-:Y:S01]  /*47c0*/  IMAD R126, R26, 0x99, RZ ;  /* 0x000000991a7e7824 */ /* 0x002fe200078e02ff */
[----:B------:R-:W-:Y:S01]  /*47d0*/  IADD3 R132, P2, R154, R120, RZ ;  /* 0x000000789a847210 */ /* 0x000fe20007f5e0ff */
[C---:B------:R-:W-:Y:S01]  /*47e0*/  IMAD R127, R26.reuse, 0xa1, RZ ;  /* 0x000000a11a7f7824 */ /* 0x040fe200078e02ff */
[----:B------:R1:W5:Y:S01]  /*47f0*/  LDG.E.U16 R92, desc[UR4][R124.64] ;  /* 0x000000047c5c7981 */ /* 0x000362000c1e1500 */
[C---:B0-----:R-:W-:Y:S02]  /*4800*/  IMAD R122, R26.reuse, 0x89, RZ ;  /* 0x000000891a7a7824 */ /* 0x041fe400078e02ff */
[----:B------:R-:W-:-:S03]  /*4810*/  IMAD R123, R26, 0x91, RZ ;  /* 0x000000911a7b7824 */ /* 0x000fc600078e02ff */
[-C--:B------:R-:W-:Y:S02]  /*4820*/  LEA.HI.X.SX32 R131, R122, R121.reuse, 0x1, P0 ;  /* 0x000000797a837211 */ /* 0x080fe400000f0eff */
[-C--:B-1----:R-:W-:Y:S02]  /*4830*/  IADD3 R124, P1, R153, R120.reuse, RZ ;  /* 0x00000078997c7210 */ /* 0x082fe40007f3e0ff */
[-C--:B------:R-:W-:Y:S01]  /*4840*/  IADD3 R122, P0, R159, R120.reuse, RZ ;  /* 0x000000789f7a7210 */ /* 0x080fe20007f1e0ff */
[----:B------:R-:W-:Y:S01]  /*4850*/  IMAD R166, R166, 0x172, RZ ;  /* 0x00000172a6a67824 */ /* 0x000fe200078e02ff */
[-C--:B------:R-:W-:Y:S01]  /*4860*/  LEA.HI.X.SX32 R125, R123, R121.reuse, 0x1, P1 ;  /* 0x000000797b7d7211 */ /* 0x080fe200008f0eff */
[----:B------:R-:W-:Y:S01]  /*4870*/  IMAD R161, R161, 0x152, RZ ;  /* 0x00000152a1a17824 */ /* 0x000fe200078e02ff */
[-C--:B------:R-:W-:Y:S01]  /*4880*/  LEA.HI.X.SX32 R133, R126, R121.reuse, 0x1, P2 ;  /* 0x000000797e857211 */ /* 0x080fe200010f0eff */
[----:B------:R-:W-:Y:S01]  /*4890*/  IMAD R169, R169, 0x182, RZ ;  /* 0x00000182a9a97824 */ /* 0x000fe200078e02ff */
[----:B------:R-:W-:Y:S01]  /*48a0*/  LEA.HI.X.SX32 R123, R127, R121, 0x1, P0 ;  /* 0x000000797f7b7211 */ /* 0x000fe200000f0eff */
[----:B------:R-:W-:Y:S01]  /*48b0*/  IMAD R127, R26, 0xb9, RZ ;  /* 0x000000b91a7f7824 */ /* 0x000fe200078e02ff */
[----:B------:R-:W5:Y:S01]  /*48c0*/  LDG.E.U16 R130, desc[UR4][R130.64] ;  /* 0x0000000482827981 */ /* 0x000f62000c1e1500 */
[----:B------:R-:W-:-:S03]  /*48d0*/  IADD3 R126, P2, R166, R120, RZ ;  /* 0x00000078a67e7210 */ /* 0x000fc60007f5e0ff */
[----:B------:R-:W5:Y:S01]  /*48e0*/  LDG.E.U16 R132, desc[UR4][R132.64] ;  /* 0x0000000484847981 */ /* 0x000f62000c1e1500 */
[----:B------:R-:W-:Y:S01]  /*48f0*/  LEA.HI.X.SX32 R127, R127, R121, 0x1, P2 ;  /* 0x000000797f7f7211 */ /* 0x000fe200010f0eff */
[----:B------:R-:W-:Y:S02]  /*4900*/  IMAD R129, R26, 0xc1, RZ ;  /* 0x000000c11a817824 */ /* 0x000fe400078e02ff */
[----:B------:R-:W-:Y:S02]  /*4910*/  IMAD R174, R174, 0x1b2, RZ ;  /* 0x000001b2aeae7824 */ /* 0x000fe400078e02ff */
[----:B------:R-:W-:Y:S01]  /*4920*/  IMAD R170, R170, 0x192, RZ ;  /* 0x00000192aaaa7824 */ /* 0x000fe200078e02ff */
[----:B------:R-:W5:Y:S04]  /*4930*/  LDG.E.U16 R137, desc[UR4][R126.64] ;  /* 0x000000047e897981 */ /* 0x000f68000c1e1500 */
[----:B------:R0:W5:Y:S01]  /*4940*/  LDG.E.U16 R133, desc[UR4][R122.64] ;  /* 0x000000047a857981 */ /* 0x000162000c1e1500 */
[----:B------:R-:W-:-:S02]  /*4950*/  IMAD R165, R165, 0x162, RZ ;  /* 0x00000162a5a57824 */ /* 0x000fc400078e02ff */
[----:B------:R-:W-:Y:S01]  /*4960*/  IMAD R177, R177, 0x1c2, RZ ;  /* 0x000001c2b1b17824 */ /* 0x000fe200078e02ff */
[----:B------:R1:W5:Y:S01]  /*4970*/  LDG.E.U16 R131, desc[UR4][R124.64] ;  /* 0x000000047c837981 */ /* 0x000362000c1e1500 */
[----:B0-----:R-:W-:Y:S01]  /*4980*/  IMAD R123, R26, 0xa9, RZ ;  /* 0x000000a91a7b7824 */ /* 0x001fe200078e02ff */
[----:B------:R-:W-:-:S04]  /*4990*/  IADD3 R122, P0, R161, R120, RZ ;  /* 0x00000078a17a7210 */ /* 0x000fc80007f1e0ff */
[-C--:B------:R-:W-:Y:S02]  /*49a0*/  LEA.HI.X.SX32 R123, R123, R121.reuse, 0x1, P0 ;  /* 0x000000797b7b7211 */ /* 0x080fe400000f0eff */
[-C--:B------:R-:W-:Y:S01]  /*49b0*/  IADD3 R128, P0, R169, R120.reuse, RZ ;  /* 0x00000078a9807210 */ /* 0x080fe20007f1e0ff */
[----:B------:R-:W-:Y:S01]  /*49c0*/  IMAD R127, R26, 0xd9, RZ ;  /* 0x000000d91a7f7824 */ /* 0x000fe200078e02ff */
[-C--:B------:R-:W-:Y:S01]  /*49d0*/  IADD3 R126, P2, R174, R120.reuse, RZ ;  /* 0x00000078ae7e7210 */ /* 0x080fe20007f5e0ff */
[----:B------:R0:W5:Y:S01]  /*49e0*/  LDG.E.U16 R134, desc[UR4][R122.64] ;  /* 0x000000047a867981 */ /* 0x000162000c1e1500 */
[-C--:B------:R-:W-:Y:S01]  /*49f0*/  LEA.HI.X.SX32 R129, R129, R121.reuse, 0x1, P0 ;  /* 0x0000007981817211 */ /* 0x080fe200000f0eff */
[C---:B-1----:R-:W-:Y:S01]  /*4a00*/  IMAD R125, R26.reuse, 0xb1, RZ ;  /* 0x000000b11a7d7824 */ /* 0x042fe200078e02ff */
[-C--:B------:R-:W-:Y:S02]  /*4a10*/  IADD3 R124, P1, R165, R120.reuse, RZ ;  /* 0x00000078a57c7210 */ /* 0x080fe40007f3e0ff */
[-C--:B------:R-:W-:Y:S01]  /*4a20*/  LEA.HI.X.SX32 R127, R127, R121.reuse, 0x1, P2 ;  /* 0x000000797f7f7211 */ /* 0x080fe200010f0eff */
[----:B------:R1:W5:Y:S01]  /*4a30*/  LDG.E.U16 R138, desc[UR4][R128.64] ;  /* 0x00000004808a7981 */ /* 0x000362000c1e1500 */
[----:B0-----:R-:W-:Y:S01]  /*4a40*/  IMAD R123, R26, 0xc9, RZ ;  /* 0x000000c91a7b7824 */ /* 0x001fe200078e02ff */
[-C--:B------:R-:W-:Y:S01]  /*4a50*/  IADD3 R122, P0, R170, R120.reuse, RZ ;  /* 0x00000078aa7a7210 */ /* 0x080fe20007f1e0ff */
[----:B------:R-:W-:Y:S01]  /*4a60*/  IMAD R182, R182, 0x1f2, RZ ;  /* 0x000001f2b6b67824 */ /* 0x000fe200078e02ff */
[-C--:B------:R-:W-:Y:S01]  /*4a70*/  LEA.HI.X.SX32 R125, R125, R121.reuse, 0x1, P1 ;  /* 0x000000797d7d7211 */ /* 0x080fe200008f0eff */
[----:B------:R-:W-:Y:S01]  /*4a80*/  IMAD R173, R173, 0x1a2, RZ ;  /* 0x000001a2adad7824 */ /* 0x000fe200078e02ff */
[----:B------:R-:W-:Y:S01]  /*4a90*/  LEA.HI.X.SX32 R123, R123, R121, 0x1, P0 ;  /* 0x000000797b7b7211 */ /* 0x000fe200000f0eff */
[----:B-1----:R-:W-:Y:S01]  /*4aa0*/  IMAD R129, R26, 0xe1, RZ ;  /* 0x000000e11a817824 */ /* 0x002fe200078e02ff */
[----:B------:R-:W-:Y:S01]  /*4ab0*/  IADD3 R128, P0, R177, R120, RZ ;  /* 0x00000078b1807210 */ /* 0x000fe20007f1e0ff */
[----:B------:R0:W5:Y:S01]  /*4ac0*/  LDG.E.U16 R141, desc[UR4][R126.64] ;  /* 0x000000047e8d7981 */ /* 0x000162000c1e1500 */
[----:B------:R-:W-:-:S02]  /*4ad0*/  IMAD R178, R178, 0x1d2, RZ ;  /* 0x000001d2b2b27824 */ /* 0x000fc400078e02ff */
[----:B------:R-:W-:Y:S01]  /*4ae0*/  LEA.HI.X.SX32 R129, R129, R121, 0x1, P0 ;  /* 0x0000007981817211 */ /* 0x000fe200000f0eff */
[----:B------:R1:W5:Y:S04]  /*4af0*/  LDG.E.U16 R135, desc[UR4][R124.64] ;  /* 0x000000047c877981 */ /* 0x000368000c1e1500 */
[----:B------:R4:W5:Y:S01]  /*4b00*/  LDG.E.U16 R139, desc[UR4][R122.64] ;  /* 0x000000047a8b7981 */ /* 0x000962000c1e1500 */
[----:B0-----:R-:W-:Y:S01]  /*4b10*/  IMAD R127, R26, 0xf9, RZ ;  /* 0x000000f91a7f7824 */ /* 0x001fe200078e02ff */
[-C--:B------:R-:W-:Y:S02]  /*4b20*/  IADD3 R126, P2, R182, R120.reuse, RZ ;  /* 0x00000078b67e7210 */ /* 0x080fe40007f5e0ff */
[----:B------:R0:W5:Y:S01]  /*4b30*/  LDG.E.U16 R142, desc[UR4][R128.64] ;  /* 0x00000004808e7981 */ /* 0x000162000c1e1500 */
[----:B-1----:R-:W-:Y:S01]  /*4b40*/  IMAD R125, R26, 0xd1, RZ ;  /* 0x000000d11a7d7824 */ /* 0x002fe200078e02ff */
[----:B------:R-:W-:-:S02]  /*4b50*/  IADD3 R124, P1, R173, R120, RZ ;  /* 0x00000078ad7c7210 */ /* 0x000fc40007f3e0ff */
[-C--:B------:R-:W-:Y:S01]  /*4b60*/  LEA.HI.X.SX32 R127, R127, R121.reuse, 0x1, P2 ;  /* 0x000000797f7f7211 */ /* 0x080fe200010f0eff */
[----:B----4-:R-:W-:Y:S01]  /*4b70*/  IMAD R123, R26, 0xe9, RZ ;  /* 0x000000e91a7b7824 */ /* 0x010fe200078e02ff */
[-C--:B------:R-:W-:Y:S01]  /*4b80*/  IADD3 R122, P0, R178, R120.reuse, RZ ;  /* 0x00000078b27a7210 */ /* 0x080fe20007f1e0ff */
[----:B0-----:R-:W-:Y:S01]  /*4b90*/  IMAD R128, R143, 0x3f2, RZ ;  /* 0x000003f28f807824 */ /* 0x001fe200078e02ff */
[-C--:B------:R-:W-:Y:S01]  /*4ba0*/  LEA.HI.X.SX32 R125, R125, R121.reuse, 0x1, P1 ;  /* 0x000000797d7d7211 */ /* 0x080fe200008f0eff */
[----:B------:R-:W-:Y:S01]  /*4bb0*/  IMAD R180, R180, 0x1e2, RZ ;  /* 0x000001e2b4b47824 */ /* 0x000fe200078e02ff */
[----:B------:R-:W-:Y:S01]  /*4bc0*/  LEA.HI.X.SX32 R123, R123, R121, 0x1, P0 ;  /* 0x000000797b7b7211 */ /* 0x000fe200000f0eff */
[----:B------:R-:W-:Y:S01]  /*4bd0*/  IMAD R129, R144, 0x1f9, RZ ;  /* 0x000001f990817824 */ /* 0x000fe200078e02ff */
[----:B------:R0:W4:Y:S01]  /*4be0*/  LDG.E.U16 R145, desc[UR4][R126.64] ;  /* 0x000000047e917981 */ /* 0x000122000c1e1500 */
[----:B------:R-:W-:-:S03]  /*4bf0*/  IADD3 R128, P0, R128, R120, RZ ;  /* 0x0000007880807210 */ /* 0x000fc60007f1e0ff */
[----:B------:R1:W4:Y:S01]  /*4c00*/  LDG.E.U16 R140, desc[UR4][R124.64] ;  /* 0x000000047c8c7981 */ /* 0x000322000c1e1500 */
[----:B------:R-:W-:-:S03]  /*4c10*/  LEA.HI.X.SX32 R129, R129, R121, 0x1, P0 ;  /* 0x0000007981817211 */ /* 0x000fc600000f0eff */
[----:B------:R1:W4:Y:S01]  /*4c20*/  LDG.E.U16 R143, desc[UR4][R122.64] ;  /* 0x000000047a8f7981 */ /* 0x000322000c1e1500 */
[----:B0-----:R-:W-:Y:S02]  /*4c30*/  IMAD R126, R163, 0x214, RZ ;  /* 0x00000214a37e7824 */ /* 0x001fe400078e02ff */
[----:B------:R-:W0:Y:S01]  /*4c40*/  LDC R163, c[0x0][0x248] ;  /* 0x00009200ffa37b82 */ /* 0x000e220000000800 */
[----:B------:R1:W4:Y:S02]  /*4c50*/  LDG.E.U16 R147, desc[UR4][R128.64] ;  /* 0x0000000480937981 */ /* 0x000324000c1e1500 */
[----:B-1----:R-:W-:Y:S01]  /*4c60*/  IMAD R125, R26, 0xf1, RZ ;  /* 0x000000f11a7d7824 */ /* 0x002fe200078e02ff */
[----:B------:R-:W-:-:S04]  /*4c70*/  IADD3 R124, P1, R180, R120, RZ ;  /* 0x00000078b47c7210 */ /* 0x000fc80007f3e0ff */
[-C--:B------:R-:W-:Y:S02]  /*4c80*/  LEA.HI.X.SX32 R125, R125, R121.reuse, 0x1, P1 ;  /* 0x000000797d7d7211 */ /* 0x080fe400008f0eff */
[-C--:B------:R-:W-:Y:S01]  /*4c90*/  LEA R122, P0, R167, R120.reuse, 0x2 ;  /* 0x00000078a77a7211 */ /* 0x080fe200078010ff */
[----:B------:R-:W-:Y:S02]  /*4ca0*/  IMAD R128, R168, 0x224, RZ ;  /* 0x00000224a8807824 */ /* 0x000fe400078e02ff */
[----:B------:R1:W4:Y:S01]  /*4cb0*/  LDG.E.U16 R144, desc[UR4][R124.64] ;  /* 0x000000047c907981 */ /* 0x000322000c1e1500 */
[----:B------:R-:W-:Y:S01]  /*4cc0*/  LEA.HI.X.SX32 R123, R148, R121, 0x1, P0 ;  /* 0x00000079947b7211 */ /* 0x000fe200000f0eff */
[----:B------:R-:W3:Y:S01]  /*4cd0*/  LDC R168, c[0x0][0x248] ;  /* 0x00009200ffa87b82 */ /* 0x000ee20000000800 */
[----:B------:R-:W-:-:S03]  /*4ce0*/  IADD3 R128, P0, R128, R120, RZ ;  /* 0x0000007880807210 */ /* 0x000fc60007f1e0ff */
[----:B------:R1:W4:Y:S02]  /*4cf0*/  LDG.E.U16 R148, desc[UR4][R122.64] ;  /* 0x000000047a947981 */ /* 0x000324000c1e1500 */
[----:B-1----:R-:W-:Y:S02]  /*4d00*/  IMAD R124, R157, 0x204, RZ ;  /* 0x000002049d7c7824 */ /* 0x002fe400078e02ff */
[----:B------:R-:W-:Y:S01]  /*4d10*/  IMAD R202, R202, 0x11a, RZ ;  /* 0x0000011acaca7824 */ /* 0x000fe200078e02ff */
[----:B------:R-:W1:Y:S01]  /*4d20*/  LDC R157, c[0x0][0x248] ;  /* 0x00009200ff9d7b82 */ /* 0x000e620000000800 */
[----:B------:R-:W-:Y:S02]  /*4d30*/  LEA.HI.X.SX32 R129, R149, R121, 0x1, P0 ;  /* 0x0000007995817211 */ /* 0x000fe400000f0eff */
[----:B------:R-:W-:Y:S01]  /*4d40*/  IADD3 R124, P1, R124, R120, RZ ;  /* 0x000000787c7c7210 */ /* 0x000fe20007f3e0ff */
[----:B------:R-:W-:-:S03]  /*4d50*/  IMAD R122, R155, 0x234, RZ ;  /* 0x000002349b7a7824 */ /* 0x000fc600078e02ff */
[----:B------:R-:W-:Y:S01]  /*4d60*/  LEA.HI.X.SX32 R125, R151, R121, 0x1, P1 ;  /* 0x00000079977d7211 */ /* 0x000fe200008f0eff */
[----:B------:R-:W2:Y:S01]  /*4d70*/  LDC R167, c[0x0][0x248] ;  /* 0x00009200ffa77b82 */ /* 0x000ea20000000800 */
[----:B------:R0:W4:Y:S01]  /*4d80*/  LDG.E.U16 R151, desc[UR4][R128.64] ;  /* 0x0000000480977981 */ /* 0x000122000c1e1500 */
[----:B------:R-:W-:-:S03]  /*4d90*/  IADD3 R122, P0, R122, R120, RZ ;  /* 0x000000787a7a7210 */ /* 0x000fc60007f1e0ff */
[----:B------:R0:W4:Y:S02]  /*4da0*/  LDG.E.U16 R149, desc[UR4][R124.64] ;  /* 0x000000047c957981 */ /* 0x000124000c1e1500 */
[----:B0-----:R-:W-:Y:S02]  /*4db0*/  IMAD R128, R163, 0x264, RZ ;  /* 0x00000264a3807824 */ /* 0x001fe400078e02ff */
[----:B------:R-:W0:Y:S01]  /*4dc0*/  LDC R163, c[0x0][0x248] ;  /* 0x00009200ffa37b82 */ /* 0x000e220000000800 */
[----:B------:R-:W-:Y:S01]  /*4dd0*/  IMAD R124, R164, 0x244, RZ ;  /* 0x00000244a47c7824 */ /* 0x000fe200078e02ff */
[-C--:B------:R-:W-:Y:S02]  /*4de0*/  IADD3 R126, P2, R126, R120.reuse, RZ ;  /* 0x000000787e7e7210 */ /* 0x080fe40007f5e0ff */
[----:B------:R-:W-:Y:S02]  /*4df0*/  LEA.HI.X.SX32 R123, R202, R121, 0x1, P0 ;  /* 0x00000079ca7b7211 */ /* 0x000fe400000f0eff */
[----:B------:R-:W-:-:S02]  /*4e00*/  IADD3 R124, P1, R124, R120, RZ ;  /* 0x000000787c7c7210 */ /* 0x000fc40007f3e0ff */
[-C--:B------:R-:W-:Y:S02]  /*4e10*/  LEA.HI.X.SX32 R127, R150, R121.reuse, 0x1, P2 ;  /* 0x00000079967f7211 */ /* 0x080fe400010f0eff */
[----:B------:R-:W-:Y:S02]  /*4e20*/  LEA.HI.X.SX32 R125, R153, R121, 0x1, P1 ;  /* 0x00000079997d7211 */ /* 0x000fe400008f0eff */
[----:B------:R3:W4:Y:S01]  /*4e30*/  LDG.E.U16 R153, desc[UR4][R122.64] ;  /* 0x000000047a997981 */ /* 0x000722000c1e1500 */
[----:B------:R-:W-:-:S03]  /*4e40*/  IADD3 R128, P0, R128, R120, RZ ;  /* 0x0000007880807210 */ /* 0x000fc60007f1e0ff */
[----:B------:R1:W4:Y:S01]  /*4e50*/  LDG.E.U16 R150, desc[UR4][R126.64] ;  /* 0x000000047e967981 */ /* 0x000322000c1e1500 */
[----:B------:R-:W-:Y:S01]  /*4e60*/  LEA.HI.X.SX32 R129, R154, R121, 0x1, P0 ;  /* 0x000000799a817211 */ /* 0x000fe200000f0eff */
[----:B------:R-:W-:Y:S02]  /*4e70*/  IMAD R203, R203, 0x12a, RZ ;  /* 0x0000012acbcb7824 */ /* 0x000fe400078e02ff */
[----:B------:R2:W4:Y:S01]  /*4e80*/  LDG.E.U16 R154, desc[UR4][R124.64] ;  /* 0x000000047c9a7981 */ /* 0x000522000c1e1500 */
[----:B---3--:R-:W-:Y:S02]  /*4e90*/  IMAD R122, R168, 0x274, RZ ;  /* 0x00000274a87a7824 */ /* 0x008fe400078e02ff */
[----:B------:R-:W3:Y:S01]  /*4ea0*/  LDC R168, c[0x0][0x248] ;  /* 0x00009200ffa87b82 */ /* 0x000ee20000000800 */
[----:B-1----:R-:W-:Y:S02]  /*4eb0*/  IMAD R126, R157, 0x254, RZ ;  /* 0x000002549d7e7824 */ /* 0x002fe400078e02ff */
[----:B--2---:R-:W-:-:S03]  /*4ec0*/  IMAD R124, R172, 0x284, RZ ;  /* 0x00000284ac7c7824 */ /* 0x004fc600078e02ff */
[-C--:B------:R-:W-:Y:S01]  /*4ed0*/  IADD3 R126, P2, R126, R120.reuse, RZ ;  /* 0x000000787e7e7210 */ /* 0x080fe20007f5e0ff */
[----:B------:R0:W2:Y:S01]  /*4ee0*/  LDG.E.U16 R157, desc[UR4][R128.64] ;  /* 0x00000004809d7981 */ /* 0x0000a2000c1e1500 */
[----:B------:R-:W-:Y:S01]  /*4ef0*/  IMAD R200, R200, 0x13a, RZ ;  /* 0x0000013ac8c87824 */ /* 0x000fe200078e02ff */
[-C--:B------:R-:W-:Y:S01]  /*4f00*/  IADD3 R122, P0, R122, R120.reuse, RZ ;  /* 0x000000787a7a7210 */ /* 0x080fe20007f1e0ff */
[----:B------:R-:W1:Y:S01]  /*4f10*/  LDC R172, c[0x0][0x248] ;  /* 0x00009200ffac7b82 */ /* 0x000e620000000800 */
[-C--:B------:R-:W-:Y:S02]  /*4f20*/  LEA.HI.X.SX32 R127, R203, R121.reuse, 0x1, P2 ;  /* 0x00000079cb7f7211 */ /* 0x080fe400010f0eff */
[----:B------:R-:W-:Y:S01]  /*4f30*/  IADD3 R124, P1, R124, R120, RZ ;  /* 0x000000787c7c7210 */ /* 0x000fe20007f3e0ff */
[----:B0-----:R-:W-:Y:S01]  /*4f40*/  IMAD R128, R163, 0x2a4, RZ ;  /* 0x000002a4a3807824 */ /* 0x001fe200078e02ff */
[-C--:B------:R-:W-:Y:S01]  /*4f50*/  LEA.HI.X.SX32 R123, R200, R121.reuse, 0x1, P0 ;  /* 0x00000079c87b7211 */ /* 0x080fe200000f0eff */
[----:B------:R0:W2:Y:S01]  /*4f60*/  LDG.E.U16 R155, desc[UR4][R126.64] ;  /* 0x000000047e9b7981 */ /* 0x0000a2000c1e1500 */
[----:B------:R-:W-:-:S02]  /*4f70*/  LEA.HI.X.SX32 R125, R159, R121, 0x1, P1 ;  /* 0x000000799f7d7211 */ /* 0x000fc400008f0eff */
[-C--:B------:R-:W-:Y:S01]  /*4f80*/  IADD3 R128, P0, R128, R120.reuse, RZ ;  /* 0x0000007880807210 */ /* 0x080fe20007f1e0ff */
[----:B------:R0:W2:Y:S01]  /*4f90*/  LDG.E.U16 R159, desc[UR4][R122.64] ;  /* 0x000000047a9f7981 */ /* 0x0000a2000c1e1500 */
[----:B------:R-:W-:Y:S02]  /*4fa0*/  IMAD R201, R201, 0x14a, RZ ;  /* 0x0000014ac9c97824 */ /* 0x000fe400078e02ff */
[----:B------:R-:W-:Y:S02]  /*4fb0*/  LEA.HI.X.SX32 R129, R161, R121, 0x1, P0 ;  /* 0x00000079a1817211 */ /* 0x000fe400000f0eff */
[----:B------:R3:W2:Y:S01]  /*4fc0*/  LDG.E.U16 R161, desc[UR4][R124.64] ;  /* 0x000000047ca17981 */ /* 0x0006a2000c1e1500 */
[----:B0-----:R-:W-:Y:S02]  /*4fd0*/  IMAD R126, R175, 0x294, RZ ;  /* 0x00000294af7e7824 */ /* 0x001fe400078e02ff */
[----:B------:R-:W-:Y:S01]  /*4fe0*/  IMAD R246, R246, 0x15a, RZ ;  /* 0x0000015af6f67824 */ /* 0x000fe200078e02ff */
[----:B------:R0:W2:Y:S01]  /*4ff0*/  LDG.E.U16 R164, desc[UR4][R128.64] ;  /* 0x0000000480a47981 */ /* 0x0000a2000c1e1500 */
[----:B------:R-:W-:Y:S01]  /*5000*/  IMAD R122, R167, 0x2b4, RZ ;  /* 0x000002b4a77a7824 */ /* 0x000fe200078e02ff */
[----:B------:R-:W-:Y:S01]  /*5010*/  IADD3 R126, P2, R126, R120, RZ ;  /* 0x000000787e7e7210 */ /* 0x000fe20007f5e0ff */
[----:B------:R-:W1:Y:S01]  /*5020*/  LDC R175, c[0x0][0x248] ;  /* 0x00009200ffaf7b82 */ /* 0x000e620000000800 */
[----:B---3--:R-:W-:-:S02]  /*5030*/  IMAD R124, R171, 0x2c4, RZ ;  /* 0x000002c4ab7c7824 */ /* 0x008fc400078e02ff */
[----:B------:R-:W-:-:S05]  /*5040*/  LEA.HI.X.SX32 R127, R201, R121, 0x1, P2 ;  /* 0x00000079c97f7211 */ /* 0x000fca00010f0eff */
[----:B------:R-:W3:Y:S01]  /*5050*/  LDC R171, c[0x0][0x248] ;  /* 0x00009200ffab7b82 */ /* 0x000ee20000000800 */
[-C--:B------:R-:W-:Y:S01]  /*5060*/  IADD3 R122, P0, R122, R120.reuse, RZ ;  /* 0x000000787a7a7210 */ /* 0x080fe20007f1e0ff */
[----:B0-----:R-:W-:Y:S01]  /*5070*/  IMAD R128, R168, 0x2e4, RZ ;  /* 0x000002e4a8807824 */ /* 0x001fe200078e02ff */
[-C--:B------:R-:W-:Y:S01]  /*5080*/  IADD3 R124, P1, R124, R120.reuse, RZ ;  /* 0x000000787c7c7210 */ /* 0x080fe20007f3e0ff */
[----:B------:R0:W2:Y:S01]  /*5090*/  LDG.E.U16 R163, desc[UR4][R126.64] ;  /* 0x000000047ea37981 */ /* 0x0000a2000c1e1500 */
[-C--:B------:R-:W-:Y:S02]  /*50a0*/  LEA.HI.X.SX32 R123, R246, R121.reuse, 0x1, P0 ;  /* 0x00000079f67b7211 */ /* 0x080fe400000f0eff */
[----:B------:R-:W-:Y:S02]  /*50b0*/  IADD3 R128, P0, R128, R120, RZ ;  /* 0x0000007880807210 */ /* 0x000fe40007f1e0ff */
[-C--:B------:R-:W-:Y:S01]  /*50c0*/  LEA.HI.X.SX32 R125, R165, R121.reuse, 0x1, P1 ;  /* 0x00000079a57d7211 */ /* 0x080fe200008f0eff */
[----:B------:R-:W-:Y:S01]  /*50d0*/  IMAD R244, R244, 0x16a, RZ ;  /* 0x0000016af4f47824 */ /* 0x000fe200078e02ff */
[----:B------:R-:W-:Y:S01]  /*50e0*/  LEA.HI.X.SX32 R129, R166, R121, 0x1, P0 ;  /* 0x00000079a6817211 */ /* 0x000fe200000f0eff */
[----:B------:R-:W2:Y:S01]  /*50f0*/  LDG.E.U16 R165, desc[UR4][R122.64] ;  /* 0x000000047aa57981 */ /* 0x000ea2000c1e1500 */
[----:B0-----:R-:W-:-:S03]  /*5100*/  IMAD R126, R179, 0x2d4, RZ ;  /* 0x000002d4b37e7824 */ /* 0x001fc600078e02ff */
[----:B------:R0:W2:Y:S01]  /*5110*/  LDG.E.U16 R166, desc[UR4][R124.64] ;  /* 0x000000047ca67981 */ /* 0x0000a2000c1e1500 */
[----:B------:R-:W-:Y:S01]  /*5120*/  IMAD R242, R242, 0x17a, RZ ;  /* 0x0000017af2f27824 */ /* 0x000fe200078e02ff */
[----:B------:R-:W3:Y:S01]  /*5130*/  LDC R179, c[0x0][0x248] ;  /* 0x00009200ffb37b82 */ /* 0x000ee20000000800 */
[----:B------:R-:W-:Y:S01]  /*5140*/  IADD3 R126, P2, R126, R120, RZ ;  /* 0x000000787e7e7210 */ /* 0x000fe20007f5e0ff */
[----:B------:R3:W2:Y:S01]  /*5150*/  LDG.E.U16 R168, desc[UR4][R128.64] ;  /* 0x0000000480a87981 */ /* 0x0006a2000c1e1500 */
[----:B0-----:R-:W-:-:S05]  /*5160*/  IMAD R124, R176, 0x304, RZ ;  /* 0x00000304b07c7824 */ /* 0x001fca00078e02ff */
[----:B------:R-:W0:Y:S01]  /*5170*/  LDC R176, c[0x0][0x248] ;  /* 0x00009200ffb07b82 */ /* 0x000e220000000800 */
[-C--:B------:R-:W-:Y:S01]  /*5180*/  LEA.HI.X.SX32 R127, R244, R121.reuse, 0x1, P2 ;  /* 0x00000079f47f7211 */ /* 0x080fe200010f0eff */
[----:B-1----:R-:W-:Y:S02]  /*5190*/  IMAD R122, R172, 0x2f4, RZ ;  /* 0x000002f4ac7a7824 */ /* 0x002fe400078e02ff */
[----:B---3--:R-:W-:Y:S02]  /*51a0*/  IMAD R128, R171, 0x324, RZ ;  /* 0x00000324ab807824 */ /* 0x008fe400078e02ff */
[----:B------:R1:W3:Y:S01]  /*51b0*/  LDG.E.U16 R167, desc[UR4][R126.64] ;  /* 0x000000047ea77981 */ /* 0x0002e2000c1e1500 */
[-C--:B------:R-:W-:Y:S01]  /*51c0*/  IADD3 R122, P0, R122, R120.reuse, RZ ;  /* 0x000000787a7a7210 */ /* 0x080fe20007f1e0ff */
[----:B------:R-:W-:Y:S01]  /*51d0*/  IMAD R240, R240, 0x18a, RZ ;  /* 0x0000018af0f07824 */ /* 0x000fe200078e02ff */
[-C--:B------:R-:W-:Y:S02]  /*51e0*/  IADD3 R124, P1, R124, R120.reuse, RZ ;  /* 0x000000787c7c7210 */ /* 0x080fe40007f3e0ff */
[----:B------:R-:W-:Y:S01]  /*51f0*/  LEA.HI.X.SX32 R123, R242, R121, 0x1, P0 ;  /* 0x00000079f27b7211 */ /* 0x000fe200000f0eff */
[----:B-1----:R-:W-:Y:S01]  /*5200*/  IMAD R126, R199, 0x314, RZ ;  /* 0x00000314c77e7824 */ /* 0x002fe200078e02ff */
[-C--:B------:R-:W-:Y:S01]  /*5210*/  IADD3 R128, P0, R128, R120.reuse, RZ ;  /* 0x0000007880807210 */ /* 0x080fe20007f1e0ff */
[----:B------:R-:W1:Y:S03]  /*5220*/  LDC R199, c[0x0][0x248] ;  /* 0x00009200ffc77b82 */ /* 0x000e660000000800 */
[----:B------:R-:W-:-:S02]  /*5230*/  IADD3 R126, P2, R126, R120, RZ ;  /* 0x000000787e7e7210 */ /* 0x000fc40007f5e0ff */
[-C--:B------:R-:W-:Y:S02]  /*5240*/  LEA.HI.X.SX32 R125, R169, R121.reuse, 0x1, P1 ;  /* 0x00000079a97d7211 */ /* 0x080fe400008f0eff */
[-C--:B------:R-:W-:Y:S01]  /*5250*/  LEA.HI.X.SX32 R127, R240, R121.reuse, 0x1, P2 ;  /* 0x00000079f07f7211 */ /* 0x080fe200010f0eff */
[----:B------:R0:W3:Y:S01]  /*5260*/  LDG.E.U16 R169, desc[UR4][R122.64] ;  /* 0x000000047aa97981 */ /* 0x0000e2000c1e1500 */
[----:B------:R-:W-:Y:S01]  /*5270*/  LEA.HI.X.SX32 R129, R170, R121, 0x1, P0 ;  /* 0x00000079aa817211 */ /* 0x000fe200000f0eff */
[----:B------:R-:W-:Y:S02]  /*5280*/  IMAD R238, R238, 0x19a, RZ ;  /* 0x0000019aeeee7824 */ /* 0x000fe400078e02ff */
[----:B------:R0:W3:Y:S04]  /*5290*/  LDG.E.U16 R171, desc[UR4][R126.64] ;  /* 0x000000047eab7981 */ /* 0x0000e8000c1e1500 */
[----:B------:R0:W3:Y:S02]  /*52a0*/  LDG.E.U16 R172, desc[UR4][R128.64] ;  /* 0x0000000480ac7981 */ /* 0x0000e4000c1e1500 */
[----:B0-----:R-:W-:-:S02]  /*52b0*/  IMAD R122, R175, 0x334, RZ ;  /* 0x00000334af7a7824 */ /* 0x001fc400078e02ff */
[----:B------:R0:W3:Y:S01]  /*52c0*/  LDG.E.U16 R170, desc[UR4][R124.64] ;  /* 0x000000047caa7981 */ /* 0x0000e2000c1e1500 */
[----:B------:R-:W-:Y:S02]  /*52d0*/  IMAD R126, R227, 0x354, RZ ;  /* 0x00000354e37e7824 */ /* 0x000fe400078e02ff */
[-C--:B------:R-:W-:Y:S01]  /*52e0*/  IADD3 R122, P0, R122, R120.reuse, RZ ;  /* 0x000000787a7a7210 */ /* 0x080fe20007f1e0ff */
[----:B------:R-:W-:Y:S01]  /*52f0*/  IMAD R236, R236, 0x1aa, RZ ;  /* 0x000001aaecec7824 */ /* 0x000fe200078e02ff */
[----:B------:R-:W5:Y:S01]  /*5300*/  LDC R227, c[0x0][0x248] ;  /* 0x00009200ffe37b82 */ /* 0x000f620000000800 */
[----:B------:R-:W-:Y:S01]  /*5310*/  IMAD R128, R176, 0x364, RZ ;  /* 0x00000364b0807824 */ /* 0x000fe200078e02ff */
[----:B------:R-:W-:Y:S02]  /*5320*/  LEA.HI.X.SX32 R123, R238, R121, 0x1, P0 ;  /* 0x00000079ee7b7211 */ /* 0x000fe400000f0eff */
[-C--:B------:R-:W-:Y:S01]  /*5330*/  IADD3 R126, P2, R126, R120.reuse, RZ ;  /* 0x000000787e7e7210 */ /* 0x080fe20007f5e0ff */
[----:B0-----:R-:W-:Y:S01]  /*5340*/  IMAD R124, R181, 0x344, RZ ;  /* 0x00000344b57c7824 */ /* 0x001fe200078e02ff */
[----:B------:R-:W-:-:S02]  /*5350*/  IADD3 R128, P0, R128, R120, RZ ;  /* 0x0000007880807210 */ /* 0x000fc40007f1e0ff */
[----:B------:R-:W0:Y:S01]  /*5360*/  LDC R181, c[0x0][0x248] ;  /* 0x00009200ffb57b82 */ /* 0x000e220000000800 */
[-C--:B------:R-:W-:Y:S02]  /*5370*/  LEA.HI.X.SX32 R127, R236, R121.reuse, 0x1, P2 ;  /* 0x00000079ec7f7211 */ /* 0x080fe400010f0eff */
[----:B------:R-:W-:Y:S02]  /*5380*/  IADD3 R124, P1, R124, R120, RZ ;  /* 0x000000787c7c7210 */ /* 0x000fe40007f3e0ff */
[-C--:B------:R-:W-:Y:S01]  /*5390*/  LEA.HI.X.SX32 R129, R174, R121.reuse, 0x1, P0 ;  /* 0x00000079ae817211 */ /* 0x080fe200000f0eff */
[----:B------:R1:W3:Y:S01]  /*53a0*/  LDG.E.U16 R175, desc[UR4][R126.64] ;  /* 0x000000047eaf7981 */ /* 0x0002e2000c1e1500 */
[----:B------:R-:W-:-:S03]  /*53b0*/  LEA.HI.X.SX32 R125, R173, R121, 0x1, P1 ;  /* 0x00000079ad7d7211 */ /* 0x000fc600008f0eff */
[----:B------:R1:W3:Y:S04]  /*53c0*/  LDG.E.U16 R173, desc[UR4][R122.64] ;  /* 0x000000047aad7981 */ /* 0x0002e8000c1e1500 */
[----:B------:R1:W3:Y:S02]  /*53d0*/  LDG.E.U16 R176, desc[UR4][R128.64] ;  /* 0x0000000480b07981 */ /* 0x0002e4000c1e1500 */
[----:B-1----:R-:W-:Y:S02]  /*53e0*/  IMAD R126, R231, 0x394, RZ ;  /* 0x00000394e77e7824 */ /* 0x002fe400078e02ff */
[----:B------:R1:W3:Y:S01]  /*53f0*/  LDG.E.U16 R174, desc[UR4][R124.64] ;  /* 0x000000047cae7981 */ /* 0x0002e2000c1e1500 */
[----:B------:R-:W-:Y:S01]  /*5400*/  IMAD R234, R234, 0x1ba, RZ ;  /* 0x000001baeaea7824 */ /* 0x000fe200078e02ff */
[----:B------:R-:W5:Y:S01]  /*5410*/  LDC R231, c[0x0][0x248] ;  /* 0x00009200ffe77b82 */ /* 0x000f620000000800 */
[----:B------:R-:W-:-:S02]  /*5420*/  IMAD R122, R179, 0x374, RZ ;  /* 0x00000374b37a7824 */ /* 0x000fc400078e02ff */
[----:B------:R-:W-:-:S05]  /*5430*/  IMAD R128, R199, 0x3a4, RZ ;  /* 0x000003a4c7807824 */ /* 0x000fca00078e02ff */
[----:B------:R-:W5:Y:S01]  /*5440*/  LDC R199, c[0x0][0x248] ;  /* 0x00009200ffc77b82 */ /* 0x000f620000000800 */
[----:B-1----:R-:W-:Y:S01]  /*5450*/  IMAD R124, R215, 0x384, RZ ;  /* 0x00000384d77c7824 */ /* 0x002fe200078e02ff */
[-C--:B------:R-:W-:Y:S01]  /*5460*/  IADD3 R122, P0, R122, R120.reuse, RZ ;  /* 0x000000787a7a7210 */ /* 0x080fe20007f1e0ff */
[----:B------:R-:W-:Y:S01]  /*5470*/  IMAD R232, R232, 0x1ca, RZ ;  /* 0x000001cae8e87824 */ /* 0x000fe200078e02ff */
[-C--:B------:R-:W-:Y:S02]  /*5480*/  IADD3 R126, P2, R126, R120.reuse, RZ ;  /* 0x000000787e7e7210 */ /* 0x080fe40007f5e0ff */
[----:B------:R-:W-:Y:S02]  /*5490*/  IADD3 R124, P1, R124, R120, RZ ;  /* 0x000000787c7c7210 */ /* 0x000fe40007f3e0ff */
[----:B------:R-:W1:Y:S01]  /*54a0*/  LDC R215, c[0x0][0x248] ;  /* 0x00009200ffd77b82 */ /* 0x000e620000000800 */
[-C--:B------:R-:W-:Y:S02]  /*54b0*/  LEA.HI.X.SX32 R123, R234, R121.reuse, 0x1, P0 ;  /* 0x00000079ea7b7211 */ /* 0x080fe400000f0eff */
[----:B------:R-:W-:-:S02]  /*54c0*/  LEA.HI.X.SX32 R127, R232, R121, 0x1, P2 ;  /* 0x00000079e87f7211 */ /* 0x000fc400010f0eff */
[----:B------:R-:W-:Y:S02]  /*54d0*/  LEA.HI.X.SX32 R125, R177, R121, 0x1, P1 ;  /* 0x00000079b17d7211 */ /* 0x000fe400008f0eff */
[----:B------:R0:W3:Y:S01]  /*54e0*/  LDG.E.U16 R177, desc[UR4][R122.64] ;  /* 0x000000047ab17981 */ /* 0x0000e2000c1e1500 */
[----:B------:R-:W-:-:S03]  /*54f0*/  IADD3 R128, P0, R128, R120, RZ ;  /* 0x0000007880807210 */ /* 0x000fc60007f1e0ff */
[----:B------:R0:W3:Y:S01]  /*5500*/  LDG.E.U16 R179, desc[UR4][R126.64] ;  /* 0x000000047eb37981 */ /* 0x0000e2000c1e1500 */
[----:B------:R-:W-:-:S03]  /*5510*/  LEA.HI.X.SX32 R129, R178, R121, 0x1, P0 ;  /* 0x00000079b2817211 */ /* 0x000fc600000f0eff */
[----:B------:R0:W3:Y:S02]  /*5520*/  LDG.E.U16 R178, desc[UR4][R124.64] ;  /* 0x000000047cb27981 */ /* 0x0000e4000c1e1500 */
[----:B0-----:R-:W-:Y:S02]  /*5530*/  IMAD R122, R181, 0x3b4, RZ ;  /* 0x000003b4b57a7824 */ /* 0x001fe400078e02ff */
[----:B------:R-:W3:Y:S01]  /*5540*/  LDG.E.U16 R128, desc[UR4][R128.64] ;  /* 0x0000000480807981 */ /* 0x000ee2000c1e1500 */
[----:B------:R-:W-:Y:S02]  /*5550*/  IMAD R126, R230, 0x3d4, RZ ;  /* 0x000003d4e67e7824 */ /* 0x000fe400078e02ff */
[----:B------:R-:W-:Y:S02]  /*5560*/  IMAD R230, R233, 0x1da, RZ ;  /* 0x000001dae9e67824 */ /* 0x000fe400078e02ff */
[----:B------:R-:W0:Y:S01]  /*5570*/  LDC R233, c[0x0][0x248] ;  /* 0x00009200ffe97b82 */ /* 0x000e220000000800 */
[-C--:B------:R-:W-:Y:S01]  /*5580*/  IADD3 R122, P0, R122, R120.reuse, RZ ;  /* 0x000000787a7a7210 */ /* 0x080fe20007f1e0ff */
[----:B------:R-:W-:Y:S01]  /*5590*/  IMAD R124, R228, 0x3c4, RZ ;  /* 0x000003c4e47c7824 */ /* 0x000fe200078e02ff */
[----:B------:R-:W-:Y:S01]  /*55a0*/  IADD3 R126, P2, R126, R120, RZ ;  /* 0x000000787e7e7210 */ /* 0x000fe20007f5e0ff */
[----:B------:R-:W-:Y:S01]  /*55b0*/  IMAD R228, R235, 0x1ea, RZ ;  /* 0x000001eaebe47824 */ /* 0x000fe200078e02ff */
[----:B------:R-:W-:Y:S01]  /*55c0*/  LEA.HI.X.SX32 R123, R230, R121, 0x1, P0 ;  /* 0x00000079e67b7211 */ /* 0x000fe200000f0eff */
[----:B-----5:R-:W-:-:S02]  /*55d0*/  IMAD R181, R199, 0x3e4, RZ ;  /* 0x000003e4c7b57824 */ /* 0x020fc400078e02ff */
[----:B-1----:R-:W-:Y:S01]  /*55e0*/  IMAD R215, R215, 0x114, RZ ;  /* 0x00000114d7d77824 */ /* 0x002fe200078e02ff */
[----:B------:R-:W-:Y:S01]  /*55f0*/  LEA.HI.X.SX32 R127, R228, R121, 0x1, P2 ;  /* 0x00000079e47f7211 */ /* 0x000fe200010f0eff */
[----:B------:R1:W5:Y:S01]  /*5600*/  LDG.E.U16 R129, desc[UR4][R122.64] ;  /* 0x000000047a817981 */ /* 0x000362000c1e1500 */
[----:B------:R-:W4:Y:S01]  /*5610*/  LDC R235, c[0x0][0x248] ;  /* 0x00009200ffeb7b82 */ /* 0x000f220000000800 */
[----:B------:R-:W-:Y:S01]  /*5620*/  IMAD R250, R250, 0x134, RZ ;  /* 0x00000134fafa7824 */ /* 0x000fe200078e02ff */
[----:B------:R-:W-:-:S06]  /*5630*/  IADD3 R124, P1, R124, R120, RZ ;  /* 0x000000787c7c7210 */ /* 0x000fcc0007f3e0ff */
[----:B------:R-:W4:Y:S01]  /*5640*/  LDC R199, c[0x0][0x248] ;  /* 0x00009200ffc77b82 */ /* 0x000f220000000800 */
[-C--:B-1----:R-:W-:Y:S02]  /*5650*/  IADD3 R122, P0, R181, R120.reuse, RZ ;  /* 0x00000078b57a7210 */ /* 0x082fe40007f1e0ff */
[----:B------:R1:W5:Y:S02]  /*5660*/  LDG.E.U16 R181, desc[UR4][R126.64] ;  /* 0x000000047eb57981 */ /* 0x000364000c1e1500 */
[-C--:B------:R-:W-:Y:S01]  /*5670*/  LEA.HI.X.SX32 R123, R182, R121.reuse, 0x1, P0 ;  /* 0x00000079b67b7211 */ /* 0x080fe200000f0eff */
[----:B0-----:R-:W-:Y:S01]  /*5680*/  IMAD R239, R233, 0x144, RZ ;  /* 0x00000144e9ef7824 */ /* 0x001fe200078e02ff */
[----:B------:R-:W-:Y:S01]  /*5690*/  LEA.HI.X.SX32 R125, R180, R121, 0x1, P1 ;  /* 0x00000079b47d7211 */ /* 0x000fe200008f0eff */
[----:B------:R-:W-:Y:S01]  /*56a0*/  IMAD R227, R227, 0x124, RZ ;  /* 0x00000124e3e37824 */ /* 0x000fe200078e02ff */
[----:B------:R-:W0:Y:S01]  /*56b0*/  LDC R233, c[0x0][0x248] ;  /* 0x00009200ffe97b82 */ /* 0x000e220000000800 */
[----:B------:R1:W5:Y:S02]  /*56c0*/  LDG.E.U16 R182, desc[UR4][R122.64] ;  /* 0x000000047ab67981 */ /* 0x000364000c1e1500 */
[----:B-1----:R-:W-:-:S02]  /*56d0*/  IADD3 R126, P0, R215, R120, RZ ;  /* 0x00000078d77e7210 */ /* 0x002fc40007f1e0ff */
[----:B------:R1:W5:Y:S02]  /*56e0*/  LDG.E.U16 R180, desc[UR4][R124.64] ;  /* 0x000000047cb47981 */ /* 0x000364000c1e1500 */
[----:B------:R-:W-:Y:S02]  /*56f0*/  LEA.HI.X.SX32 R127, R185, R121, 0x1, P0 ;  /* 0x00000079b97f7211 */ /* 0x000fe400000f0eff */
[----:B------:R-:W-:-:S04]  /*5700*/  IADD3 R122, P2, R250, R120, RZ ;  /* 0x00000078fa7a7210 */ /* 0x000fc80007f5e0ff */
[-C--:B------:R-:W-:Y:S02]  /*5710*/  LEA.HI.X.SX32 R123, R183, R121.reuse, 0x1, P2 ;  /* 0x00000079b77b7211 */ /* 0x080fe400010f0eff */
[----:B------:R4:W5:Y:S01]  /*5720*/  LDG.E.U16 R183, desc[UR4][R126.64] ;  /* 0x000000047eb77981 */ /* 0x000962000c1e1500 */
[-C--:B-1----:R-:W-:Y:S01]  /*5730*/  IADD3 R124, P1, R227, R120.reuse, RZ ;  /* 0x00000078e37c7210 */ /* 0x082fe20007f3e0ff */
[----:B----4-:R-:W-:Y:S02]  /*5740*/  IMAD R235, R235, 0x164, RZ ;  /* 0x00000164ebeb7824 */ /* 0x010fe400078e02ff */
[----:B------:R1:W4:Y:S01]  /*5750*/  LDG.E.U16 R185, desc[UR4][R122.64] ;  /* 0x000000047ab97981 */ /* 0x000322000c1e1500 */
[----:B------:R-:W-:Y:S01]  /*5760*/  IADD3 R126, P0, R239, R120, RZ ;  /* 0x00000078ef7e7210 */ /* 0x000fe20007f1e0ff */
[----:B------:R-:W-:Y:S01]  /*5770*/  IMAD R239, R231, 0x154, RZ ;  /* 0x00000154e7ef7824 */ /* 0x000fe200078e02ff */
[-C--:B------:R-:W-:Y:S01]  /*5780*/  LEA.HI.X.SX32 R125, R184, R121.reuse, 0x1, P1 ;  /* 0x00000079b87d7211 */ /* 0x080fe200008f0eff */
[----:B------:R-:W0:Y:S01]  /*5790*/  LDC R231, c[0x0][0x248] ;  /* 0x00009200ffe77b82 */ /* 0x000e220000000800 */
[----:B------:R-:W-:Y:S01]  /*57a0*/  LEA.HI.X.SX32 R127, R186, R121, 0x1, P0 ;  /* 0x00000079ba7f7211 */ /* 0x000fe200000f0eff */
[----:B-1----:R-:W-:-:S02]  /*57b0*/  IMAD R122, R199, 0x174, RZ ;  /* 0x00000174c77a7824 */ /* 0x002fc400078e02ff */
[----:B------:R-:W4:Y:S04]  /*57c0*/  LDG.E.U16 R184, desc[UR4][R124.64] ;  /* 0x000000047cb87981 */ /* 0x000f28000c1e1500 */
[----:B------:R1:W4:Y:S01]  /*57d0*/  LDG.E.U16 R186, desc[UR4][R126.64] ;  /* 0x000000047eba7981 */ /* 0x000322000c1e1500 */
[----:B------:R-:W-:Y:S02]  /*57e0*/  IMAD R199, R237, 0x184, RZ ;  /* 0x00000184edc77824 */ /* 0x000fe400078e02ff */
[----:B------:R-:W2:Y:S01]  /*57f0*/  LDC R237, c[0x0][0x248] ;  /* 0x00009200ffed7b82 */ /* 0x000ea20000000800 */
[----:B-1----:R-:W-:-:S07]  /*5800*/  IADD3 R126, P0, R239, R120, RZ ;  /* 0x00000078ef7e7210 */ /* 0x002fce0007f1e0ff */
[----:B------:R-:W1:Y:S01]  /*5810*/  LDC R239, c[0x0][0x248] ;  /* 0x00009200ffef7b82 */ /* 0x000e620000000800 */
[----:B------:R-:W-:Y:S02]  /*5820*/  IADD3 R124, P1, R235, R120, RZ ;  /* 0x00000078eb7c7210 */ /* 0x000fe40007f3e0ff */
[-C--:B------:R-:W-:Y:S02]  /*5830*/  LEA.HI.X.SX32 R127, R187, R121.reuse, 0x1, P0 ;  /* 0x00000079bb7f7211 */ /* 0x080fe400000f0eff */
[----:B------:R-:W-:-:S03]  /*5840*/  LEA.HI.X.SX32 R125, R188, R121, 0x1, P1 ;  /* 0x00000079bc7d7211 */ /* 0x000fc600008f0eff */
[----:B------:R0:W4:Y:S01]  /*5850*/  LDG.E.U16 R187, desc[UR4][R126.64] ;  /* 0x000000047ebb7981 */ /* 0x000122000c1e1500 */
[----:B------:R-:W2:Y:S01]  /*5860*/  LDC R235, c[0x0][0x248] ;  /* 0x00009200ffeb7b82 */ /* 0x000ea20000000800 */
[-C--:B------:R-:W-:Y:S01]  /*5870*/  IADD3 R122, P0, R122, R120.reuse, RZ ;  /* 0x000000787a7a7210 */ /* 0x080fe20007f1e0ff */
[----:B0-----:R-:W-:Y:S01]  /*5880*/  IMAD R231, R231, 0x1a4, RZ ;  /* 0x000001a4e7e77824 */ /* 0x001fe200078e02ff */
[----:B------:R0:W4:Y:S01]  /*5890*/  LDG.E.U16 R188, desc[UR4][R124.64] ;  /* 0x000000047cbc7981 */ /* 0x000122000c1e1500 */
[----:B------:R-:W-:Y:S01]  /*58a0*/  IADD3 R126, P1, R199, R120, RZ ;  /* 0x00000078c77e7210 */ /* 0x000fe20007f3e0ff */
[----:B------:R-:W-:Y:S01]  /*58b0*/  IMAD R199, R233, 0x194, RZ ;  /* 0x00000194e9c77824 */ /* 0x000fe200078e02ff */
[-C--:B------:R-:W-:Y:S02]  /*58c0*/  LEA.HI.X.SX32 R123, R189, R121.reuse, 0x1, P0 ;  /* 0x00000079bd7b7211 */ /* 0x080fe400000f0eff */
[----:B------:R-:W2:Y:S01]  /*58d0*/  LDC R233, c[0x0][0x248] ;  /* 0x00009200ffe97b82 */ /* 0x000ea20000000800 */
[----:B------:R-:W-:-:S02]  /*58e0*/  LEA.HI.X.SX32 R127, R190, R121, 0x1, P1 ;  /* 0x00000079be7f7211 */ /* 0x000fc400008f0eff */
[----:B------:R-:W4:Y:S04]  /*58f0*/  LDG.E.U16 R189, desc[UR4][R122.64] ;  /* 0x000000047abd7981 */ /* 0x000f28000c1e1500 */
[----:B------:R1:W4:Y:S01]  /*5900*/  LDG.E.U16 R190, desc[UR4][R126.64] ;  /* 0x000000047ebe7981 */ /* 0x000322000c1e1500 */
[-C--:B0-----:R-:W-:Y:S02]  /*5910*/  IADD3 R124, P1, R231, R120.reuse, RZ ;  /* 0x00000078e77c7210 */ /* 0x081fe40007f3e0ff */
[----:B------:R-:W0:Y:S01]  /*5920*/  LDC R231, c[0x0][0x248] ;  /* 0x00009200ffe77b82 */ /* 0x000e220000000800 */
[----:B-1----:R-:W-:-:S07]  /*5930*/  IADD3 R126, P0, R199, R120, RZ ;  /* 0x00000078c77e7210 */ /* 0x002fce0007f1e0ff */
[----:B------:R-:W1:Y:S01]  /*5940*/  LDC R199, c[0x0][0x248] ;  /* 0x00009200ffc77b82 */ /* 0x000e620000000800 */
[----:B------:R-:W-:Y:S01]  /*5950*/  IMAD R122, R239, 0x1b4, RZ ;  /* 0x000001b4ef7a7824 */ /* 0x000fe200078e02ff */
[-C--:B------:R-:W-:Y:S01]  /*5960*/  LEA.HI.X.SX32 R127, R191, R121.reuse, 0x1, P0 ;  /* 0x00000079bf7f7211 */ /* 0x080fe200000f0eff */
[----:B------:R-:W-:Y:S01]  /*5970*/  IMAD R239, R241, 0x1c4, RZ ;  /* 0x000001c4f1ef7824 */ /* 0x000fe200078e02ff */
[-C--:B------:R-:W-:Y:S02]  /*5980*/  LEA.HI.X.SX32 R125, R192, R121.reuse, 0x1, P1 ;  /* 0x00000079c07d7211 */ /* 0x080fe400008f0eff */
[----:B------:R-:W-:Y:S01]  /*5990*/  IADD3 R122, P0, R122, R120, RZ ;  /* 0x000000787a7a7210 */ /* 0x000fe20007f1e0ff */
[----:B------:R0:W4:Y:S01]  /*59a0*/  LDG.E.U16 R191, desc[UR4][R126.64] ;  /* 0x000000047ebf7981 */ /* 0x000122000c1e1500 */
[----:B--2---:R-:W-:Y:S02]  /*59b0*/  IMAD R237, R237, 0x1d4, RZ ;  /* 0x000001d4eded7824 */ /* 0x004fe400078e02ff */
[----:B------:R-:W-:Y:S01]  /*59c0*/  LEA.HI.X.SX32 R123, R193, R121, 0x1, P0 ;  /* 0x00000079c17b7211 */ /* 0x000fe200000f0eff */
[----:B------:R-:W-:Y:S01]  /*59d0*/  IMAD R235, R235, 0x1e4, RZ ;  /* 0x000001e4ebeb7824 */ /* 0x000fe200078e02ff */
[----:B------:R2:W4:Y:S01]  /*59e0*/  LDG.E.U16 R192, desc[UR4][R124.64] ;  /* 0x000000047cc07981 */ /* 0x000522000c1e1500 */
[----:B------:R-:W-:-:S03]  /*59f0*/  IMAD R233, R233, 0x1f4, RZ ;  /* 0x000001f4e9e97824 */ /* 0x000fc600078e02ff */
[----:B------:R2:W4:Y:S01]  /*5a00*/  LDG.E.U16 R193, desc[UR4][R122.64] ;  /* 0x000000047ac17981 */ /* 0x000522000c1e1500 */
[----:B0-----:R-:W-:-:S04]  /*5a10*/  IADD3 R126, P1, R239, R120, RZ ;  /* 0x00000078ef7e7210 */ /* 0x001fc80007f3e0ff */
[-C--:B------:R-:W-:Y:S02]  /*5a20*/  LEA.HI.X.SX32 R127, R194, R121.reuse, 0x1, P1 ;  /* 0x00000079c27f7211 */ /* 0x080fe400008f0eff */
[-C--:B--2---:R-:W-:Y:S02]  /*5a30*/  IADD3 R124, P0, R237, R120.reuse, RZ ;  /* 0x00000078ed7c7210 */ /* 0x084fe40007f1e0ff */
[----:B------:R-:W-:Y:S01]  /*5a40*/  IADD3 R122, P1, R235, R120, RZ ;  /* 0x00000078eb7a7210 */ /* 0x000fe20007f3e0ff */
[----:B------:R1:W2:Y:S01]  /*5a50*/  LDG.E.U16 R194, desc[UR4][R126.64] ;  /* 0x000000047ec27981 */ /* 0x0002a2000c1e1500 */
[-C--:B------:R-:W-:Y:S02]  /*5a60*/  LEA.HI.X.SX32 R125, R195, R121.reuse, 0x1, P0 ;  /* 0x00000079c37d7211 */ /* 0x080fe400000f0eff */
[----:B------:R-:W-:-:S03]  /*5a70*/  LEA.HI.X.SX32 R123, R196, R121, 0x1, P1 ;  /* 0x00000079c47b7211 */ /* 0x000fc600008f0eff */
[----:B------:R0:W4:Y:S01]  /*5a80*/  LDG.E.U16 R195, desc[UR4][R124.64] ;  /* 0x000000047cc37981 */ /* 0x000122000c1e1500 */
[----:B-1----:R-:W-:Y:S01]  /*5a90*/  IMAD R127, R199, 0x3f4, RZ ;  /* 0x000003f4c77f7824 */ /* 0x002fe200078e02ff */
[-C--:B------:R-:W-:Y:S02]  /*5aa0*/  IADD3 R126, P0, R233, R120.reuse, RZ ;  /* 0x00000078e97e7210 */ /* 0x080fe40007f1e0ff */
[----:B------:R1:W4:Y:S01]  /*5ab0*/  LDG.E.U16 R196, desc[UR4][R122.64] ;  /* 0x000000047ac47981 */ /* 0x000322000c1e1500 */
[----:B------:R-:W-:Y:S01]  /*5ac0*/  IMAD R199, R231, 0x1fa, RZ ;  /* 0x000001fae7c77824 */ /* 0x000fe200078e02ff */
[-C--:B0-----:R-:W-:Y:S02]  /*5ad0*/  IADD3 R124, P1, R127, R120.reuse, RZ ;  /* 0x000000787f7c7210 */ /* 0x081fe40007f3e0ff */
[----:B------:R-:W-:Y:S02]  /*5ae0*/  LEA.HI.X.SX32 R127, R216, R121, 0x1, P0 ;  /* 0x00000079d87f7211 */ /* 0x000fe400000f0eff */
[----:B-1----:R-:W-:-:S02]  /*5af0*/  IADD3 R122, P0, R197, R120, RZ ;  /* 0x00000078c57a7210 */ /* 0x002fc40007f1e0ff */
[-C--:B------:R-:W-:Y:S01]  /*5b00*/  LEA.HI.X.SX32 R125, R199, R121.reuse, 0x1, P1 ;  /* 0x00000079c77d7211 */ /* 0x080fe200008f0eff */
[----:B------:R0:W4:Y:S01]  /*5b10*/  LDG.E.U16 R197, desc[UR4][R126.64] ;  /* 0x000000047ec57981 */ /* 0x000122000c1e1500 */
[----:B------:R-:W-:-:S05]  /*5b20*/  LEA.HI.X.SX32 R123, R217, R121, 0x1, P0 ;  /* 0x00000079d97b7211 */ /* 0x000fca00000f0eff */
[----:B------:R1:W3:Y:S01]  /*5b30*/  LDG.E.U16 R216, desc[UR4][R122.64] ;  /* 0x000000047ad87981 */ /* 0x0002e2000c1e1500 */
[----:B0-----:R-:W-:-:S03]  /*5b40*/  IADD3 R126, P1, R198, R120, RZ ;  /* 0x00000078c67e7210 */ /* 0x001fc60007f3e0ff */
[----:B------:R0:W4:Y:S01]  /*5b50*/  LDG.E.U16 R198, desc[UR4][R124.64] ;  /* 0x000000047cc67981 */ /* 0x000122000c1e1500 */
[----:B------:R-:W-:Y:S02]  /*5b60*/  LEA.HI.X.SX32 R127, R219, R121, 0x1, P1 ;  /* 0x00000079db7f7211 */ /* 0x000fe400008f0eff */
[-C--:B-1----:R-:W-:Y:S01]  /*5b70*/  IADD3 R122, P0, R211, R120.reuse, RZ ;  /* 0x00000078d37a7210 */ /* 0x082fe20007f1e0ff */
[----:B------:R1:W-:Y:S01]  /*5b80*/  STS.U16 [R8+0x21800], R27 ;  /* 0x0218001b08007388 */ /* 0x0003e20000000400 */
[----:B0-----:R-:W-:-:S03]  /*5b90*/  IADD3 R124, P1, R212, R120, RZ ;  /* 0x00000078d47c7210 */ /* 0x001fc60007f3e0ff */
[----:B------:R0:W5:Y:S01]  /*5ba0*/  LDG.E.U16 R126, desc[UR4][R126.64] ;  /* 0x000000047e7e7981 */ /* 0x000162000c1e1500 */
[-C--:B------:R-:W-:Y:S02]  /*5bb0*/  LEA.HI.X.SX32 R123, R218, R121.reuse, 0x1, P0 ;  /* 0x00000079da7b7211 */ /* 0x080fe400000f0eff */
[----:B------:R-:W-:Y:S01]  /*5bc0*/  LEA.HI.X.SX32 R125, R222, R121, 0x1, P1 ;  /* 0x00000079de7d7211 */ /* 0x000fe200008f0eff */
[----:B------:R0:W-:Y:S04]  /*5bd0*/  STS.U16 [R8+0x22c00], R9 ;  /* 0x022c000908007388 */ /* 0x0001e80000000400 */
[----:B-1----:R1:W2:Y:S01]  /*5be0*/  LDG.E.U16 R27, desc[UR4][R122.64] ;  /* 0x000000047a1b7981 */ /* 0x0022a2000c1e1500 */
[----:B0-----:R-:W0:Y:S03]  /*5bf0*/  LDC R127, c[0x0][0x248] ;  /* 0x00009200ff7f7b82 */ /* 0x001e260000000800 */
[----:B------:R-:W4:Y:S04]  /*5c00*/  LDG.E.U16 R9, desc[UR4][R124.64] ;  /* 0x000000047c097981 */ /* 0x000f28000c1e1500 */
[----:B------:R1:W-:Y:S04]  /*5c10*/  STS.U16 [R8+0x5400], R6 ;  /* 0x0054000608007388 */ /* 0x0003e80000000400 */
[----:B------:R1:W-:Y:S04]  /*5c20*/  STS.U16 [R8+0x4c00], R7 ;  /* 0x004c000708007388 */ /* 0x0003e80000000400 */
[----:B------:R1:W-:Y:S04]  /*5c30*/  STS.U16 [R8+0x22000], R4 ;  /* 0x0220000408007388 */ /* 0x0003e80000000400 */
[----:B------:R0:W-:Y:S01]  /*5c40*/  STS.U16 [R8+0x23000], R20 ;  /* 0x0230001408007388 */ /* 0x0001e20000000400 */
[----:B-1----:R-:W-:-:S03]  /*5c50*/  IADD3 R6, P0, R210, R120, RZ ;  /* 0x00000078d2067210 */ /* 0x002fc60007f1e0ff */
[----:B------:R1:W-:Y:S01]  /*5c60*/  STS.U16 [R8+0x23400], R5 ;  /* 0x0234000508007388 */ /* 0x0003e20000000400 */
[----:B------:R-:W-:-:S03]  /*5c70*/  LEA.HI.X.SX32 R7, R221, R121, 0x1, P0 ;  /* 0x00000079dd077211 */ /* 0x000fc600000f0eff */
[----:B------:R1:W-:Y:S01]  /*5c80*/  STS.U16 [R8+0x23c00], R18 ;  /* 0x023c001208007388 */ /* 0x0003e20000000400 */
[----:B------:R-:W-:-:S03]  /*5c90*/  IADD3 R4, P1, R209, R120, RZ ;  /* 0x00000078d1047210 */ /* 0x000fc60007f3e0ff */
[----:B------:R-:W-:Y:S04]  /*5ca0*/  STS.U16 [R8+0x21c00], R17 ;  /* 0x021c001108007388 */ /* 0x000fe80000000400 */
[----:B------:R-:W-:Y:S04]  /*5cb0*/  STS.U16 [R8+0x24800], R11 ;  /* 0x0248000b08007388 */ /* 0x000fe80000000400 */
[----:B------:R-:W-:Y:S04]  /*5cc0*/  STS.U16 [R8+0x23800], R10 ;  /* 0x0238000a08007388 */ /* 0x000fe80000000400 */
[----:B---3--:R-:W-:Y:S04]  /*5cd0*/  STL [R1+0x2c], R216 ;  /* 0x00002cd801007387 */ /* 0x008fe80000100800 */
[----:B------:R-:W-:Y:S04]  /*5ce0*/  STS.U16 [R8+0x22400], R29 ;  /* 0x0224001d08007388 */ /* 0x000fe80000000400 */
[----:B------:R-:W-:Y:S04]  /*5cf0*/  STS.U16 [R8+0x22800], R30 ;  /* 0x0228001e08007388 */ /* 0x000fe80000000400 */
[----:B------:R-:W-:Y:S04]  /*5d00*/  STS.U16 [R8+0x5c00], R49 ;  /* 0x005c003108007388 */ /* 0x000fe80000000400 */
[----:B------:R-:W-:Y:S04]  /*5d10*/  STS.U16 [R8+0x24000], R52 ;  /* 0x0240003408007388 */ /* 0x000fe80000000400 */
[----:B------:R-:W-:Y:S04]  /*5d20*/  STS.U16 [R8+0x24400], R48 ;  /* 0x0244003008007388 */ /* 0x000fe80000000400 */
[----:B------:R3:W-:Y:S04]  /*5d30*/  STS.U16 [R8+0x6400], R47 ;  /* 0x0064002f08007388 */ /* 0x0007e80000000400 */
[----:B------:R-:W-:Y:S04]  /*5d40*/  STS.U16 [R8+0x24c00], R16 ;  /* 0x024c001008007388 */ /* 0x000fe80000000400 */
[----:B------:R2:W-:Y:S04]  /*5d50*/  STS.U16 [R8+0x25000], R51 ;  /* 0x0250003308007388 */ /* 0x0005e80000000400 */
[----:B------:R-:W-:Y:S04]  /*5d60*/  STS.U16 [R8+0x25400], R54 ;  /* 0x0254003608007388 */ /* 0x000fe80000000400 */
        /* <DEDUP_REMOVED lines=30> */
[----:B------:R4:W-:Y:S01]  /*5f50*/  STS.U16 [R8+0x7800], R12 ;  /* 0x0078000c08007388 */ /* 0x0009e20000000400 */
[----:B0-----:R-:W-:Y:S01]  /*5f60*/  IMAD R127, R127, 0x19c, RZ ;  /* 0x0000019c7f7f7824 */ /* 0x001fe200078e02ff */
[----:B------:R-:W0:Y:S02]  /*5f70*/  LDC R122, c[0x0][0x248] ;  /* 0x00009200ff7a7b82 */ /* 0x000e240000000800 */
[----:B------:R5:W4:Y:S01]  /*5f80*/  LDG.E.U16 R20, desc[UR4][R6.64] ;  /* 0x0000000406147981 */ /* 0x000b22000c1e1500 */
[----:B-1----:R-:W-:-:S05]  /*5f90*/  LEA.HI.X.SX32 R5, R224, R121, 0x1, P1 ;  /* 0x00000079e0057211 */ /* 0x002fca00008f0eff */
[----:B------:R1:W4:Y:S01]  /*5fa0*/  LDG.E.U16 R18, desc[UR4][R4.64] ;  /* 0x0000000404127981 */ /* 0x000322000c1e1500 */
[----:B------:R-:W-:Y:S01]  /*5fb0*/  IMAD R123, R26, 0x104, RZ ;  /* 0x000001041a7b7824 */ /* 0x000fe200078e02ff */
[----:B---3--:R-:W3:Y:S01]  /*5fc0*/  LDC R47, c[0x0][0x248] ;  /* 0x00009200ff2f7b82 */ /* 0x008ee20000000800 */
[----:B-----5:R-:W-:-:S04]  /*5fd0*/  IADD3 R6, P0, R207, R120, RZ ;  /* 0x00000078cf067210 */ /* 0x020fc80007f1e0ff */
[-C--:B------:R-:W-:Y:S02]  /*5fe0*/  LEA.HI.X.SX32 R7, R220, R121.reuse, 0x1, P0 ;  /* 0x00000079dc077211 */ /* 0x080fe400000f0eff */
[----:B-1----:R-:W-:Y:S01]  /*5ff0*/  IADD3 R4, P1, R208, R120, RZ ;  /* 0x00000078d0047210 */ /* 0x002fe20007f3e0ff */
[----:B------:R-:W-:Y:S01]  /*6000*/  STL [R1+0x28], R126 ;  /* 0x0000287e01007387 */ /* 0x000fe20000100800 */
[----:B------:R-:W-:Y:S01]  /*6010*/  IMAD R216, R26, 0x76, RZ ;  /* 0x000000761ad87824 */ /* 0x000fe200078e02ff */
[----:B--2---:R-:W1:Y:S02]  /*6020*/  LDC R51, c[0x0][0x248] ;  /* 0x00009200ff337b82 */ /* 0x004e640000000800 */
[----:B------:R2:W5:Y:S01]  /*6030*/  LDG.E.U16 R17, desc[UR4][R6.64] ;  /* 0x0000000406117981 */ /* 0x000562000c1e1500 */
[----:B------:R-:W-:-:S05]  /*6040*/  LEA.HI.X.SX32 R5, R225, R121, 0x1, P1 ;  /* 0x00000079e1057211 */ /* 0x000fca00008f0eff */
[----:B------:R2:W5:Y:S01]  /*6050*/  LDG.E.U16 R11, desc[UR4][R4.64] ;  /* 0x00000004040b7981 */ /* 0x000562000c1e1500 */
[----:B----4-:R-:W-:Y:S01]  /*6060*/  LOP3.LUT R8, R2, 0x20, RZ, 0x3c, !PT ;  /* 0x0000002002087812 */ /* 0x010fe200078e3cff */
[----:B------:R-:W-:Y:S01]  /*6070*/  IMAD R23, R26, 0x96, RZ ;  /* 0x000000961a177824 */ /* 0x000fe200078e02ff */
[----:B------:R-:W4:Y:S01]  /*6080*/  LDC R225, c[0x0][0x248] ;  /* 0x00009200ffe17b82 */ /* 0x000f220000000800 */
[----:B--2---:R-:W-:-:S04]  /*6090*/  IADD3 R6, P0, R206, R120, RZ ;  /* 0x00000078ce067210 */ /* 0x004fc80007f1e0ff */
[-C--:B------:R-:W-:Y:S02]  /*60a0*/  LEA.HI.X.SX32 R7, R223, R121.reuse, 0x1, P0 ;  /* 0x00000079df077211 */ /* 0x080fe400000f0eff */
[----:B------:R-:W-:Y:S01]  /*60b0*/  IADD3 R4, P1, R205, R120, RZ ;  /* 0x00000078cd047210 */ /* 0x000fe20007f3e0ff */
[----:B------:R-:W-:Y:S01]  /*60c0*/  IMAD R21, R26, 0x9e, RZ ;  /* 0x0000009e1a157824 */ /* 0x000fe200078e02ff */
[----:B------:R-:W2:Y:S01]  /*60d0*/  LDC R62, c[0x0][0x248] ;  /* 0x00009200ff3e7b82 */ /* 0x000ea20000000800 */
[----:B------:R0:W2:Y:S01]  /*60e0*/  LDG.E.U16 R10, desc[UR4][R6.64] ;  /* 0x00000004060a7981 */ /* 0x0000a2000c1e1500 */
[----:B------:R-:W-:-:S03]  /*60f0*/  LEA.HI.X.SX32 R5, R226, R121, 0x1, P1 ;  /* 0x00000079e2057211 */ /* 0x000fc600008f0eff */
[----:B------:R-:W-:Y:S01]  /*6100*/  STL [R1+0x24], R27 ;  /* 0x0000241b01007387 */ /* 0x000fe20000100800 */
[C---:B------:R-:W-:Y:S02]  /*6110*/  IMAD R13, R26.reuse, 0xae, RZ ;  /* 0x000000ae1a0d7824 */ /* 0x040fe400078e02ff */
[----:B------:R-:W-:Y:S01]  /*6120*/  IMAD R19, R26, 0x57, RZ ;  /* 0x000000571a137824 */ /* 0x000fe200078e02ff */
[----:B------:R-:W1:Y:S01]  /*6130*/  LDC R55, c[0x0][0x248] ;  /* 0x00009200ff377b82 */ /* 0x000e620000000800 */
[----:B0-----:R-:W-:Y:S01]  /*6140*/  IADD3 R6, P0, R204, R120, RZ ;  /* 0x00000078cc067210 */ /* 0x001fe20007f1e0ff */
[----:B------:R0:W-:Y:S03]  /*6150*/  STL [R1+0x20], R9 ;  /* 0x0000200901007387 */ /* 0x0001e60000100800 */
[----:B------:R-:W-:Y:S01]  /*6160*/  LEA.HI.X.SX32 R7, R229, R121, 0x1, P0 ;  /* 0x00000079e5077211 */ /* 0x000fe200000f0eff */
[----:B------:R-:W-:-:S02]  /*6170*/  IMAD R15, R26, 0x53, RZ ;  /* 0x000000531a0f7824 */ /* 0x000fc400078e02ff */
[----:B------:R-:W1:Y:S01]  /*6180*/  LDC R63, c[0x0][0x248] ;  /* 0x00009200ff3f7b82 */ /* 0x000e620000000800 */
[----:B0-----:R0:W4:Y:S01]  /*6190*/  LDG.E.U16 R9, desc[UR4][R4.64] ;  /* 0x0000000404097981 */ /* 0x001122000c1e1500 */
[C---:B------:R-:W-:Y:S02]  /*61a0*/  IMAD R25, R26.reuse, 0x63, RZ ;  /* 0x000000631a197824 */ /* 0x040fe400078e02ff */
[----:B------:R-:W-:-:S04]  /*61b0*/  IMAD R29, R26, 0x77, RZ ;  /* 0x000000771a1d7824 */ /* 0x000fc800078e02ff */
[----:B------:R-:W1:Y:S01]  /*61c0*/  LDC R67, c[0x0][0x248] ;  /* 0x00009200ff437b82 */ /* 0x000e620000000800 */
[----:B------:R-:W4:Y:S01]  /*61d0*/  LDG.E.U16 R5, desc[UR4][R6.64] ;  /* 0x0000000406057981 */ /* 0x000f22000c1e1500 */
[----:B0-----:R-:W-:Y:S01]  /*61e0*/  LOP3.LUT R4, R2, 0x10, RZ, 0x3c, !PT ;  /* 0x0000001002047812 */ /* 0x001fe200078e3cff */
[----:B------:R-:W-:-:S05]  /*61f0*/  IMAD R28, R26, 0xf6, RZ ;  /* 0x000000f61a1c7824 */ /* 0x000fca00078e02ff */
[----:B------:R-:W0:Y:S01]  /*6200*/  LDC R58, c[0x0][0x248] ;  /* 0x00009200ff3a7b82 */ /* 0x000e220000000800 */
[----:B---3--:R-:W-:-:S07]  /*6210*/  IMAD R47, R47, 0x11e, RZ ;  /* 0x0000011e2f2f7824 */ /* 0x008fce00078e02ff */
[----:B------:R-:W3:Y:S08]  /*6220*/  LDC R126, c[0x0][0x248] ;  /* 0x00009200ff7e7b82 */ /* 0x000ef00000000800 */
        /* <DEDUP_REMOVED lines=18> */
[----:B------:R-:W3:Y:S01]  /*6350*/  LDC R124, c[0x0][0x248] ;  /* 0x00009200ff7c7b82 */ /* 0x000ee20000000800 */
[----:B------:R-:W-:Y:S04]  /*6360*/  STL [R1+0x1c], R20 ;  /* 0x00001c1401007387 */ /* 0x000fe80000100800 */
[----:B------:R-:W-:Y:S04]  /*6370*/  STL [R1+0x18], R18 ;  /* 0x0000181201007387 */ /* 0x000fe80000100800 */
[----:B-----5:R-:W-:Y:S04]  /*6380*/  STL [R1+0x14], R17 ;  /* 0x0000141101007387 */ /* 0x020fe80000100800 */
[----:B------:R-:W-:Y:S04]  /*6390*/  STL [R1+0x10], R11 ;  /* 0x0000100b01007387 */ /* 0x000fe80000100800 */
[----:B--2---:R2:W-:Y:S02]  /*63a0*/  STL [R1+0xc], R10 ;  /* 0x00000c0a01007387 */ /* 0x0045e40000100800 */
[----:B--2---:R-:W-:-:S02]  /*63b0*/  IADD3 R10, R249, R4, RZ ;  /* 0x00000004f90a7210 */ /* 0x004fc40007ffe0ff */
[-C--:B------:R-:W-:Y:S01]  /*63c0*/  IADD3 R4, P0, R202, R120.reuse, RZ ;  /* 0x00000078ca047210 */ /* 0x080fe20007f1e0ff */
[----:B----4-:R-:W-:Y:S04]  /*63d0*/  STL [R1+0x8], R9 ;  /* 0x0000080901007387 */ /* 0x010fe80000100800 */
[----:B------:R2:W-:Y:S02]  /*63e0*/  STL [R1+0x4], R5 ;  /* 0x0000040501007387 */ /* 0x0005e40000100800 */
[C---:B--2---:R-:W-:Y:S02]  /*63f0*/  IMAD R5, R26.reuse, 0x8d, RZ ;  /* 0x0000008d1a057824 */ /* 0x044fe400078e02ff */
[----:B------:R-:W-:Y:S03]  /*6400*/  STS.U16 [R10+0x20080], R70 ;  /* 0x020080460a007388 */ /* 0x000fe60000000400 */
[-C--:B------:R-:W-:Y:S01]  /*6410*/  LEA.HI.X.SX32 R5, R5, R121.reuse, 0x1, P0 ;  /* 0x0000007905057211 */ /* 0x080fe200000f0eff */
        /* <DEDUP_REMOVED lines=63> */
[C---:B------:R-:W-:Y:S01]  /*6810*/  IMAD R7, R26.reuse, 0x95, RZ ;  /* 0x000000951a077824 */ /* 0x040fe200078e02ff */
[----:B------:R-:W-:Y:S01]  /*6820*/  IADD3 R6, P1, R203, R120, RZ ;  /* 0x00000078cb067210 */ /* 0x000fe20007f3e0ff */
[C---:B------:R-:W-:Y:S01]  /*6830*/  IMAD R9, R26.reuse, 0x9d, RZ ;  /* 0x0000009d1a097824 */ /* 0x040fe200078e02ff */
[----:B------:R-:W-:Y:S01]  /*6840*/  IADD3 R8, R249, R8, RZ ;  /* 0x00000008f9087210 */ /* 0x000fe20007ffe0ff */
[C---:B------:R-:W-:Y:S01]  /*6850*/  IMAD R11, R26.reuse, 0xa5, RZ ;  /* 0x000000a51a0b7824 */ /* 0x040fe200078e02ff */
[----:B--2---:R-:W2:Y:S01]  /*6860*/  LDC R77, c[0x0][0x248] ;  /* 0x00009200ff4d7b82 */ /* 0x004ea20000000800 */
[----:B----4-:R4:W5:Y:S01]  /*6870*/  LDG.E.U16 R10, desc[UR4][R4.64] ;  /* 0x00000004040a7981 */ /* 0x010962000c1e1500 */
[----:B------:R-:W-:Y:S01]  /*6880*/  LEA.HI.X.SX32 R7, R7, R121, 0x1, P1 ;  /* 0x0000007907077211 */ /* 0x000fe200008f0eff */
[----:B------:R-:W-:-:S02]  /*6890*/  IMAD R17, R26, 0xa6, RZ ;  /* 0x000000a61a117824 */ /* 0x000fc400078e02ff */
[----:B------:R-:W-:-:S03]  /*68a0*/  IMAD R27, R26, 0x67, RZ ;  /* 0x000000671a1b7824 */ /* 0x000fc600078e02ff */
[----:B------:R-:W2:Y:S01]  /*68b0*/  LDC R75, c[0x0][0x248] ;  /* 0x00009200ff4b7b82 */ /* 0x000ea20000000800 */
[----:B------:R0:W2:Y:S01]  /*68c0*/  LDG.E.U16 R252, desc[UR4][R6.64] ;  /* 0x0000000406fc7981 */ /* 0x0000a2000c1e1500 */
[-C--:B----4-:R-:W-:Y:S01]  /*68d0*/  IADD3 R4, P0, R200, R120.reuse, RZ ;  /* 0x00000078c8047210 */ /* 0x090fe20007f1e0ff */
[C---:B------:R-:W-:Y:S02]  /*68e0*/  IMAD R18, R26.reuse, 0xde, RZ ;  /* 0x000000de1a127824 */ /* 0x040fe400078e02ff */
[----:B-1----:R-:W-:Y:S01]  /*68f0*/  IMAD R51, R51, 0x126, RZ ;  /* 0x0000012633337824 */ /* 0x002fe200078e02ff */
[-C--:B------:R-:W-:Y:S01]  /*6900*/  LEA.HI.X.SX32 R5, R9, R121.reuse, 0x1, P0 ;  /* 0x0000007909057211 */ /* 0x080fe200000f0eff */
[----:B------:R-:W-:Y:S01]  /*6910*/  IMAD R9, R26, 0xad, RZ ;  /* 0x000000ad1a097824 */ /* 0x000fe200078e02ff */
[-C--:B0-----:R-:W-:Y:S01]  /*6920*/  IADD3 R6, P1, R201, R120.reuse, RZ ;  /* 0x00000078c9067210 */ /* 0x081fe20007f3e0ff */
[----:B------:R-:W0:Y:S01]  /*6930*/  LDC R87, c[0x0][0x248] ;  /* 0x00009200ff577b82 */ /* 0x000e220000000800 */
[----:B------:R-:W-:Y:S01]  /*6940*/  IADD3 R246, P0, R246, R120, RZ ;  /* 0x00000078f6f67210 */ /* 0x000fe20007f1e0ff */
[----:B------:R1:W4:Y:S01]  /*6950*/  LDG.E.U16 R251, desc[UR4][R4.64] ;  /* 0x0000000404fb7981 */ /* 0x000322000c1e1500 */
[----:B------:R-:W-:-:S02]  /*6960*/  LEA.HI.X.SX32 R7, R11, R121, 0x1, P1 ;  /* 0x000000790b077211 */ /* 0x000fc400008f0eff */
[-C--:B------:R-:W-:Y:S01]  /*6970*/  LEA.HI.X.SX32 R247, R9, R121.reuse, 0x1, P0 ;  /* 0x0000007909f77211 */ /* 0x080fe200000f0eff */
[----:B------:R-:W-:Y:S01]  /*6980*/  IMAD R9, R26, 0xb5, RZ ;  /* 0x000000b51a097824 */ /* 0x000fe200078e02ff */
[-C--:B------:R-:W-:Y:S01]  /*6990*/  IADD3 R244, P0, R244, R120.reuse, RZ ;  /* 0x00000078f4f47210 */ /* 0x080fe20007f1e0ff */
[----:B------:R3:W4:Y:S01]  /*69a0*/  LDG.E.U16 R248, desc[UR4][R6.64] ;  /* 0x0000000406f87981 */ /* 0x000722000c1e1500 */
[-C--:B------:R-:W-:Y:S01]  /*69b0*/  IADD3 R242, P1, R242, R120.reuse, RZ ;  /* 0x00000078f2f27210 */ /* 0x080fe20007f3e0ff */
[----:B------:R-:W0:Y:S01]  /*69c0*/  LDC R71, c[0x0][0x248] ;  /* 0x00009200ff477b82 */ /* 0x000e220000000800 */
[----:B------:R-:W-:Y:S01]  /*69d0*/  LEA.HI.X.SX32 R245, R9, R121, 0x1, P0 ;  /* 0x0000007909f57211 */ /* 0x000fe200000f0eff */
[----:B-1----:R-:W-:Y:S01]  /*69e0*/  IMAD R5, R26, 0xbd, RZ ;  /* 0x000000bd1a057824 */ /* 0x002fe200078e02ff */
[----:B------:R-:W-:Y:S01]  /*69f0*/  IADD3 R240, P0, R240, R120, RZ ;  /* 0x00000078f0f07210 */ /* 0x000fe20007f1e0ff */
[----:B------:R1:W-:Y:S01]  /*6a00*/  STS.U16 [R8+0x7100], R194 ;  /* 0x007100c208007388 */ /* 0x0003e20000000400 */
[----:B---3--:R-:W-:-:S02]  /*6a10*/  IMAD R7, R26, 0xc5, RZ ;  /* 0x000000c51a077824 */ /* 0x008fc400078e02ff */
[-C--:B------:R-:W-:Y:S01]  /*6a20*/  LEA.HI.X.SX32 R243, R5, R121.reuse, 0x1, P1 ;  /* 0x0000007905f37211 */ /* 0x080fe200008f0eff */
[----:B------:R-:W-:Y:S01]  /*6a30*/  IMAD R5, R26, 0xcd, RZ ;  /* 0x000000cd1a057824 */ /* 0x000fe200078e02ff */
[----:B------:R-:W-:Y:S01]  /*6a40*/  STS.U16 [R8+0x100], R148 ;  /* 0x0001009408007388 */ /* 0x000fe20000000400 */
[----:B------:R-:W3:Y:S01]  /*6a50*/  LDC R82, c[0x0][0x248] ;  /* 0x00009200ff527b82 */ /* 0x000ee20000000800 */
[-C--:B------:R-:W-:Y:S02]  /*6a60*/  LEA.HI.X.SX32 R241, R7, R121.reuse, 0x1, P0 ;  /* 0x0000007907f17211 */ /* 0x080fe400000f0eff */
[-C--:B------:R-:W-:Y:S01]  /*6a70*/  IADD3 R238, P0, R238, R120.reuse, RZ ;  /* 0x00000078eeee7210 */ /* 0x080fe20007f1e0ff */
[----:B------:R-:W-:Y:S01]  /*6a80*/  IMAD R7, R26, 0xd5, RZ ;  /* 0x000000d51a077824 */ /* 0x000fe200078e02ff */
[-C--:B------:R-:W-:Y:S01]  /*6a90*/  IADD3 R236, P1, R236, R120.reuse, RZ ;  /* 0x00000078ecec7210 */ /* 0x080fe20007f3e0ff */
[C---:B------:R-:W-:Y:S01]  /*6aa0*/  IMAD R9, R26.reuse, 0xec, RZ ;  /* 0x000000ec1a097824 */ /* 0x040fe200078e02ff */
[-C--:B------:R-:W-:Y:S01]  /*6ab0*/  LEA.HI.X.SX32 R239, R5, R121.reuse, 0x1, P0 ;  /* 0x0000007905ef7211 */ /* 0x080fe200000f0eff */
[----:B------:R-:W-:Y:S01]  /*6ac0*/  IMAD R5, R26, 0xdd, RZ ;  /* 0x000000dd1a057824 */ /* 0x000fe200078e02ff */
[-C--:B------:R-:W-:Y:S01]  /*6ad0*/  IADD3 R234, P0, R234, R120.reuse, RZ ;  /* 0x00000078eaea7210 */ /* 0x080fe20007f1e0ff */
[C---:B------:R-:W-:Y:S01]  /*6ae0*/  IMAD R11, R26.reuse, 0x7e, RZ ;  /* 0x0000007e1a0b7824 */ /* 0x040fe200078e02ff */
[-C--:B------:R-:W-:Y:S01]  /*6af0*/  LEA.HI.X.SX32 R237, R7, R121.reuse, 0x1, P1 ;  /* 0x0000007907ed7211 */ /* 0x080fe200008f0eff */
[----:B------:R-:W-:Y:S01]  /*6b00*/  STS.U16 [R8+0x20100], R149 ;  /* 0x0201009508007388 */ /* 0x000fe20000000400 */
[-C--:B------:R-:W-:Y:S01]  /*6b10*/  LEA.HI.X.SX32 R235, R5, R121.reuse, 0x1, P0 ;  /* 0x0000007905eb7211 */ /* 0x080fe200000f0eff */
[----:B------:R-:W-:Y:S01]  /*6b20*/  IMAD R5, R26, 0xe5, RZ ;  /* 0x000000e51a057824 */ /* 0x000fe200078e02ff */
[-C--:B------:R-:W-:Y:S01]  /*6b30*/  IADD3 R232, P0, R232, R120.reuse, RZ ;  /* 0x00000078e8e87210 */ /* 0x080fe20007f1e0ff */
[----:B------:R-:W-:Y:S01]  /*6b40*/  IMAD R7, R26, 0xed, RZ ;  /* 0x000000ed1a077824 */ /* 0x000fe200078e02ff */
[-C--:B------:R-:W-:Y:S01]  /*6b50*/  IADD3 R230, P1, R230, R120.reuse, RZ ;  /* 0x00000078e6e67210 */ /* 0x080fe20007f3e0ff */
[----:B------:R-:W-:Y:S01]  /*6b60*/  STS.U16 [R8+0x20500], R150 ;  /* 0x0205009608007388 */ /* 0x000fe20000000400 */
[-C--:B------:R-:W-:Y:S01]  /*6b70*/  LEA.HI.X.SX32 R233, R5, R121.reuse, 0x1, P0 ;  /* 0x0000007905e97211 */ /* 0x080fe200000f0eff */
[----:B------:R-:W-:Y:S01]  /*6b80*/  IMAD R5, R26, 0xf5, RZ ;  /* 0x000000f51a057824 */ /* 0x000fe200078e02ff */
[-C--:B------:R-:W-:Y:S01]  /*6b90*/  IADD3 R228, P0, R228, R120.reuse, RZ ;  /* 0x00000078e4e47210 */ /* 0x080fe20007f1e0ff */
[----:B------:R-:W-:Y:S01]  /*6ba0*/  STS.U16 [R8+0x20900], R151 ;  /* 0x0209009708007388 */ /* 0x000fe20000000400 */
[----:B------:R-:W-:Y:S01]  /*6bb0*/  IMAD R62, R62, 0x136, RZ ;  /* 0x000001363e3e7824 */ /* 0x000fe200078e02ff */
[----:B------:R-:W3:Y:S01]  /*6bc0*/  LDC R91, c[0x0][0x248] ;  /* 0x00009200ff5b7b82 */ /* 0x000ee20000000800 */
[-C--:B------:R-:W-:Y:S01]  /*6bd0*/  LEA.HI.X.SX32 R229, R5, R121.reuse, 0x1, P0 ;  /* 0x0000007905e57211 */ /* 0x080fe200000f0eff */
[----:B------:R-:W-:Y:S01]  /*6be0*/  IMAD R5, R26, 0xfd, RZ ;  /* 0x000000fd1a057824 */ /* 0x000fe200078e02ff */
[----:B------:R-:W-:Y:S01]  /*6bf0*/  IADD3 R6, P0, R199, R120, RZ ;  /* 0x00000078c7067210 */ /* 0x000fe20007f1e0ff */
[----:B------:R-:W-:Y:S01]  /*6c00*/  STS.U16 [R8+0x20d00], R153 ;  /* 0x020d009908007388 */ /* 0x000fe20000000400 */
[----:B------:R-:W-:-:S02]  /*6c10*/  LEA.HI.X.SX32 R231, R7, R121, 0x1, P1 ;  /* 0x0000007907e77211 */ /* 0x000fc400008f0eff */
[----:B------:R-:W-:Y:S01]  /*6c20*/  LEA.HI.X.SX32 R7, R5, R121, 0x1, P0 ;  /* 0x0000007905077211 */ /* 0x000fe200000f0eff */
[----:B------:R-:W-:Y:S01]  /*6c30*/  STS.U16 [R8+0x21100], R154 ;  /* 0x0211009a08007388 */ /* 0x000fe20000000400 */
[----:B------:R-:W-:Y:S01]  /*6c40*/  LOP3.LUT R4, R2, 0x30, RZ, 0x3c, !PT ;  /* 0x0000003002047812 */ /* 0x000fe200078e3cff */
[----:B------:R-:W-:Y:S01]  /*6c50*/  IMAD R55, R55, 0x12c, RZ ;  /* 0x0000012c37377824 */ /* 0x000fe200078e02ff */
[----:B-1----:R-:W-:Y:S01]  /*6c60*/  IADD3 R194, P1, R9, R120, RZ ;  /* 0x0000007809c27210 */ /* 0x002fe20007f3e0ff */
[----:B------:R1:W4:Y:S01]  /*6c70*/  LDG.E.U16 R226, desc[UR4][R6.64] ;  /* 0x0000000406e27981 */ /* 0x000322000c1e1500 */
[C---:B------:R-:W-:Y:S01]  /*6c80*/  IMAD R5, R26.reuse, 0x3f, RZ ;  /* 0x0000003f1a057824 */ /* 0x040fe200078e02ff */
[----:B------:R-:W3:Y:S02]  /*6c90*/  LDC R83, c[0x0][0x248] ;  /* 0x00009200ff537b82 */ /* 0x000ee40000000800 */
[----:B------:R-:W-:Y:S04]  /*6ca0*/  STS.U16 [R8+0x21500], R155 ;  /* 0x0215009b08007388 */ /* 0x000fe80000000400 */
[----:B------:R-:W-:Y:S01]  /*6cb0*/  STS.U16 [R8+0x21900], R157 ;  /* 0x0219009d08007388 */ /* 0x000fe20000000400 */
[----:B-1----:R-:W-:Y:S01]  /*6cc0*/  IMAD R7, R26, 0xfc, RZ ;  /* 0x000000fc1a077824 */ /* 0x002fe200078e02ff */
[----:B------:R-:W1:Y:S02]  /*6cd0*/  LDC R95, c[0x0][0x248] ;  /* 0x00009200ff5f7b82 */ /* 0x000e640000000800 */
[----:B------:R-:W-:Y:S04]  /*6ce0*/  STS.U16 [R8+0x21d00], R159 ;  /* 0x021d009f08007388 */ /* 0x000fe80000000400 */
[----:B------:R-:W-:Y:S01]  /*6cf0*/  STS.U16 [R8+0x22100], R161 ;  /* 0x022100a108007388 */ /* 0x000fe20000000400 */
[----:B------:R-:W-:-:S02]  /*6d00*/  IMAD R63, R63, 0x13c, RZ ;  /* 0x0000013c3f3f7824 */ /* 0x000fc400078e02ff */
[----:B------:R-:W-:Y:S01]  /*6d10*/  IMAD R67, R67, 0x13e, RZ ;  /* 0x0000013e43437824 */ /* 0x000fe200078e02ff */
[----:B------:R-:W-:Y:S01]  /*6d20*/  STS.U16 [R8+0x22500], R163 ;  /* 0x022500a308007388 */ /* 0x000fe20000000400 */
[----:B------:R-:W1:Y:S03]  /*6d30*/  LDC R103, c[0x0][0x248] ;  /* 0x00009200ff677b82 */ /* 0x000e660000000800 */
[----:B------:R-:W-:Y:S04]  /*6d40*/  STS.U16 [R8+0x22900], R164 ;  /* 0x022900a408007388 */ /* 0x000fe80000000400 */
[----:B------:R-:W-:Y:S01]  /*6d50*/  STS.U16 [R8+0x22d00], R165 ;  /* 0x022d00a508007388 */ /* 0x000fe20000000400 */
[----:B------:R-:W1:Y:S03]  /*6d60*/  LDC R98, c[0x0][0x248] ;  /* 0x00009200ff627b82 */ /* 0x000e660000000800 */
[----:B------:R-:W-:Y:S04]  /*6d70*/  STS.U16 [R8+0x23100], R166 ;  /* 0x023100a608007388 */ /* 0x000fe80000000400 */
[----:B------:R-:W-:Y:S01]  /*6d80*/  STS.U16 [R8+0x23500], R167 ;  /* 0x023500a708007388 */ /* 0x000fe20000000400 */
[----:B------:R-:W1:Y:S03]  /*6d90*/  LDC R107, c[0x0][0x248] ;  /* 0x00009200ff6b7b82 */ /* 0x000e660000000800 */
[----:B------:R-:W-:Y:S04]  /*6da0*/  STS.U16 [R8+0x23900], R168 ;  /* 0x023900a808007388 */ /* 0x000fe80000000400 */
[----:B------:R-:W-:Y:S01]  /*6db0*/  STS.U16 [R8+0x23d00], R169 ;  /* 0x023d00a908007388 */ /* 0x000fe20000000400 */
[----:B------:R-:W-:Y:S01]  /*6dc0*/  IMAD R58, R58, 0x12e, RZ ;  /* 0x0000012e3a3a7824 */ /* 0x000fe200078e02ff */
[----:B------:R-:W1:Y:S02]  /*6dd0*/  LDC R118, c[0x0][0x248] ;  /* 0x00009200ff767b82 */ /* 0x000e640000000800 */
[----:B------:R-:W-:Y:S04]  /*6de0*/  STS.U16 [R8+0x24100], R170 ;  /* 0x024100aa08007388 */ /* 0x000fe80000000400 */
[----:B------:R-:W-:Y:S02]  /*6df0*/  STS.U16 [R8+0x24500], R171 ;  /* 0x024500ab08007388 */ /* 0x000fe40000000400 */
        /* <DEDUP_REMOVED lines=8> */
[----:B------:R-:W-:Y:S01]  /*6e80*/  STS.U16 [R8+0x25d00], R177 ;  /* 0x025d00b108007388 */ /* 0x000fe20000000400 */
[----:B------:R-:W-:Y:S01]  /*6e90*/  IMAD R126, R126, 0x196, RZ ;  /* 0x000001967e7e7824 */ /* 0x000fe200078e02ff */
[----:B------:R-:W4:Y:S02]  /*6ea0*/  LDC R64, c[0x0][0x248] ;  /* 0x00009200ff407b82 */ /* 0x000f240000000800 */
        /* <DEDUP_REMOVED lines=25> */
[----:B------:R0:W-:Y:S01]  /*7040*/  STS.U16 [R8+0x1d00], R39 ;  /* 0x001d002708007388 */ /* 0x0001e20000000400 */
        /* <DEDUP_REMOVED lines=23> */
[----:B------:R-:W-:Y:S02]  /*71c0*/  STS.U16 [R8+0x5100], R186 ;  /* 0x005100ba08007388 */ /* 0x000fe40000000400 */
        /* <DEDUP_REMOVED lines=11> */
[----:B------:R1:W-:Y:S02]  /*7280*/  STS.U16 [R8+0x7500], R195 ;  /* 0x007500c308007388 */ /* 0x0003e40000000400 */
[----:B------:R-:W4:Y:S02]  /*7290*/  LDC R94, c[0x0][0x248] ;  /* 0x00009200ff5e7b82 */ /* 0x000f240000000800 */
[----:B------:R-:W-:Y:S04]  /*72a0*/  STS.U16 [R8+0x7900], R196 ;  /* 0x007900c408007388 */ /* 0x000fe80000000400 */
[----:B------:R-:W-:Y:S02]  /*72b0*/  STS.U16 [R8+0x7d00], R197 ;  /* 0x007d00c508007388 */ /* 0x000fe40000000400 */
[----:B------:R-:W4:Y:S02]  /*72c0*/  LDC R100, c[0x0][0x248] ;  /* 0x00009200ff647b82 */ /* 0x000f240000000800 */
[----:B------:R-:W-:Y:S04]  /*72d0*/  STS.U16 [R8+0x27d00], R198 ;  /* 0x027d00c608007388 */ /* 0x000fe80000000400 */
[----:B------:R2:W-:Y:S01]  /*72e0*/  STS.U16 [R8+0x4100], R3 ;  /* 0x0041000308007388 */ /* 0x0005e20000000400 */
[----:B------:R-:W-:Y:S01]  /*72f0*/  IADD3 R4, R249, R4, RZ ;  /* 0x00000004f9047210 */ /* 0x000fe20007ffe0ff */
[C---:B0-----:R-:W-:Y:S01]  /*7300*/  IMAD R39, R26.reuse, 0x8e, RZ ;  /* 0x0000008e1a277824 */ /* 0x041fe200078e02ff */
[-C--:B------:R-:W-:Y:S01]  /*7310*/  IADD3 R222, P0, R11, R120.reuse, RZ ;  /* 0x000000780bde7210 */ /* 0x080fe20007f1e0ff */
[----:B---3--:R-:W-:Y:S01]  /*7320*/  IMAD R35, R26, 0x86, RZ ;  /* 0x000000861a237824 */ /* 0x008fe200078e02ff */
[----:B-1----:R-:W-:Y:S01]  /*7330*/  LEA.HI.X.SX32 R195, R216, R121, 0x1, P1 ;  /* 0x00000079d8c37211 */ /* 0x002fe200008f0eff */
[----:B-----5:R-:W-:Y:S01]  /*7340*/  STL [R1], R10 ;  /* 0x0000000a01007387 */ /* 0x020fe20000100800 */
[----:B------:R-:W0:Y:S01]  /*7350*/  LDC R38, c[0x0][0x248] ;  /* 0x00009200ff267b82 */ /* 0x000e220000000800 */
[----:B--2---:R-:W-:-:S02]  /*7360*/  IADD3 R8, P2, R214, R120, RZ ;  /* 0x00000078d6087210 */ /* 0x004fc40007f5e0ff */
[----:B------:R1:W2:Y:S01]  /*7370*/  LDG.E.U16 R236, desc[UR4][R236.64] ;  /* 0x00000004ecec7981 */ /* 0x0002a2000c1e1500 */
[-C--:B------:R-:W-:Y:S02]  /*7380*/  IADD3 R188, P1, R7, R120.reuse, RZ ;  /* 0x0000007807bc7210 */ /* 0x080fe40007f3e0ff */
[-C--:B------:R-:W-:Y:S02]  /*7390*/  LEA.HI.X.SX32 R9, R9, R121.reuse, 0x1, P2 ;  /* 0x0000007909097211 */ /* 0x080fe400010f0eff */
[----:B------:R-:W3:Y:S01]  /*73a0*/  LDC R37, c[0x0][0x248] ;  /* 0x00009200ff257b82 */ /* 0x000ee20000000800 */
[-C--:B------:R-:W-:Y:S01]  /*73b0*/  IADD3 R6, P2, R213, R120.reuse, RZ ;  /* 0x00000078d5067210 */ /* 0x080fe20007f5e0ff */
[----:B------:R-:W-:Y:S01]  /*73c0*/  STS.U16 [R4+0x180], R162 ;  /* 0x000180a204007388 */ /* 0x000fe20000000400 */
[-C--:B------:R-:W-:Y:S01]  /*73d0*/  LEA.HI.X.SX32 R223, R5, R121.reuse, 0x1, P0 ;  /* 0x0000007905df7211 */ /* 0x080fe200000f0eff */
[C---:B------:R-:W-:Y:S01]  /*73e0*/  IMAD R5, R26.reuse, 0x47, RZ ;  /* 0x000000471a057824 */ /* 0x040fe200078e02ff */
[----:B------:R-:W-:Y:S01]  /*73f0*/  LEA.HI.X.SX32 R189, R11, R121, 0x1, P1 ;  /* 0x000000790bbd7211 */ /* 0x000fe200008f0eff */
[----:B------:R-:W-:Y:S01]  /*7400*/  STS.U16 [R4+0x580], R160 ;  /* 0x000580a004007388 */ /* 0x000fe20000000400 */
[----:B------:R-:W-:Y:S01]  /*7410*/  IMAD R3, R26, 0x43, RZ ;  /* 0x000000431a037824 */ /* 0x000fe200078e02ff */
[-C--:B------:R-:W-:Y:S01]  /*7420*/  IADD3 R218, P1, R39, R120.reuse, RZ ;  /* 0x0000007827da7210 */ /* 0x080fe20007f3e0ff */
[----:B------:R-:W5:Y:S01]  /*7430*/  LDC R42, c[0x0][0x248] ;  /* 0x00009200ff2a7b82 */ /* 0x000f620000000800 */
[----:B------:R-:W-:Y:S01]  /*7440*/  STS.U16 [R4+0x980], R158 ;  /* 0x0009809e04007388 */ /* 0x000fe20000000400 */
[----:B------:R-:W-:-:S03]  /*7450*/  IADD3 R220, P0, R35, R120, RZ ;  /* 0x0000007823dc7210 */ /* 0x000fc60007f1e0ff */
[----:B------:R-:W-:Y:S01]  /*7460*/  STS.U16 [R4+0xd80], R156 ;  /* 0x000d809c04007388 */ /* 0x000fe20000000400 */
[----:B------:R-:W-:Y:S02]  /*7470*/  LEA.HI.X.SX32 R7, R7, R121, 0x1, P2 ;  /* 0x0000007907077211 */ /* 0x000fe400010f0eff */
[----:B------:R-:W4:Y:S01]  /*7480*/  LDC R43, c[0x0][0x248] ;  /* 0x00009200ff2b7b82 */ /* 0x000f220000000800 */
[----:B------:R-:W-:Y:S01]  /*7490*/  STS.U16 [R4+0x1180], R152 ;  /* 0x0011809804007388 */ /* 0x000fe20000000400 */
[----:B------:R-:W-:-:S03]  /*74a0*/  IADD3 R216, P2, R23, R120, RZ ;  /* 0x0000007817d87210 */ /* 0x000fc60007f5e0ff */
[----:B------:R-:W-:Y:S01]  /*74b0*/  STS.U16 [R4+0x1580], R146 ;  /* 0x0015809204007388 */ /* 0x000fe20000000400 */
[----:B------:R-:W-:Y:S02]  /*74c0*/  IMAD R77, R77, 0x14c, RZ ;  /* 0x0000014c4d4d7824 */ /* 0x000fe400078e02ff */
[C---:B------:R-:W-:Y:S01]  /*74d0*/  IMAD R33, R26.reuse, 0x83, RZ ;  /* 0x000000831a217824 */ /* 0x040fe200078e02ff */
[----:B------:R-:W-:Y:S01]  /*74e0*/  STS.U16 [R4+0x1980], R136 ;  /* 0x0019808804007388 */ /* 0x000fe20000000400 */
[----:B------:R-:W-:Y:S01]  /*74f0*/  IMAD R75, R75, 0x14e, RZ ;  /* 0x0000014e4b4b7824 */ /* 0x000fe200078e02ff */
[----:B------:R-:W2:Y:S02]  /*7500*/  LDC R34, c[0x0][0x248] ;  /* 0x00009200ff227b82 */ /* 0x000ea40000000800 */
[----:B------:R1:W-:Y:S01]  /*7510*/  STS.U16 [R4+0x1d80], R0 ;  /* 0x001d800004007388 */ /* 0x0003e20000000400 */
[-C--:B------:R-:W-:Y:S01]  /*7520*/  LEA.HI.X.SX32 R219, R5, R121.reuse, 0x1, P1 ;  /* 0x0000007905db7211 */ /* 0x080fe200008f0eff */
[----:B------:R-:W-:Y:S01]  /*7530*/  IMAD R5, R26, 0x4f, RZ ;  /* 0x0000004f1a057824 */ /* 0x000fe200078e02ff */
[-C--:B------:R-:W-:Y:S01]  /*7540*/  LEA.HI.X.SX32 R221, R3, R121.reuse, 0x1, P0 ;  /* 0x0000007903dd7211 */ /* 0x080fe200000f0eff */
[----:B0-----:R-:W-:Y:S01]  /*7550*/  IMAD R38, R38, 0x10e, RZ ;  /* 0x0000010e26267824 */ /* 0x001fe200078e02ff */
[----:B------:R0:W2:Y:S01]  /*7560*/  LDG.E.U16 R188, desc[UR4][R188.64] ;  /* 0x00000004bcbc7981 */ /* 0x0000a2000c1e1500 */
[----:B------:R-:W-:Y:S01]  /*7570*/  IMAD R31, R26, 0x7f, RZ ;  /* 0x0000007f1a1f7824 */ /* 0x000fe200078e02ff */
[----:B------:R-:W2:Y:S01]  /*7580*/  LDC R32, c[0x0][0x248] ;  /* 0x00009200ff207b82 */ /* 0x000ea20000000800 */
[----:B---3--:R-:W-:Y:S01]  /*7590*/  IMAD R37, R37, 0x10c, RZ ;  /* 0x0000010c25257824 */ /* 0x008fe200078e02ff */
[----:B------:R-:W3:Y:S04]  /*75a0*/  LDG.E.U16 R234, desc[UR4][R234.64] ;  /* 0x00000004eaea7981 */ /* 0x000ee8000c1e1500 */
[----:B-1----:R1:W3:Y:S01]  /*75b0*/  LDG.E.U16 R0, desc[UR4][R8.64] ;  /* 0x0000000408007981 */ /* 0x0022e2000c1e1500 */
[-C--:B------:R-:W-:Y:S01]  /*75c0*/  IADD3 R10, P0, R21, R120.reuse, RZ ;  /* 0x00000078150a7210 */ /* 0x080fe20007f1e0ff */
[----:B-----5:R-:W-:Y:S01]  /*75d0*/  IMAD R42, R42, 0x116, RZ ;  /* 0x000001162a2a7824 */ /* 0x020fe200078e02ff */
[-C--:B------:R-:W-:Y:S01]  /*75e0*/  IADD3 R212, P1, R17, R120.reuse, RZ ;  /* 0x0000007811d47210 */ /* 0x080fe20007f3e0ff */
[----:B------:R5:W3:Y:S01]  /*75f0*/  LDG.E.U16 R3, desc[UR4][R6.64] ;  /* 0x0000000406037981 */ /* 0x000ae2000c1e1500 */
[C---:B------:R-:W-:Y:S01]  /*7600*/  IMAD R237, R26.reuse, 0x106, RZ ;  /* 0x000001061aed7824 */ /* 0x040fe200078e02ff */
[----:B0-----:R-:W0:Y:S01]  /*7610*/  LDC R189, c[0x0][0x248] ;  /* 0x00009200ffbd7b82 */ /* 0x001e220000000800 */
[----:B----4-:R-:W-:Y:S01]  /*7620*/  IMAD R43, R43, 0x11c, RZ ;  /* 0x0000011c2b2b7824 */ /* 0x010fe200078e02ff */
[----:B------:R-:W4:Y:S01]  /*7630*/  LDG.E.U16 R194, desc[UR4][R194.64] ;  /* 0x00000004c2c27981 */ /* 0x000f22000c1e1500 */
[C---:B-1----:R-:W-:Y:S01]  /*7640*/  IMAD R9, R26.reuse, 0x4b, RZ ;  /* 0x0000004b1a097824 */ /* 0x042fe200078e02ff */
[-C--:B------:R-:W-:Y:S01]  /*7650*/  LEA.HI.X.SX32 R11, R5, R121.reuse, 0x1, P0 ;  /* 0x00000079050b7211 */ /* 0x080fe200000f0eff */
[----:B------:R-:W-:Y:S01]  /*7660*/  IMAD R87, R87, 0x15e, RZ ;  /* 0x0000015e57577824 */ /* 0x000fe200078e02ff */
[----:B------:R-:W4:Y:S01]  /*7670*/  LDG.E.U16 R228, desc[UR4][R228.64] ;  /* 0x00000004e4e47981 */ /* 0x000f22000c1e1500 */
[----:B------:R-:W-:Y:S01]  /*7680*/  IMAD R71, R71, 0x146, RZ ;  /* 0x0000014647477824 */ /* 0x000fe200078e02ff */
[-C--:B------:R-:W-:Y:S01]  /*7690*/  LEA.HI.X.SX32 R217, R9, R121.reuse, 0x1, P2 ;  /* 0x0000007909d97211 */ /* 0x080fe200010f0eff */
[C---:B------:R-:W-:Y:S01]  /*76a0*/  IMAD R9, R26.reuse, 0xb6, RZ ;  /* 0x000000b61a097824 */ /* 0x040fe200078e02ff */
[-C--:B------:R-:W-:Y:S01]  /*76b0*/  IADD3 R210, P2, R13, R120.reuse, RZ ;  /* 0x000000780dd27210 */ /* 0x080fe20007f5e0ff */
[C---:B------:R-:W-:Y:S01]  /*76c0*/  IMAD R5, R26.reuse, 0x5b, RZ ;  /* 0x0000005b1a057824 */ /* 0x040fe200078e02ff */
[-C--:B------:R-:W-:Y:S01]  /*76d0*/  LEA.HI.X.SX32 R213, R15, R121.reuse, 0x1, P1 ;  /* 0x000000790fd57211 */ /* 0x080fe200008f0eff */
[C---:B-----5:R-:W-:Y:S01]  /*76e0*/  IMAD R7, R26.reuse, 0xbe, RZ ;  /* 0x000000be1a077824 */ /* 0x060fe200078e02ff */
[-C--:B------:R-:W-:Y:S01]  /*76f0*/  IADD3 R208, P0, R9, R120.reuse, RZ ;  /* 0x0000007809d07210 */ /* 0x080fe20007f1e0ff */
        /* <DEDUP_REMOVED lines=8> */
[----:B------:R1:W5:Y:S01]  /*7780*/  LDG.E.U16 R214, desc[UR4][R10.64] ;  /* 0x000000040ad67981 */ /* 0x000362000c1e1500 */
[-C--:B------:R-:W-:Y:S01]  /*7790*/  LEA.HI.X.SX32 R207, R19, R121.reuse, 0x1, P0 ;  /* 0x0000007913cf7211 */ /* 0x080fe200000f0eff */
[----:B------:R-:W-:Y:S01]  /*77a0*/  IMAD R82, R82, 0x156, RZ ;  /* 0x0000015652527824 */ /* 0x000fe200078e02ff */
[-C--:B------:R-:W-:Y:S01]  /*77b0*/  LEA.HI.X.SX32 R205, R25, R121.reuse, 0x1, P1 ;  /* 0x0000007919cd7211 */ /* 0x080fe200008f0eff */
[C---:B------:R-:W-:Y:S01]  /*77c0*/  IMAD R25, R26.reuse, 0xee, RZ ;  /* 0x000000ee1a197824 */ /* 0x040fe200078e02ff */
[-C--:B------:R-:W-:Y:S01]  /*77d0*/  IADD3 R202, P2, R5, R120.reuse, RZ ;  /* 0x0000007805ca7210 */ /* 0x080fe20007f5e0ff */
[----:B------:R-:W-:Y:S01]  /*77e0*/  IMAD R91, R91, 0x166, RZ ;  /* 0x000001665b5b7824 */ /* 0x000fe200078e02ff */
[-C--:B------:R-:W-:Y:S01]  /*77f0*/  IADD3 R200, P0, R15, R120.reuse, RZ ;  /* 0x000000780fc87210 */ /* 0x080fe20007f1e0ff */
[----:B------:R-:W-:Y:S01]  /*7800*/  IMAD R83, R83, 0x15c, RZ ;  /* 0x0000015c53537824 */ /* 0x000fe200078e02ff */
[----:B------:R-:W0:Y:S01]  /*7810*/  LDC R8, c[0x0][0x248] ;  /* 0x00009200ff087b82 */ /* 0x000e220000000800 */
[C---:B-1----:R-:W-:Y:S01]  /*7820*/  IMAD R11, R26.reuse, 0x6b, RZ ;  /* 0x0000006b1a0b7824 */ /* 0x042fe200078e02ff */
[-C--:B------:R-:W-:Y:S01]  /*7830*/  LEA.HI.X.SX32 R203, R27, R121.reuse, 0x1, P2 ;  /* 0x000000791bcb7211 */ /* 0x080fe200010f0eff */
[C---:B------:R-:W-:Y:S01]  /*7840*/  IMAD R19, R26.reuse, 0xe6, RZ ;  /* 0x000000e61a137824 */ /* 0x040fe200078e02ff */
[-C--:B------:R-:W-:Y:S01]  /*7850*/  IADD3 R192, P2, R25, R120.reuse, RZ ;  /* 0x0000007819c07210 */ /* 0x080fe20007f5e0ff */
[----:B------:R-:W-:Y:S01]  /*7860*/  IMAD R95, R95, 0x16c, RZ ;  /* 0x0000016c5f5f7824 */ /* 0x000fe200078e02ff */
[-C--:B------:R-:W-:Y:S01]  /*7870*/  LEA.HI.X.SX32 R201, R11, R121.reuse, 0x1, P0 ;  /* 0x000000790bc97211 */ /* 0x080fe200000f0eff */
[----:B------:R-:W-:Y:S01]  /*7880*/  IMAD R11, R26, 0x6f, RZ ;  /* 0x0000006f1a0b7824 */ /* 0x000fe200078e02ff */
[-C--:B------:R-:W-:Y:S01]  /*7890*/  IADD3 R198, P0, R18, R120.reuse, RZ ;  /* 0x0000007812c67210 */ /* 0x080fe20007f1e0ff */
[C---:B------:R-:W-:Y:S01]  /*78a0*/  IMAD R27, R26.reuse, 0x73, RZ ;  /* 0x000000731a1b7824 */ /* 0x040fe200078e02ff */
[-C--:B------:R-:W-:Y:S01]  /*78b0*/  LEA.HI.X.SX32 R193, R29, R121.reuse, 0x1, P2 ;  /* 0x000000791dc17211 */ /* 0x080fe200010f0eff */
[----:B------:R-:W-:Y:S01]  /*78c0*/  IMAD R29, R26, 0x7b, RZ ;  /* 0x0000007b1a1d7824 */ /* 0x000fe200078e02ff */
[-C--:B------:R-:W-:Y:S01]  /*78d0*/  LEA.HI.X.SX32 R199, R11, R121.reuse, 0x1, P0 ;  /* 0x000000790bc77211 */ /* 0x080fe200000f0eff */
[----:B------:R-:W-:Y:S01]  /*78e0*/  IMAD R103, R103, 0x17c, RZ ;  /* 0x0000017c67677824 */ /* 0x000fe200078e02ff */
[-C--:B------:R-:W-:Y:S01]  /*78f0*/  IADD3 R190, P0, R28, R120.reuse, RZ ;  /* 0x000000781cbe7210 */ /* 0x080fe20007f1e0ff */
[----:B------:R-:W-:Y:S01]  /*7900*/  IMAD R98, R98, 0x16e, RZ ;  /* 0x0000016e62627824 */ /* 0x000fe200078e02ff */
[----:B------:R-:W-:Y:S01]  /*7910*/  SHF.L.U32 R11, R26, 0x2, RZ ;  /* 0x000000021a0b7819 */ /* 0x000fe200000006ff */
[----:B------:R-:W1:Y:S01]  /*7920*/  LDC R10, c[0x0][0x248] ;  /* 0x00009200ff0a7b82 */ /* 0x000e620000000800 */
[-C--:B------:R-:W-:Y:S01]  /*7930*/  LEA.HI.X.SX32 R191, R29, R121.reuse, 0x1, P0 ;  /* 0x000000791dbf7211 */ /* 0x080fe200000f0eff */
[----:B------:R-:W-:Y:S01]  /*7940*/  IMAD R107, R107, 0x17e, RZ ;  /* 0x0000017e6b6b7824 */ /* 0x000fe200078e02ff */
[-C--:B------:R-:W-:Y:S01]  /*7950*/  LEA R224, P0, R225, R120.reuse, 0x3 ;  /* 0x00000078e1e07211 */ /* 0x080fe200078018ff */
[----:B------:R-:W-:Y:S01]  /*7960*/  IMAD R118, R118, 0x18e, RZ ;  /* 0x0000018e76767824 */ /* 0x000fe200078e02ff */
[-C--:B------:R-:W-:Y:S01]  /*7970*/  IADD3 R196, P1, R19, R120.reuse, RZ ;  /* 0x0000007813c47210 */ /* 0x080fe20007f3e0ff */
[C---:B------:R-:W-:Y:S01]  /*7980*/  IMAD R29, R26.reuse, 0x8b, RZ ;  /* 0x0000008b1a1d7824 */ /* 0x040fe200078e02ff */
[-C--:B------:R-:W-:Y:S01]  /*7990*/  LEA.HI.X.SX32 R225, R11, R121.reuse, 0x1, P0 ;  /* 0x000000790be17211 */ /* 0x080fe200000f0eff */
[----:B------:R-:W-:Y:S01]  /*79a0*/  IMAD R11, R26, 0x87, RZ ;  /* 0x000000871a0b7824 */ /* 0x000fe200078e02ff */
[-C--:B------:R-:W-:Y:S01]  /*79b0*/  IADD3 R180, P0, R38, R120.reuse, RZ ;  /* 0x0000007826b47210 */ /* 0x080fe20007f1e0ff */
[----:B------:R-:W-:Y:S01]  /*79c0*/  IMAD R102, R102, 0x176, RZ ;  /* 0x0000017666667824 */ /* 0x000fe200078e02ff */
[-C--:B------:R-:W-:Y:S01]  /*79d0*/  LEA.HI.X.SX32 R197, R27, R121.reuse, 0x1, P1 ;  /* 0x000000791bc57211 */ /* 0x080fe200008f0eff */
[C---:B------:R-:W-:Y:S01]  /*79e0*/  IMAD R27, R26.reuse, 0xfe, RZ ;  /* 0x000000fe1a1b7824 */ /* 0x040fe200078e02ff */
[-C--:B------:R-:W-:Y:S01]  /*79f0*/  LEA.HI.X.SX32 R181, R11, R121.reuse, 0x1, P0 ;  /* 0x000000790bb57211 */ /* 0x080fe200000f0eff */
[C---:B------:R-:W-:Y:S01]  /*7a00*/  IMAD R11, R26.reuse, 0x8f, RZ ;  /* 0x0000008f1a0b7824 */ /* 0x040fe200078e02ff */
[-C--:B------:R-:W-:Y:S01]  /*7a10*/  IADD3 R174, P0, R47, R120.reuse, RZ ;  /* 0x000000782fae7210 */ /* 0x080fe20007f1e0ff */
[----:B------:R-:W-:Y:S01]  /*7a20*/  IMAD R111, R111, 0x186, RZ ;  /* 0x000001866f6f7824 */ /* 0x000fe200078e02ff */
[-C--:B------:R-:W-:Y:S01]  /*7a30*/  IADD3 R186, P1, R27, R120.reuse, RZ ;  /* 0x000000781bba7210 */ /* 0x080fe20007f3e0ff */
[----:B------:R-:W-:Y:S01]  /*7a40*/  IMAD R115, R115, 0x18c, RZ ;  /* 0x0000018c73737824 */ /* 0x000fe200078e02ff */
[-C--:B------:R-:W-:Y:S01]  /*7a50*/  LEA.HI.X.SX32 R175, R11, R121.reuse, 0x1, P0 ;  /* 0x000000790baf7211 */ /* 0x080fe200000f0eff */
[----:B------:R-:W-:Y:S01]  /*7a60*/  IMAD R11, R26, 0x93, RZ ;  /* 0x000000931a0b7824 */ /* 0x000fe200078e02ff */
[-C--:B------:R-:W-:Y:S01]  /*7a70*/  LEA.HI.X.SX32 R187, R31, R121.reuse, 0x1, P1 ;  /* 0x000000791fbb7211 */ /* 0x080fe200008f0eff */
[----:B------:R0:W4:Y:S01]  /*7a80*/  LDG.E.U16 R224, desc[UR4][R224.64] ;  /* 0x00000004e0e07981 */ /* 0x000122000c1e1500 */
[-C--:B------:R-:W-:Y:S01]  /*7a90*/  IADD3 R182, P1, R37, R120.reuse, RZ ;  /* 0x0000007825b67210 */ /* 0x080fe20007f3e0ff */
[----:B------:R-:W1:Y:S01]  /*7aa0*/  LDC R195, c[0x0][0x248] ;  /* 0x00009200ffc37b82 */ /* 0x000e620000000800 */
[----:B------:R-:W-:Y:S01]  /*7ab0*/  IADD3 R172, P0, R51, R120, RZ ;  /* 0x0000007833ac7210 */ /* 0x000fe20007f1e0ff */
[----:B------:R0:W5:Y:S01]  /*7ac0*/  LDG.E.U16 R186, desc[UR4][R186.64] ;  /* 0x00000004baba7981 */ /* 0x000162000c1e1500 */
[----:B------:R-:W-:-:S02]  /*7ad0*/  LEA.HI.X.SX32 R183, R35, R121, 0x1, P1 ;  /* 0x0000007923b77211 */ /* 0x000fc400008f0eff */
[-C--:B------:R-:W-:Y:S01]  /*7ae0*/  LEA.HI.X.SX32 R173, R11, R121.reuse, 0x1, P0 ;  /* 0x000000790bad7211 */ /* 0x080fe200000f0eff */
[----:B------:R-:W-:Y:S01]  /*7af0*/  IMAD R11, R26, 0x9b, RZ ;  /* 0x0000009b1a0b7824 */ /* 0x000fe200078e02ff */
[-C--:B------:R-:W-:Y:S01]  /*7b00*/  IADD3 R178, P1, R42, R120.reuse, RZ ;  /* 0x000000782ab27210 */ /* 0x080fe20007f3e0ff */
[----:B0-----:R-:W0:Y:S01]  /*7b10*/  LDC R225, c[0x0][0x248] ;  /* 0x00009200ffe17b82 */ /* 0x001e220000000800 */
[-C--:B------:R-:W-:Y:S01]  /*7b20*/  IADD3 R166, P0, R62, R120.reuse, RZ ;  /* 0x000000783ea67210 */ /* 0x080fe20007f1e0ff */
[----:B------:R-:W3:Y:S01]  /*7b30*/  LDG.E.U16 R196, desc[UR4][R196.64] ;  /* 0x00000004c4c47981 */ /* 0x000ee2000c1e1500 */
[-C--:B------:R-:W-:Y:S02]  /*7b40*/  LEA.HI.X.SX32 R179, R29, R121.reuse, 0x1, P1 ;  /* 0x000000791db37211 */ /* 0x080fe400008f0eff */
[-C--:B------:R-:W-:Y:S01]  /*7b50*/  IADD3 R170, P1, R55, R120.reuse, RZ ;  /* 0x0000007837aa7210 */ /* 0x080fe20007f3e0ff */
[----:B------:R-:W5:Y:S01]  /*7b60*/  LDG.E.U16 R232, desc[UR4][R232.64] ;  /* 0x00000004e8e87981 */ /* 0x000f62000c1e1500 */
[-C--:B------:R-:W-:Y:S01]  /*7b70*/  LEA.HI.X.SX32 R167, R11, R121.reuse, 0x1, P0 ;  /* 0x000000790ba77211 */ /* 0x080fe200000f0eff */
[----:B------:R-:W1:Y:S01]  /*7b80*/  LDC R187, c[0x0][0x248] ;  /* 0x00009200ffbb7b82 */ /* 0x000e620000000800 */
[-C--:B------:R-:W-:Y:S01]  /*7b90*/  IADD3 R164, P0, R63, R120.reuse, RZ ;  /* 0x000000783fa47210 */ /* 0x080fe20007f1e0ff */
[C---:B------:R-:W-:Y:S01]  /*7ba0*/  IMAD R11, R26.reuse, 0x9f, RZ ;  /* 0x0000009f1a0b7824 */ /* 0x040fe200078e02ff */
[-C--:B------:R-:W-:Y:S01]  /*7bb0*/  IADD3 R184, P2, R237, R120.reuse, RZ ;  /* 0x00000078edb87210 */ /* 0x080fe20007f5e0ff */
[----:B------:R-:W-:Y:S01]  /*7bc0*/  IMAD R29, R26, 0x97, RZ ;  /* 0x000000971a1d7824 */ /* 0x000fe200078e02ff */
[-C--:B------:R-:W-:Y:S01]  /*7bd0*/  LEA.HI.X.SX32 R171, R23, R121.reuse, 0x1, P1 ;  /* 0x0000007917ab7211 */ /* 0x080fe200008f0eff */
[----:B------:R-:W5:Y:S01]  /*7be0*/  LDG.E.U16 R230, desc[UR4][R230.64] ;  /* 0x00000004e6e67981 */ /* 0x000f62000c1e1500 */
[-C--:B------:R-:W-:Y:S01]  /*7bf0*/  IADD3 R162, P1, R67, R120.reuse, RZ ;  /* 0x0000007843a27210 */ /* 0x080fe20007f3e0ff */
[----:B------:R-:W1:Y:S01]  /*7c00*/  LDC R235, c[0x0][0x248] ;  /* 0x00009200ffeb7b82 */ /* 0x000e620000000800 */
[-C--:B------:R-:W-:Y:S01]  /*7c10*/  LEA.HI.X.SX32 R165, R21, R121.reuse, 0x1, P0 ;  /* 0x0000007915a57211 */ /* 0x080fe200000f0eff */
[----:B------:R-:W-:Y:S01]  /*7c20*/  IMAD R189, R189, 0x1bc, RZ ;  /* 0x000001bcbdbd7824 */ /* 0x000fe200078e02ff */
[----:B------:R-:W-:Y:S01]  /*7c30*/  IADD3 R158, P0, R77, R120, RZ ;  /* 0x000000784d9e7210 */ /* 0x000fe20007f1e0ff */
[----:B------:R-:W5:Y:S01]  /*7c40*/  LDG.E.U16 R198, desc[UR4][R198.64] ;  /* 0x00000004c6c67981 */ /* 0x000f62000c1e1500 */
[----:B------:R-:W-:-:S02]  /*7c50*/  LEA.HI.X.SX32 R185, R33, R121, 0x1, P2 ;  /* 0x0000007921b97211 */ /* 0x000fc400010f0eff */
[-C--:B------:R-:W-:Y:S01]  /*7c60*/  IADD3 R176, P2, R43, R120.reuse, RZ ;  /* 0x000000782bb07210 */ /* 0x080fe20007f5e0ff */
[C---:B------:R-:W-:Y:S01]  /*7c70*/  IMAD R23, R26.reuse, 0xa3, RZ ;  /* 0x000000a31a177824 */ /* 0x040fe200078e02ff */
[-C--:B------:R-:W-:Y:S01]  /*7c80*/  LEA.HI.X.SX32 R163, R11, R121.reuse, 0x1, P1 ;  /* 0x000000790ba37211 */ /* 0x080fe200008f0eff */
[C---:B------:R-:W-:Y:S01]  /*7c90*/  IMAD R11, R26.reuse, 0xa7, RZ ;  /* 0x000000a71a0b7824 */ /* 0x040fe200078e02ff */
[-C--:B------:R-:W-:Y:S01]  /*7ca0*/  LEA.HI.X.SX32 R159, R17, R121.reuse, 0x1, P0 ;  /* 0x00000079119f7211 */ /* 0x080fe200000f0eff */
[----:B------:R0:W5:Y:S01]  /*7cb0*/  LDG.E.U16 R164, desc[UR4][R164.64] ;  /* 0x00000004a4a47981 */ /* 0x000162000c1e1500 */
[-C--:B------:R-:W-:Y:S01]  /*7cc0*/  IADD3 R156, P0, R75, R120.reuse, RZ ;  /* 0x000000784b9c7210 */ /* 0x080fe20007f1e0ff */
[----:B------:R-:W1:Y:S01]  /*7cd0*/  LDC R229, c[0x0][0x248] ;  /* 0x00009200ffe57b82 */ /* 0x000e620000000800 */
[-C--:B------:R-:W-:Y:S01]  /*7ce0*/  LEA.HI.X.SX32 R177, R39, R121.reuse, 0x1, P2 ;  /* 0x0000007927b17211 */ /* 0x080fe200010f0eff */
[----:B------:R-:W-:Y:S01]  /*7cf0*/  IMAD R17, R26, 0xab, RZ ;  /* 0x000000ab1a117824 */ /* 0x000fe200078e02ff */
[-C--:B------:R-:W-:Y:S01]  /*7d00*/  IADD3 R168, P2, R58, R120.reuse, RZ ;  /* 0x000000783aa87210 */ /* 0x080fe20007f5e0ff */
[----:B------:R-:W5:Y:S01]  /*7d10*/  LDG.E.U16 R242, desc[UR4][R242.64] ;  /* 0x00000004f2f27981 */ /* 0x000f62000c1e1500 */
[-C--:B------:R-:W-:Y:S01]  /*7d20*/  LEA.HI.X.SX32 R157, R11, R121.reuse, 0x1, P0 ;  /* 0x000000790b9d7211 */ /* 0x080fe200000f0eff */
[C---:B------:R-:W-:Y:S01]  /*7d30*/  IMAD R11, R26.reuse, 0xaf, RZ ;  /* 0x000000af1a0b7824 */ /* 0x040fe200078e02ff */
[-C--:B------:R-:W-:Y:S01]  /*7d40*/  IADD3 R150, P0, R87, R120.reuse, RZ ;  /* 0x0000007857967210 */ /* 0x080fe20007f1e0ff */
[----:B0-----:R-:W0:Y:S01]  /*7d50*/  LDC R165, c[0x0][0x248] ;  /* 0x00009200ffa57b82 */ /* 0x001e220000000800 */
[-C--:B------:R-:W-:Y:S01]  /*7d60*/  LEA.HI.X.SX32 R169, R29, R121.reuse, 0x1, P2 ;  /* 0x000000791da97211 */ /* 0x080fe200010f0eff */
[----:B------:R-:W-:Y:S01]  /*7d70*/  IMAD R21, R26, 0xd7, RZ ;  /* 0x000000d71a157824 */ /* 0x000fe200078e02ff */
[-C--:B------:R-:W-:Y:S01]  /*7d80*/  IADD3 R160, P2, R71, R120.reuse, RZ ;  /* 0x0000007847a07210 */ /* 0x080fe20007f5e0ff */
[----:B------:R-:W-:Y:S01]  /*7d90*/  IMAD R225, R225, 0x1c6, RZ ;  /* 0x000001c6e1e17824 */ /* 0x000fe200078e02ff */
[-C--:B------:R-:W-:Y:S01]  /*7da0*/  IADD3 R154, P1, R82, R120.reuse, RZ ;  /* 0x00000078529a7210 */ /* 0x080fe20007f3e0ff */
[----:B-1----:R-:W-:Y:S01]  /*7db0*/  IMAD R195, R195, 0x1cc, RZ ;  /* 0x000001ccc3c37824 */ /* 0x002fe200078e02ff */
[-C--:B------:R-:W-:Y:S01]  /*7dc0*/  LEA.HI.X.SX32 R151, R11, R121.reuse, 0x1, P0 ;  /* 0x000000790b977211 */ /* 0x080fe200000f0eff */
[----:B------:R-:W-:Y:S01]  /*7dd0*/  IMAD R11, R26, 0xb3, RZ ;  /* 0x000000b31a0b7824 */ /* 0x000fe200078e02ff */
[-C--:B------:R-:W-:Y:S01]  /*7de0*/  LEA.HI.X.SX32 R161, R23, R121.reuse, 0x1, P2 ;  /* 0x0000007917a17211 */ /* 0x080fe200010f0eff */
[----:B------:R-:W1:Y:S01]  /*7df0*/  LDC R197, c[0x0][0x248] ;  /* 0x00009200ffc57b82 */ /* 0x000e620000000800 */
[----:B------:R-:W-:Y:S01]  /*7e00*/  LEA.HI.X.SX32 R155, R17, R121, 0x1, P1 ;  /* 0x00000079119b7211 */ /* 0x000fe200008f0eff */
[----:B------:R0:W5:Y:S01]  /*7e10*/  LDG.E.U16 R150, desc[UR4][R150.64] ;  /* 0x0000000496967981 */ /* 0x000162000c1e1500 */
[----:B------:R-:W-:-:S02]  /*7e20*/  IADD3 R148, P0, R91, R120, RZ ;  /* 0x000000785b947210 */ /* 0x000fc40007f1e0ff */
[-C--:B------:R-:W-:Y:S01]  /*7e30*/  IADD3 R152, P2, R83, R120.reuse, RZ ;  /* 0x0000007853987210 */ /* 0x080fe20007f5e0ff */
[C---:B------:R-:W-:Y:S01]  /*7e40*/  IMAD R17, R26.reuse, 0xbb, RZ ;  /* 0x000000bb1a117824 */ /* 0x040fe200078e02ff */
[-C--:B------:R-:W-:Y:S01]  /*7e50*/  IADD3 R146, P1, R95, R120.reuse, RZ ;  /* 0x000000785f927210 */ /* 0x080fe20007f3e0ff */
[----:B------:R-:W1:Y:S01]  /*7e60*/  LDC R233, c[0x0][0x248] ;  /* 0x00009200ffe97b82 */ /* 0x000e620000000800 */
[-C--:B------:R-:W-:Y:S01]  /*7e70*/  LEA.HI.X.SX32 R149, R11, R121.reuse, 0x1, P0 ;  /* 0x000000790b957211 */ /* 0x080fe200000f0eff */
[----:B------:R-:W-:Y:S01]  /*7e80*/  IMAD R187, R187, 0x1be, RZ ;  /* 0x000001bebbbb7824 */ /* 0x000fe200078e02ff */
[-C--:B------:R-:W-:Y:S01]  /*7e90*/  LEA.HI.X.SX32 R153, R13, R121.reuse, 0x1, P2 ;  /* 0x000000790d997211 */ /* 0x080fe200010f0eff */
[----:B------:R-:W-:Y:S01]  /*7ea0*/  IMAD R13, R26, 0xb7, RZ ;  /* 0x000000b71a0d7824 */ /* 0x000fe200078e02ff */
[-C--:B------:R-:W-:Y:S01]  /*7eb0*/  LEA.HI.X.SX32 R147, R9, R121.reuse, 0x1, P1 ;  /* 0x0000007909937211 */ /* 0x080fe200008f0eff */
[----:B------:R0:W4:Y:S01]  /*7ec0*/  LDG.E.U16 R148, desc[UR4][R148.64] ;  /* 0x0000000494947981 */ /* 0x000122000c1e1500 */
[-C--:B------:R-:W-:Y:S01]  /*7ed0*/  IADD3 R140, P1, R103, R120.reuse, RZ ;  /* 0x00000078678c7210 */ /* 0x080fe20007f3e0ff */
[----:B0-----:R-:W0:Y:S01]  /*7ee0*/  LDC R151, c[0x0][0x248] ;  /* 0x00009200ff977b82 */ /* 0x001e220000000800 */
[-C--:B------:R-:W-:Y:S01]  /*7ef0*/  IADD3 R144, P0, R98, R120.reuse, RZ ;  /* 0x0000007862907210 */ /* 0x080fe20007f1e0ff */
[----:B------:R-:W-:Y:S01]  /*7f00*/  IMAD R165, R165, 0x1b6, RZ ;  /* 0x000001b6a5a57824 */ /* 0x000fe200078e02ff */
[-C--:B------:R-:W-:Y:S01]  /*7f10*/  LEA.HI.X.SX32 R141, R7, R121.reuse, 0x1, P1 ;  /* 0x00000079078d7211 */ /* 0x080fe200008f0eff */
[C---:B------:R-:W-:Y:S01]  /*7f20*/  IMAD R7, R26.reuse, 0xbf, RZ ;  /* 0x000000bf1a077824 */ /* 0x040fe200078e02ff */
[-C--:B------:R-:W-:Y:S01]  /*7f30*/  LEA.HI.X.SX32 R145, R13, R121.reuse, 0x1, P0 ;  /* 0x000000790d917211 */ /* 0x080fe200000f0eff */
[----:B------:R-:W5:Y:S02]  /*7f40*/  LDG.E.U16 R240, desc[UR4][R240.64] ;  /* 0x00000004f0f07981 */ /* 0x000f64000c1e1500 */
[----:B------:R-:W1:Y:S01]  /*7f50*/  LDC R149, c[0x0][0x248] ;  /* 0x00009200ff957b82 */ /* 0x000e620000000800 */
[-C--:B------:R-:W-:Y:S01]  /*7f60*/  IADD3 R138, P0, R107, R120.reuse, RZ ;  /* 0x000000786b8a7210 */ /* 0x080fe20007f1e0ff */
[----:B------:R-:W3:Y:S03]  /*7f70*/  LDG.E.U16 R204, desc[UR4][R204.64] ;  /* 0x00000004cccc7981 */ /* 0x000ee6000c1e1500 */
[-C--:B------:R-:W-:Y:S01]  /*7f80*/  LEA.HI.X.SX32 R139, R7, R121.reuse, 0x1, P0 ;  /* 0x00000079078b7211 */ /* 0x080fe200000f0eff */
[----:B------:R-:W-:Y:S01]  /*7f90*/  IMAD R7, R26, 0xc7, RZ ;  /* 0x000000c71a077824 */ /* 0x000fe200078e02ff */
[-C--:B------:R-:W-:Y:S01]  /*7fa0*/  IADD3 R132, P0, R118, R120.reuse, RZ ;  /* 0x0000007876847210 */ /* 0x080fe20007f1e0ff */
[----:B------:R-:W1:Y:S01]  /*7fb0*/  LDC R231, c[0x0][0x248] ;  /* 0x00009200ffe77b82 */ /* 0x000e620000000800 */
[-C--:B------:R-:W-:Y:S01]  /*7fc0*/  IADD3 R142, P2, R102, R120.reuse, RZ ;  /* 0x00000078668e7210 */ /* 0x080fe20007f5e0ff */
[C---:B------:R-:W-:Y:S01]  /*7fd0*/  IMAD R9, R26.reuse, 0xc3, RZ ;  /* 0x000000c31a097824 */ /* 0x040fe200078e02ff */
[-C--:B------:R-:W-:Y:S01]  /*7fe0*/  LEA.HI.X.SX32 R133, R7, R121.reuse, 0x1, P0 ;  /* 0x0000007907857211 */ /* 0x080fe200000f0eff */
[----:B------:R0:W5:Y:S01]  /*7ff0*/  LDG.E.U16 R140, desc[UR4][R140.64] ;  /* 0x000000048c8c7981 */ /* 0x000162000c1e1500 */
[----:B------:R-:W-:Y:S01]  /*8000*/  LEA.HI.X.SX32 R143, R17, R121, 0x1, P2 ;  /* 0x00000079118f7211 */ /* 0x000fe200010f0eff */
[----:B------:R-:W-:Y:S01]  /*8010*/  IMAD R7, R26, 0xcb, RZ ;  /* 0x000000cb1a077824 */ /* 0x000fe200078e02ff */
[-C--:B------:R-:W-:Y:S01]  /*8020*/  IADD3 R136, P1, R111, R120.reuse, RZ ;  /* 0x000000786f887210 */ /* 0x080fe20007f3e0ff */
[----:B------:R0:W5:Y:S01]  /*8030*/  LDG.E.U16 R132, desc[UR4][R132.64] ;  /* 0x0000000484847981 */ /* 0x000162000c1e1500 */
[-C--:B------:R-:W-:Y:S01]  /*8040*/  IADD3 R134, P2, R115, R120.reuse, RZ ;  /* 0x0000007873867210 */ /* 0x080fe20007f5e0ff */
[----:B0-----:R-:W-:Y:S01]  /*8050*/  IMAD R151, R151, 0x1ae, RZ ;  /* 0x000001ae97977824 */ /* 0x001fe200078e02ff */
[----:B------:R-:W-:Y:S01]  /*8060*/  IADD3 R12, P0, R126, R120, RZ ;  /* 0x000000787e0c7210 */ /* 0x000fe20007f1e0ff */
[----:B------:R-:W0:Y:S01]  /*8070*/  LDC R199, c[0x0][0x248] ;  /* 0x00009200ffc77b82 */ /* 0x000e220000000800 */
[----:B------:R-:W-:Y:S01]  /*8080*/  IMAD R235, R235, 0x1ce, RZ ;  /* 0x000001ceebeb7824 */ /* 0x000fe200078e02ff */
[----:B------:R-:W5:Y:S01]  /*8090*/  LDG.E.U16 R238, desc[UR4][R238.64] ;  /* 0x00000004eeee7981 */ /* 0x000f62000c1e1500 */
[----:B------:R-:W-:-:S02]  /*80a0*/  IMAD R141, R10, 0x1a6, RZ ;  /* 0x000001a60a8d7824 */ /* 0x000fc400078e02ff */
[----:B------:R-:W-:Y:S01]  /*80b0*/  IMAD R133, R8, 0x19e, RZ ;  /* 0x0000019e08857824 */ /* 0x000fe200078e02ff */
[-C--:B------:R-:W-:Y:S01]  /*80c0*/  LEA.HI.X.SX32 R137, R9, R121.reuse, 0x1, P1 ;  /* 0x0000007909897211 */ /* 0x080fe200008f0eff */
[----:B------:R-:W-:Y:S01]  /*80d0*/  IMAD R9, R26, 0xcf, RZ ;  /* 0x000000cf1a097824 */ /* 0x000fe200078e02ff */
[-C--:B------:R-:W-:Y:S01]  /*80e0*/  LEA.HI.X.SX32 R135, R6, R121.reuse, 0x1, P2 ;  /* 0x0000007906877211 */ /* 0x080fe200010f0eff */
[C---:B------:R-:W-:Y:S01]  /*80f0*/  IMAD R17, R26.reuse, 0xd3, RZ ;  /* 0x000000d31a117824 */ /* 0x040fe200078e02ff */
[-C--:B------:R-:W-:Y:S01]  /*8100*/  IADD3 R6, P1, R127, R120.reuse, RZ ;  /* 0x000000787f067210 */ /* 0x080fe20007f3e0ff */
[----:B-1----:R-:W-:Y:S01]  /*8110*/  IMAD R149, R149, 0x1ac, RZ ;  /* 0x000001ac95957824 */ /* 0x002fe200078e02ff */
[-C--:B------:R-:W-:Y:S01]  /*8120*/  IADD3 R10, P2, R133, R120.reuse, RZ ;  /* 0x00000078850a7210 */ /* 0x080fe20007f5e0ff */
[----:B------:R-:W1:Y:S01]  /*8130*/  LDC R243, c[0x0][0x248] ;  /* 0x00009200fff37b82 */ /* 0x000e620000000800 */
[-C--:B------:R-:W-:Y:S01]  /*8140*/  LEA.HI.X.SX32 R13, R7, R121.reuse, 0x1, P0 ;  /* 0x00000079070d7211 */ /* 0x080fe200000f0eff */
[----:B------:R-:W-:Y:S01]  /*8150*/  IMAD R229, R229, 0x1d6, RZ ;  /* 0x000001d6e5e57824 */ /* 0x000fe200078e02ff */
[-C--:B------:R-:W-:Y:S01]  /*8160*/  IADD3 R8, P0, R141, R120.reuse, RZ ;  /* 0x000000788d087210 */ /* 0x080fe20007f1e0ff */
[----:B------:R-:W-:Y:S01]  /*8170*/  IMAD R23, R26, 0xeb, RZ ;  /* 0x000000eb1a177824 */ /* 0x000fe200078e02ff */
[-C--:B------:R-:W-:Y:S01]  /*8180*/  LEA.HI.X.SX32 R7, R5, R121.reuse, 0x1, P1 ;  /* 0x0000007905077211 */ /* 0x080fe200008f0eff */
[----:B------:R-:W-:Y:S01]  /*8190*/  IMAD R197, R197, 0x1dc, RZ ;  /* 0x000001dcc5c57824 */ /* 0x000fe200078e02ff */
[-C--:B------:R-:W-:Y:S01]  /*81a0*/  LEA.HI.X.SX32 R11, R9, R121.reuse, 0x1, P2 ;  /* 0x00000079090b7211 */ /* 0x080fe200010f0eff */
[----:B------:R0:W5:Y:S01]  /*81b0*/  LDG.E.U16 R5, desc[UR4][R12.64] ;  /* 0x000000040c057981 */ /* 0x000162000c1e1500 */
[----:B------:R-:W-:Y:S01]  /*81c0*/  LEA.HI.X.SX32 R9, R17, R121, 0x1, P0 ;  /* 0x0000007911097211 */ /* 0x000fe200000f0eff */
[----:B------:R-:W2:Y:S01]  /*81d0*/  LDC R241, c[0x0][0x248] ;  /* 0x00009200fff17b82 */ /* 0x000ea20000000800 */
[-C--:B------:R-:W-:Y:S01]  /*81e0*/  IADD3 R16, P0, R149, R120.reuse, RZ ;  /* 0x0000007895107210 */ /* 0x080fe20007f1e0ff */
[----:B------:R-:W5:Y:S01]  /*81f0*/  LDG.E.U16 R6, desc[UR4][R6.64] ;  /* 0x0000000406067981 */ /* 0x000f62000c1e1500 */
[----:B------:R-:W-:-:S02]  /*8200*/  IADD3 R14, P2, R165, R120, RZ ;  /* 0x00000078a50e7210 */ /* 0x000fc40007f5e0ff */
[-C--:B------:R-:W-:Y:S01]  /*8210*/  LEA.HI.X.SX32 R17, R15, R121.reuse, 0x1, P0 ;  /* 0x000000790f117211 */ /* 0x080fe200000f0eff */
[----:B------:R-:W5:Y:S01]  /*8220*/  LDG.E.U16 R8, desc[UR4][R8.64] ;  /* 0x0000000408087981 */ /* 0x000f62000c1e1500 */
[----:B0-----:R-:W-:Y:S01]  /*8230*/  IMAD R13, R26, 0xdb, RZ ;  /* 0x000000db1a0d7824 */ /* 0x001fe200078e02ff */
[-C--:B------:R-:W-:Y:S01]  /*8240*/  IADD3 R12, P0, R189, R120.reuse, RZ ;  /* 0x00000078bd0c7210 */ /* 0x080fe20007f1e0ff */
[----:B------:R-:W0:Y:S01]  /*8250*/  LDC R205, c[0x0][0x248] ;  /* 0x00009200ffcd7b82 */ /* 0x000e220000000800 */
[----:B------:R-:W-:Y:S01]  /*8260*/  IMAD R233, R233, 0x1de, RZ ;  /* 0x000001dee9e97824 */ /* 0x000fe200078e02ff */
[----:B------:R1:W5:Y:S01]  /*8270*/  LDG.E.U16 R7, desc[UR4][R10.64] ;  /* 0x000000040a077981 */ /* 0x000362000c1e1500 */
[-C--:B------:R-:W-:Y:S02]  /*8280*/  LEA.HI.X.SX32 R15, R13, R121.reuse, 0x1, P2 ;  /* 0x000000790d0f7211 */ /* 0x080fe400010f0eff */
[----:B------:R-:W-:Y:S01]  /*8290*/  LEA.HI.X.SX32 R13, R18, R121, 0x1, P0 ;  /* 0x00000079120d7211 */ /* 0x000fe200000f0eff */
[----:B------:R1:W5:Y:S02]  /*82a0*/  LDG.E.U16 R9, desc[UR4][R16.64] ;  /* 0x0000000410097981 */ /* 0x000364000c1e1500 */
[----:B------:R-:W0:Y:S01]  /*82b0*/  LDC R239, c[0x0][0x248] ;  /* 0x00009200ffef7b82 */ /* 0x000e220000000800 */
[----:B------:R-:W-:Y:S01]  /*82c0*/  IMAD R231, R231, 0x1e6, RZ ;  /* 0x000001e6e7e77824 */ /* 0x000fe200078e02ff */
[----:B------:R-:W5:Y:S01]  /*82d0*/  LDG.E.U16 R246, desc[UR4][R246.64] ;  /* 0x00000004f6f67981 */ /* 0x000f62000c1e1500 */
[----:B-1----:R-:W-:-:S02]  /*82e0*/  IADD3 R10, P1, R151, R120, RZ ;  /* 0x00000078970a7210 */ /* 0x002fc40007f3e0ff */
[-C--:B------:R-:W-:Y:S01]  /*82f0*/  IADD3 R20, P0, R187, R120.reuse, RZ ;  /* 0x00000078bb147210 */ /* 0x080fe20007f1e0ff */
[----:B------:R-:W5:Y:S01]  /*8300*/  LDG.E.U16 R12, desc[UR4][R12.64] ;  /* 0x000000040c0c7981 */ /* 0x000f62000c1e1500 */
[-C--:B------:R-:W-:Y:S01]  /*8310*/  LEA.HI.X.SX32 R11, R21, R121.reuse, 0x1, P1 ;  /* 0x00000079150b7211 */ /* 0x080fe200008f0eff */
[C---:B------:R-:W-:Y:S01]  /*8320*/  IMAD R17, R26.reuse, 0xdf, RZ ;  /* 0x000000df1a117824 */ /* 0x040fe200078e02ff */
[-C--:B------:R-:W-:Y:S01]  /*8330*/  IADD3 R18, P2, R195, R120.reuse, RZ ;  /* 0x00000078c3127210 */ /* 0x080fe20007f5e0ff */
[----:B------:R-:W-:Y:S01]  /*8340*/  IMAD R199, R199, 0x1ec, RZ ;  /* 0x000001ecc7c77824 */ /* 0x000fe200078e02ff */
[----:B------:R-:W1:Y:S01]  /*8350*/  LDC R33, c[0x0][0x248] ;  /* 0x00009200ff217b82 */ /* 0x000e620000000800 */
[----:B------:R-:W5:Y:S01]  /*8360*/  LDG.E.U16 R10, desc[UR4][R10.64] ;  /* 0x000000040a0a7981 */ /* 0x000f62000c1e1500 */
[-C--:B------:R-:W-:Y:S01]  /*8370*/  LEA.HI.X.SX32 R21, R17, R121.reuse, 0x1, P0 ;  /* 0x0000007911157211 */ /* 0x080fe200000f0eff */
[C---:B------:R-:W-:Y:S01]  /*8380*/  IMAD R17, R26.reuse, 0xe7, RZ ;  /* 0x000000e71a117824 */ /* 0x040fe200078e02ff */
[----:B------:R-:W-:Y:S01]  /*8390*/  IADD3 R16, P0, R235, R120, RZ ;  /* 0x00000078eb107210 */ /* 0x000fe20007f1e0ff */
[----:B------:R-:W-:Y:S01]  /*83a0*/  IMAD R29, R26, 0xf3, RZ ;  /* 0x000000f31a1d7824 */ /* 0x000fe200078e02ff */
[-C--:B------:R-:W-:Y:S01]  /*83b0*/  LEA.HI.X.SX32 R19, R19, R121.reuse, 0x1, P2 ;  /* 0x0000007913137211 */ /* 0x080fe200010f0eff */
[----:B------:R2:W5:Y:S01]  /*83c0*/  LDG.E.U16 R13, desc[UR4][R20.64] ;  /* 0x00000004140d7981 */ /* 0x000562000c1e1500 */
[----:B------:R-:W1:Y:S03]  /*83d0*/  LDC R35, c[0x0][0x248] ;  /* 0x00009200ff237b82 */ /* 0x000e660000000800 */
[----:B------:R2:W5:Y:S01]  /*83e0*/  LDG.E.U16 R11, desc[UR4][R14.64] ;  /* 0x000000040e0b7981 */ /* 0x000562000c1e1500 */
[----:B------:R-:W-:-:S02]  /*83f0*/  LEA.HI.X.SX32 R17, R17, R121, 0x1, P0 ;  /* 0x0000007911117211 */ /* 0x000fc400000f0eff */
[-C--:B------:R-:W-:Y:S01]  /*8400*/  IADD3 R22, P0, R229, R120.reuse, RZ ;  /* 0x00000078e5167210 */ /* 0x080fe20007f1e0ff */
[----:B------:R-:W-:Y:S01]  /*8410*/  IMAD R243, R243, 0x1ee, RZ ;  /* 0x000001eef3f37824 */ /* 0x000fe200078e02ff */
[----:B------:R-:W1:Y:S01]  /*8420*/  LDC R40, c[0x0][0x248] ;  /* 0x00009200ff287b82 */ /* 0x000e620000000800 */
[C---:B--2---:R-:W-:Y:S01]  /*8430*/  IMAD R21, R26.reuse, 0xef, RZ ;  /* 0x000000ef1a157824 */ /* 0x044fe200078e02ff */
[----:B------:R-:W2:Y:S01]  /*8440*/  LDG.E.U16 R136, desc[UR4][R136.64] ;  /* 0x0000000488887981 */ /* 0x000ea2000c1e1500 */
[----:B------:R-:W-:Y:S01]  /*8450*/  IMAD R15, R26, 0xe3, RZ ;  /* 0x000000e31a0f7824 */ /* 0x000fe200078e02ff */
[-C--:B------:R-:W-:Y:S02]  /*8460*/  IADD3 R14, P1, R225, R120.reuse, RZ ;  /* 0x00000078e10e7210 */ /* 0x080fe40007f3e0ff */
[----:B------:R-:W2:Y:S01]  /*8470*/  LDG.E.U16 R16, desc[UR4][R16.64] ;  /* 0x0000000410107981 */ /* 0x000ea2000c1e1500 */
[----:B------:R-:W-:Y:S01]  /*8480*/  IMAD R241, R241, 0x1f6, RZ ;  /* 0x000001f6f1f17824 */ /* 0x000fe200078e02ff */
[----:B------:R-:W1:Y:S01]  /*8490*/  LDC R45, c[0x0][0x248] ;  /* 0x00009200ff2d7b82 */ /* 0x000e620000000800 */
[-C--:B------:R-:W-:Y:S01]  /*84a0*/  LEA.HI.X.SX32 R15, R15, R121.reuse, 0x1, P1 ;  /* 0x000000790f0f7211 */ /* 0x080fe200008f0eff */
[----:B------:R-:W-:Y:S01]  /*84b0*/  IMAD R49, R56, 0x228, RZ ;  /* 0x0000022838317824 */ /* 0x000fe200078e02ff */
[----:B------:R-:W-:Y:S01]  /*84c0*/  LEA.HI.X.SX32 R23, R23, R121, 0x1, P0 ;  /* 0x0000007917177211 */ /* 0x000fe200000f0eff */
[----:B------:R-:W-:Y:S01]  /*84d0*/  IMAD R64, R64, 0x127, RZ ;  /* 0x0000012740407824 */ /* 0x000fe200078e02ff */
[----:B------:R-:W2:Y:S01]  /*84e0*/  LDG.E.U16 R134, desc[UR4][R134.64] ;  /* 0x0000000486867981 */ /* 0x000ea2000c1e1500 */
[-C--:B------:R-:W-:Y:S01]  /*84f0*/  IADD3 R20, P2, R231, R120.reuse, RZ ;  /* 0x00000078e7147210 */ /* 0x080fe20007f5e0ff */
[----:B0-----:R-:W-:Y:S01]  /*8500*/  IMAD R205, R205, 0x1fc, RZ ;  /* 0x000001fccdcd7824 */ /* 0x001fe200078e02ff */
[----:B------:R-:W0:Y:S01]  /*8510*/  LDC R36, c[0x0][0x248] ;  /* 0x00009200ff247b82 */ /* 0x000e220000000800 */
[----:B------:R-:W2:Y:S01]  /*8520*/  LDG.E.U16 R14, desc[UR4][R14.64] ;  /* 0x000000040e0e7981 */ /* 0x000ea2000c1e1500 */
[----:B------:R-:W-:-:S03]  /*8530*/  IADD3 R24, P0, R233, R120, RZ ;  /* 0x00000078e9187210 */ /* 0x000fc60007f1e0ff */
[----:B------:R-:W2:Y:S01]  /*8540*/  LDG.E.U16 R17, desc[UR4][R22.64] ;  /* 0x0000000416117981 */ /* 0x000ea2000c1e1500 */
[----:B------:R-:W-:Y:S02]  /*8550*/  IMAD R239, R239, 0x1fe, RZ ;  /* 0x000001feefef7824 */ /* 0x000fe400078e02ff */
[----:B------:R-:W0:Y:S01]  /*8560*/  LDC R39, c[0x0][0x248] ;  /* 0x00009200ff277b82 */ /* 0x000e220000000800 */
[----:B------:R-:W-:Y:S01]  /*8570*/  IMAD R70, R70, 0x25a, RZ ;  /* 0x0000025a46467824 */ /* 0x000fe200078e02ff */
[----:B------:R-:W2:Y:S04]  /*8580*/  LDG.E.U16 R142, desc[UR4][R142.64] ;  /* 0x000000048e8e7981 */ /* 0x000ea8000c1e1500 */
[----:B------:R1:W2:Y:S02]  /*8590*/  LDG.E.U16 R15, desc[UR4][R18.64] ;  /* 0x00000004120f7981 */ /* 0x0002a4000c1e1500 */
[----:B-1----:R-:W-:Y:S01]  /*85a0*/  IMAD R41, R33, 0x206, RZ ;  /* 0x0000020621297824 */ /* 0x002fe200078e02ff */
[----:B------:R-:W1:Y:S01]  /*85b0*/  LDC R44, c[0x0][0x248] ;  /* 0x00009200ff2c7b82 */ /* 0x000e620000000800 */
[----:B------:R-:W2:Y:S04]  /*85c0*/  LDG.E.U16 R138, desc[UR4][R138.64] ;  /* 0x000000048a8a7981 */ /* 0x000ea8000c1e1500 */
[----:B------:R-:W2:Y:S01]  /*85d0*/  LDG.E.U16 R144, desc[UR4][R144.64] ;  /* 0x0000000490907981 */ /* 0x000ea2000c1e1500 */
[----:B------:R-:W-:Y:S01]  /*85e0*/  IADD3 R18, P1, R197, R120, RZ ;  /* 0x00000078c5127210 */ /* 0x000fe20007f3e0ff */
[----:B------:R-:W-:Y:S01]  /*85f0*/  IMAD R35, R35, 0x20a, RZ ;  /* 0x0000020a23237824 */ /* 0x000fe200078e02ff */
[----:B------:R-:W1:Y:S01]  /*8600*/  LDC R56, c[0x0][0x248] ;  /* 0x00009200ff387b82 */ /* 0x000e620000000800 */
[----:B------:R-:W4:Y:S01]  /*8610*/  LDG.E.U16 R154, desc[UR4][R154.64] ;  /* 0x000000049a9a7981 */ /* 0x000f22000c1e1500 */
[----:B------:R-:W-:-:S02]  /*8620*/  LEA.HI.X.SX32 R19, R25, R121, 0x1, P1 ;  /* 0x0000007919137211 */ /* 0x000fc400008f0eff */
[-C--:B------:R-:W-:Y:S01]  /*8630*/  IADD3 R22, P1, R199, R120.reuse, RZ ;  /* 0x00000078c7167210 */ /* 0x080fe20007f3e0ff */
[----:B------:R-:W2:Y:S01]  /*8640*/  LDG.E.U16 R152, desc[UR4][R152.64] ;  /* 0x0000000498987981 */ /* 0x000ea2000c1e1500 */
[-C--:B------:R-:W-:Y:S02]  /*8650*/  LEA.HI.X.SX32 R25, R21, R121.reuse, 0x1, P0 ;  /* 0x0000007915197211 */ /* 0x080fe400000f0eff */
[-C--:B------:R-:W-:Y:S01]  /*8660*/  LEA.HI.X.SX32 R21, R29, R121.reuse, 0x1, P2 ;  /* 0x000000791d157211 */ /* 0x080fe200010f0eff */
[----:B------:R-:W2:Y:S01]  /*8670*/  LDG.E.U16 R18, desc[UR4][R18.64] ;  /* 0x0000000412127981 */ /* 0x000ea2000c1e1500 */
[----:B------:R-:W-:Y:S01]  /*8680*/  LEA.HI.X.SX32 R23, R28, R121, 0x1, P1 ;  /* 0x000000791c177211 */ /* 0x000fe200008f0eff */
[----:B------:R-:W-:Y:S01]  /*8690*/  IMAD R29, R26, 0xf7, RZ ;  /* 0x000000f71a1d7824 */ /* 0x000fe200078e02ff */
[----:B------:R-:W3:Y:S01]  /*86a0*/  LDC R101, c[0x0][0x248] ;  /* 0x00009200ff657b82 */ /* 0x000ee20000000800 */
[----:B------:R-:W2:Y:S01]  /*86b0*/  LDG.E.U16 R20, desc[UR4][R20.64] ;  /* 0x0000000414147981 */ /* 0x000ea2000c1e1500 */
[----:B------:R-:W-:-:S03]  /*86c0*/  IADD3 R30, P1, R241, R120, RZ ;  /* 0x00000078f11e7210 */ /* 0x000fc60007f3e0ff */
[----:B------:R-:W2:Y:S01]  /*86d0*/  LDG.E.U16 R146, desc[UR4][R146.64] ;  /* 0x0000000492927981 */ /* 0x000ea2000c1e1500 */
[----:B------:R-:W-:Y:S02]  /*86e0*/  IMAD R33, R26, 0x103, RZ ;  /* 0x000001031a217824 */ /* 0x000fe400078e02ff */
[----:B------:R-:W-:Y:S01]  /*86f0*/  IMAD R57, R40, 0x216, RZ ;  /* 0x0000021628397824 */ /* 0x000fe200078e02ff */
[----:B------:R0:W2:Y:S01]  /*8700*/  LDG.E.U16 R19, desc[UR4][R24.64] ;  /* 0x0000000418137981 */ /* 0x0000a2000c1e1500 */
[----:B------:R-:W-:Y:S01]  /*8710*/  IMAD R45, R45, 0x10b, RZ ;  /* 0x0000010b2d2d7824 */ /* 0x000fe200078e02ff */
[----:B------:R-:W3:Y:S02]  /*8720*/  LDC R40, c[0x0][0x248] ;  /* 0x00009200ff287b82 */ /* 0x000ee40000000800 */
[----:B------:R0:W2:Y:S04]  /*8730*/  LDG.E.U16 R21, desc[UR4][R22.64] ;  /* 0x0000000416157981 */ /* 0x0000a8000c1e1500 */
[----:B------:R-:W5:Y:S01]  /*8740*/  LDG.E.U16 R160, desc[UR4][R160.64] ;  /* 0x00000004a0a07981 */ /* 0x000f62000c1e1500 */
[----:B0-----:R-:W-:Y:S01]  /*8750*/  IMAD R25, R26, 0xfb, RZ ;  /* 0x000000fb1a197824 */ /* 0x001fe200078e02ff */
[----:B------:R-:W0:Y:S02]  /*8760*/  LDC R96, c[0x0][0x248] ;  /* 0x00009200ff607b82 */ /* 0x000e240000000800 */
[----:B------:R-:W2:Y:S01]  /*8770*/  LDG.E.U16 R158, desc[UR4][R158.64] ;  /* 0x000000049e9e7981 */ /* 0x000ea2000c1e1500 */
[----:B------:R-:W-:-:S02]  /*8780*/  IADD3 R22, P0, R243, R120, RZ ;  /* 0x00000078f3167210 */ /* 0x000fc40007f1e0ff */
[-C--:B------:R-:W-:Y:S01]  /*8790*/  IADD3 R24, P2, R205, R120.reuse, RZ ;  /* 0x00000078cd187210 */ /* 0x080fe20007f5e0ff */
[----:B------:R-:W2:Y:S01]  /*87a0*/  LDG.E.U16 R162, desc[UR4][R162.64] ;  /* 0x00000004a2a27981 */ /* 0x000ea2000c1e1500 */
[-C--:B------:R-:W-:Y:S01]  /*87b0*/  LEA.HI.X.SX32 R23, R29, R121.reuse, 0x1, P0 ;  /* 0x000000791d177211 */ /* 0x080fe200000f0eff */
[----:B------:R-:W-:Y:S01]  /*87c0*/  IMAD R29, R26, 0xff, RZ ;  /* 0x000000ff1a1d7824 */ /* 0x000fe200078e02ff */
[----:B------:R-:W-:Y:S01]  /*87d0*/  IADD3 R28, P0, R239, R120, RZ ;  /* 0x00000078ef1c7210 */ /* 0x000fe20007f1e0ff */
[----:B------:R-:W-:Y:S01]  /*87e0*/  IMAD R39, R39, 0x10d, RZ ;  /* 0x0000010d27277824 */ /* 0x000fe200078e02ff */
[-C--:B------:R-:W-:Y:S01]  /*87f0*/  LEA.HI.X.SX32 R31, R25, R121.reuse, 0x1, P1 ;  /* 0x00000079191f7211 */ /* 0x080fe200008f0eff */
[----:B------:R-:W2:Y:S01]  /*8800*/  LDG.E.U16 R22, desc[UR4][R22.64] ;  /* 0x0000000416167981 */ /* 0x000ea2000c1e1500 */
[-C--:B------:R-:W-:Y:S01]  /*8810*/  LEA.HI.X.SX32 R25, R27, R121.reuse, 0x1, P2 ;  /* 0x000000791b197211 */ /* 0x080fe200010f0eff */
[----:B-1----:R-:W-:Y:S01]  /*8820*/  IMAD R56, R56, 0x11f, RZ ;  /* 0x0000011f38387824 */ /* 0x002fe200078e02ff */
[----:B------:R-:W-:Y:S01]  /*8830*/  LEA.HI.X.SX32 R29, R29, R121, 0x1, P0 ;  /* 0x000000791d1d7211 */ /* 0x000fe200000f0eff */
[----:B------:R-:W1:Y:S01]  /*8840*/  LDC R105, c[0x0][0x248] ;  /* 0x00009200ff697b82 */ /* 0x000e620000000800 */
[----:B------:R-:W4:Y:S04]  /*8850*/  LDG.E.U16 R166, desc[UR4][R166.64] ;  /* 0x00000004a6a67981 */ /* 0x000f28000c1e1500 */
[----:B------:R-:W2:Y:S03]  /*8860*/  LDG.E.U16 R24, desc[UR4][R24.64] ;  /* 0x0000000418187981 */ /* 0x000ea6000c1e1500 */
[----:B------:R-:W1:Y:S01]  /*8870*/  LDC R104, c[0x0][0x248] ;  /* 0x00009200ff687b82 */ /* 0x000e620000000800 */
[----:B------:R0:W2:Y:S01]  /*8880*/  LDG.E.U16 R23, desc[UR4][R30.64] ;  /* 0x000000041e177981 */ /* 0x0000a2000c1e1500 */
[----:B------:R-:W-:-:S03]  /*8890*/  IMAD R27, R26, 0x105, RZ ;  /* 0x000001051a1b7824 */ /* 0x000fc600078e02ff */
[----:B------:R-:W2:Y:S03]  /*88a0*/  LDG.E.U16 R156, desc[UR4][R156.64] ;  /* 0x000000049c9c7981 */ /* 0x000ea6000c1e1500 */
[----:B------:R-:W1:Y:S01]  /*88b0*/  LDC R109, c[0x0][0x248] ;  /* 0x00009200ff6d7b82 */ /* 0x000e620000000800 */
[----:B------:R0:W2:Y:S02]  /*88c0*/  LDG.E.U16 R25, desc[UR4][R28.64] ;  /* 0x000000041c197981 */ /* 0x0000a4000c1e1500 */
[----:B0-----:R-:W-:Y:S01]  /*88d0*/  IMAD R31, R34, 0x208, RZ ;  /* 0x00000208221f7824 */ /* 0x001fe200078e02ff */
[-C--:B------:R-:W-:Y:S01]  /*88e0*/  IADD3 R34, P0, R41, R120.reuse, RZ ;  /* 0x0000007829227210 */ /* 0x080fe20007f1e0ff */
[----:B------:R-:W2:Y:S03]  /*88f0*/  LDG.E.U16 R174, desc[UR4][R174.64] ;  /* 0x00000004aeae7981 */ /* 0x000ea6000c1e1500 */
[----:B------:R-:W0:Y:S01]  /*8900*/  LDC R41, c[0x0][0x248] ;  /* 0x00009200ff297b82 */ /* 0x000e220000000800 */
[----:B------:R-:W2:Y:S01]  /*8910*/  LDG.E.U16 R168, desc[UR4][R168.64] ;  /* 0x00000004a8a87981 */ /* 0x000ea2000c1e1500 */
[----:B------:R-:W-:Y:S01]  /*8920*/  IMAD R29, R32, 0x20e, RZ ;  /* 0x0000020e201d7824 */ /* 0x000fe200078e02ff */
[-C--:B------:R-:W-:Y:S01]  /*8930*/  IADD3 R32, P1, R31, R120.reuse, RZ ;  /* 0x000000781f207210 */ /* 0x080fe20007f3e0ff */
[----:B------:R-:W-:Y:S01]  /*8940*/  IMAD R31, R26, 0x107, RZ ;  /* 0x000001071a1f7824 */ /* 0x000fe200078e02ff */
[-C--:B------:R-:W-:Y:S01]  /*8950*/  IADD3 R28, P2, R35, R120.reuse, RZ ;  /* 0x00000078231c7210 */ /* 0x080fe20007f5e0ff */
[----:B------:R-:W5:Y:S01]  /*8960*/  LDG.E.U16 R172, desc[UR4][R172.64] ;  /* 0x00000004acac7981 */ /* 0x000f62000c1e1500 */
[-C--:B------:R-:W-:Y:S01]  /*8970*/  LEA.HI.X.SX32 R35, R33, R121.reuse, 0x1, P0 ;  /* 0x0000007921237211 */ /* 0x080fe200000f0eff */
[----:B------:R-:W1:Y:S01]  /*8980*/  LDC R108, c[0x0][0x248] ;  /* 0x00009200ff6c7b82 */ /* 0x000e620000000800 */
[----:B------:R-:W-:Y:S01]  /*8990*/  IADD3 R30, P0, R29, R120, RZ ;  /* 0x000000781d1e7210 */ /* 0x000fe20007f1e0ff */
[----:B------:R-:W2:Y:S01]  /*89a0*/  LDG.E.U16 R176, desc[UR4][R176.64] ;  /* 0x00000004b0b07981 */ /* 0x000ea2000c1e1500 */
[----:B------:R-:W-:-:S02]  /*89b0*/  LEA.HI.X.SX32 R29, R27, R121, 0x1, P2 ;  /* 0x000000791b1d7211 */ /* 0x000fc400010f0eff */
[-C--:B------:R-:W-:Y:S01]  /*89c0*/  LEA.HI.X.SX32 R33, R123, R121.reuse, 0x1, P1 ;  /* 0x000000797b217211 */ /* 0x080fe200008f0eff */
[----:B------:R-:W2:Y:S01]  /*89d0*/  LDG.E.U16 R26, desc[UR4][R34.64] ;  /* 0x00000004221a7981 */ /* 0x000ea2000c1e1500 */
[----:B------:R-:W-:Y:S01]  /*89e0*/  LEA.HI.X.SX32 R31, R31, R121, 0x1, P0 ;  /* 0x000000791f1f7211 */ /* 0x000fe200000f0eff */
[----:B------:R-:W1:Y:S02]  /*89f0*/  LDC R123, c[0x0][0x248] ;  /* 0x00009200ff7b7b82 */ /* 0x000e640000000800 */
[----:B------:R-:W2:Y:S04]  /*8a00*/  LDG.E.U16 R28, desc[UR4][R28.64] ;  /* 0x000000041c1c7981 */ /* 0x000ea8000c1e1500 */
[----:B------:R0:W2:Y:S02]  /*8a10*/  LDG.E.U16 R27, desc[UR4][R32.64] ;  /* 0x00000004201b7981 */ /* 0x0000a4000c1e1500 */
[----:B0-----:R-:W-:Y:S01]  /*8a20*/  IMAD R41, R41, 0x10f, RZ ;  /* 0x0000010f29297824 */ /* 0x001fe200078e02ff */
[----:B------:R-:W0:Y:S01]  /*8a30*/  LDC R106, c[0x0][0x248] ;  /* 0x00009200ff6a7b82 */ /* 0x000e220000000800 */
[----:B------:R-:W2:Y:S04]  /*8a40*/  LDG.E.U16 R170, desc[UR4][R170.64] ;  /* 0x00000004aaaa7981 */ /* 0x000ea8000c1e1500 */
[----:B------:R1:W2:Y:S01]  /*8a50*/  LDG.E.U16 R29, desc[UR4][R30.64] ;  /* 0x000000041e1d7981 */ /* 0x0002a2000c1e1500 */
[----:B------:R-:W-:-:S02]  /*8a60*/  IMAD R33, R36, 0x21a, RZ ;  /* 0x0000021a24217824 */ /* 0x000fc400078e02ff */
[----:B------:R-:W0:Y:S01]  /*8a70*/  LDC R112, c[0x0][0x248] ;  /* 0x00009200ff707b82 */ /* 0x000e220000000800 */
[----:B------:R-:W4:Y:S04]  /*8a80*/  LDG.E.U16 R178, desc[UR4][R178.64] ;  /* 0x00000004b2b27981 */ /* 0x000f28000c1e1500 */
[----:B------:R-:W5:Y:S01]  /*8a90*/  LDG.E.U16 R184, desc[UR4][R184.64] ;  /* 0x00000004b8b87981 */ /* 0x000f62000c1e1500 */
[----:B-1----:R-:W-:Y:S01]  /*8aa0*/  IADD3 R30, P0, R57, R120, RZ ;  /* 0x00000078391e7210 */ /* 0x002fe20007f1e0ff */
[----:B------:R-:W-:Y:S01]  /*8ab0*/  IMAD R35, R46, 0x218, RZ ;  /* 0x000002182e237824 */ /* 0x000fe200078e02ff */
[----:B------:R-:W1:Y:S01]  /*8ac0*/  LDC R110, c[0x0][0x248] ;  /* 0x00009200ff6e7b82 */ /* 0x000e620000000800 */
[----:B------:R-:W2:Y:S01]  /*8ad0*/  LDG.E.U16 R182, desc[UR4][R182.64] ;  /* 0x00000004b6b67981 */ /* 0x000ea2000c1e1500 */
[----:B------:R-:W-:-:S02]  /*8ae0*/  LEA.HI.X.SX32 R31, R45, R121, 0x1, P0 ;  /* 0x000000792d1f7211 */ /* 0x000fc400000f0eff */
[-C--:B------:R-:W-:Y:S01]  /*8af0*/  IADD3 R32, P0, R33, R120.reuse, RZ ;  /* 0x0000007821207210 */ /* 0x080fe20007f1e0ff */
[----:B------:R-:W-:Y:S01]  /*8b00*/  IMAD R57, R44, 0x21c, RZ ;  /* 0x0000021c2c397824 */ /* 0x000fe200078e02ff */
[-C--:B------:R-:W-:Y:S01]  /*8b10*/  IADD3 R36, P1, R35, R120.reuse, RZ ;  /* 0x0000007823247210 */ /* 0x080fe20007f3e0ff */
[----:B------:R-:W2:Y:S01]  /*8b20*/  LDG.E.U16 R30, desc[UR4][R30.64] ;  /* 0x000000041e1e7981 */ /* 0x000ea2000c1e1500 */
[-C--:B------:R-:W-:Y:S01]  /*8b30*/  LEA.HI.X.SX32 R33, R39, R121.reuse, 0x1, P0 ;  /* 0x0000007927217211 */ /* 0x080fe200000f0eff */
[----:B------:R-:W0:Y:S01]  /*8b40*/  LDC R46, c[0x0][0x248] ;  /* 0x00009200ff2e7b82 */ /* 0x000e220000000800 */
[----:B------:R-:W-:Y:S01]  /*8b50*/  IADD3 R34, P2, R57, R120, RZ ;  /* 0x0000007839227210 */ /* 0x000fe20007f5e0ff */
[----:B------:R-:W2:Y:S04]  /*8b60*/  LDG.E.U16 R180, desc[UR4][R180.64] ;  /* 0x00000004b4b47981 */ /* 0x000ea8000c1e1500 */
[----:B------:R-:W4:Y:S02]  /*8b70*/  LDG.E.U16 R216, desc[UR4][R216.64] ;  /* 0x00000004d8d87981 */ /* 0x000f24000c1e1500 */
[----:B------:R-:W1:Y:S01]  /*8b80*/  LDC R39, c[0x0][0x248] ;  /* 0x00009200ff277b82 */ /* 0x000e620000000800 */
[-C--:B------:R-:W-:Y:S01]  /*8b90*/  LEA.HI.X.SX32 R37, R37, R121.reuse, 0x1, P1 ;  /* 0x0000007925257211 */ /* 0x080fe200008f0eff */
[----:B------:R-:W2:Y:S01]  /*8ba0*/  LDG.E.U16 R32, desc[UR4][R32.64] ;  /* 0x0000000420207981 */ /* 0x000ea2000c1e1500 */
[----:B------:R-:W-:Y:S01]  /*8bb0*/  LEA.HI.X.SX32 R35, R38, R121, 0x1, P2 ;  /* 0x0000007926237211 */ /* 0x000fe200010f0eff */
[----:B------:R-:W-:-:S02]  /*8bc0*/  IMAD R57, R54, 0x226, RZ ;  /* 0x0000022636397824 */ /* 0x000fc400078e02ff */
[----:B------:R3:W2:Y:S02]  /*8bd0*/  LDG.E.U16 R31, desc[UR4][R36.64] ;  /* 0x00000004241f7981 */ /* 0x0006a4000c1e1500 */
[----:B------:R-:W0:Y:S02]  /*8be0*/  LDC R44, c[0x0][0x248] ;  /* 0x00009200ff2c7b82 */ /* 0x000e240000000800 */
[----:B------:R-:W5:Y:S04]  /*8bf0*/  LDG.E.U16 R190, desc[UR4][R190.64] ;  /* 0x00000004bebe7981 */ /* 0x000f68000c1e1500 */
[----:B------:R3:W2:Y:S02]  /*8c00*/  LDG.E.U16 R33, desc[UR4][R34.64] ;  /* 0x0000000422217981 */ /* 0x0006a4000c1e1500 */
[----:B---3--:R-:W-:Y:S01]  /*8c10*/  IMAD R37, R40, 0x22a, RZ ;  /* 0x0000022a28257824 */ /* 0x008fe200078e02ff */
[-C--:B------:R-:W-:Y:S01]  /*8c20*/  IADD3 R36, P2, R49, R120.reuse, RZ ;  /* 0x0000007831247210 */ /* 0x080fe20007f5e0ff */
[----:B------:R-:W3:Y:S01]  /*8c30*/  LDC R45, c[0x0][0x248] ;  /* 0x00009200ff2d7b82 */ /* 0x000ee20000000800 */
[-C--:B------:R-:W-:Y:S01]  /*8c40*/  IADD3 R40, P1, R57, R120.reuse, RZ ;  /* 0x0000007839287210 */ /* 0x080fe20007f3e0ff */
[----:B------:R-:W5:Y:S01]  /*8c50*/  LDG.E.U16 R208, desc[UR4][R208.64] ;  /* 0x00000004d0d07981 */ /* 0x000f62000c1e1500 */
[----:B------:R-:W-:Y:S01]  /*8c60*/  IADD3 R34, P0, R59, R120, RZ ;  /* 0x000000783b227210 */ /* 0x000fe20007f1e0ff */
[----:B-1----:R-:W-:-:S04]  /*8c70*/  IMAD R39, R39, 0x115, RZ ;  /* 0x0000011527277824 */ /* 0x002fc800078e02ff */
[----:B------:R-:W1:Y:S01]  /*8c80*/  LDC R54, c[0x0][0x248] ;  /* 0x00009200ff367b82 */ /* 0x000e620000000800 */
[----:B------:R-:W2:Y:S01]  /*8c90*/  LDG.E.U16 R210, desc[UR4][R210.64] ;  /* 0x00000004d2d27981 */ /* 0x000ea2000c1e1500 */
[-C--:B------:R-:W-:Y:S02]  /*8ca0*/  LEA.HI.X.SX32 R35, R41, R121.reuse, 0x1, P0 ;  /* 0x0000007929237211 */ /* 0x080fe400000f0eff */
[-C--:B------:R-:W-:Y:S01]  /*8cb0*/  IADD3 R38, P0, R37, R120.reuse, RZ ;  /* 0x0000007825267210 */ /* 0x080fe20007f1e0ff */
[----:B------:R-:W2:Y:S01]  /*8cc0*/  LDG.E.U16 R202, desc[UR4][R202.64] ;  /* 0x00000004caca7981 */ /* 0x000ea2000c1e1500 */
[-C--:B------:R-:W-:Y:S02]  /*8cd0*/  LEA.HI.X.SX32 R37, R215, R121.reuse, 0x1, P2 ;  /* 0x00000079d7257211 */ /* 0x080fe400010f0eff */
[-C--:B------:R-:W-:Y:S01]  /*8ce0*/  LEA.HI.X.SX32 R41, R53, R121.reuse, 0x1, P1 ;  /* 0x0000007935297211 */ /* 0x080fe200008f0eff */
[----:B------:R-:W-:Y:S01]  /*8cf0*/  IMAD R53, R48, 0x22c, RZ ;  /* 0x0000022c30357824 */ /* 0x000fe200078e02ff */
[----:B------:R-:W-:Y:S01]  /*8d00*/  LEA.HI.X.SX32 R39, R39, R121, 0x1, P0 ;  /* 0x0000007927277211 */ /* 0x000fe200000f0eff */
[----:B------:R-:W2:Y:S01]  /*8d10*/  LDG.E.U16 R36, desc[UR4][R36.64] ;  /* 0x0000000424247981 */ /* 0x000ea2000c1e1500 */
[----:B0-----:R-:W-:Y:S01]  /*8d20*/  IMAD R46, R46, 0x238, RZ ;  /* 0x000002382e2e7824 */ /* 0x001fe200078e02ff */
[----:B------:R-:W0:Y:S02]  /*8d30*/  LDC R59, c[0x0][0x248] ;  /* 0x00009200ff3b7b82 */ /* 0x000e240000000800 */
[----:B------:R-:W2:Y:S04]  /*8d40*/  LDG.E.U16 R34, desc[UR4][R34.64] ;  /* 0x0000000422227981 */ /* 0x000ea8000c1e1500 */
[----:B------:R-:W2:Y:S02]  /*8d50*/  LDG.E.U16 R200, desc[UR4][R200.64] ;  /* 0x00000004c8c87981 */ /* 0x000ea4000c1e1500 */
[----:B------:R-:W0:Y:S02]  /*8d60*/  LDC R49, c[0x0][0x248] ;  /* 0x00009200ff317b82 */ /* 0x000e240000000800 */
[----:B------:R3:W2:Y:S04]  /*8d70*/  LDG.E.U16 R37, desc[UR4][R38.64] ;  /* 0x0000000426257981 */ /* 0x0006a8000c1e1500 */
[----:B------:R3:W2:Y:S02]  /*8d80*/  LDG.E.U16 R35, desc[UR4][R40.64] ;  /* 0x0000000428237981 */ /* 0x0006a4000c1e1500 */
[----:B------:R-:W0:Y:S02]  /*8d90*/  LDC R48, c[0x0][0x248] ;  /* 0x00009200ff307b82 */ /* 0x000e240000000800 */
[----:B------:R-:W2:Y:S01]  /*8da0*/  LDG.E.U16 R206, desc[UR4][R206.64] ;  /* 0x00000004cece7981 */ /* 0x000ea2000c1e1500 */
[----:B---3--:R-:W-:-:S03]  /*8db0*/  IADD3 R38, P0, R53, R120, RZ ;  /* 0x0000007835267210 */ /* 0x008fc60007f1e0ff */
[----:B------:R-:W3:Y:S01]  /*8dc0*/  LDG.E.U16 R192, desc[UR4][R192.64] ;  /* 0x00000004c0c07981 */ /* 0x000ee2000c1e1500 */
[-C--:B------:R-:W-:Y:S01]  /*8dd0*/  LEA.HI.X.SX32 R39, R42, R121.reuse, 0x1, P0 ;  /* 0x000000792a277211 */ /* 0x080fe200000f0eff */
[----:B------:R-:W-:Y:S01]  /*8de0*/  IMAD R40, R44, 0x236, RZ ;  /* 0x000002362c287824 */ /* 0x000fe200078e02ff */
[-C--:B------:R-:W-:Y:S01]  /*8df0*/  IADD3 R42, P2, R46, R120.reuse, RZ ;  /* 0x000000782e2a7210 */ /* 0x080fe20007f5e0ff */
[----:B------:R-:W-:Y:S01]  /*8e00*/  IMAD R41, R45, 0x11b, RZ ;  /* 0x0000011b2d297824 */ /* 0x000fe200078e02ff */
[----:B------:R-:W0:Y:S01]  /*8e10*/  LDC R46, c[0x0][0x248] ;  /* 0x00009200ff2e7b82 */ /* 0x000e220000000800 */
[-C--:B------:R-:W-:Y:S01]  /*8e20*/  IADD3 R44, P1, R52, R120.reuse, RZ ;  /* 0x00000078342c7210 */ /* 0x080fe20007f3e0ff */
[----:B------:R-:W3:Y:S01]  /*8e30*/  LDG.E.U16 R38, desc[UR4][R38.64] ;  /* 0x0000000426267981 */ /* 0x000ee2000c1e1500 */
[----:B------:R-:W-:Y:S02]  /*8e40*/  IADD3 R40, P0, R40, R120, RZ ;  /* 0x0000007828287210 */ /* 0x000fe40007f1e0ff */
[-C--:B------:R-:W-:Y:S01]  /*8e50*/  LEA.HI.X.SX32 R45, R50, R121.reuse, 0x1, P1 ;  /* 0x00000079322d7211 */ /* 0x080fe200008f0eff */
[----:B------:R-:W5:Y:S01]  /*8e60*/  LDG.E.U16 R212, desc[UR4][R212.64] ;  /* 0x00000004d4d47981 */ /* 0x000f62000c1e1500 */
[-C--:B------:R-:W-:Y:S01]  /*8e70*/  LEA.HI.X.SX32 R41, R41, R121.reuse, 0x1, P0 ;  /* 0x0000007929297211 */ /* 0x080fe200000f0eff */
[----:B------:R-:W0:Y:S01]  /*8e80*/  LDC R50, c[0x0][0x248] ;  /* 0x00009200ff327b82 */ /* 0x000e220000000800 */
[----:B------:R-:W-:Y:S01]  /*8e90*/  LEA.HI.X.SX32 R43, R43, R121, 0x1, P2 ;  /* 0x000000792b2b7211 */ /* 0x000fe200010f0eff */
[----:B-1----:R-:W-:Y:S01]  /*8ea0*/  IMAD R54, R54, 0x23e, RZ ;  /* 0x0000023e36367824 */ /* 0x002fe200078e02ff */
[----:B------:R-:W3:Y:S01]  /*8eb0*/  LDG.E.U16 R218, desc[UR4][R218.64] ;  /* 0x00000004dada7981 */ /* 0x000ee2000c1e1500 */
[----:B0-----:R-:W-:-:S02]  /*8ec0*/  IMAD R59, R59, 0x11d, RZ ;  /* 0x0000011d3b3b7824 */ /* 0x001fc400078e02ff */
[----:B------:R-:W-:Y:S01]  /*8ed0*/  IMAD R49, R49, 0x23c, RZ ;  /* 0x0000023c31317824 */ /* 0x000fe200078e02ff */
[----:B------:R-:W3:Y:S01]  /*8ee0*/  LDG.E.U16 R40, desc[UR4][R40.64] ;  /* 0x0000000428287981 */ /* 0x000ee2000c1e1500 */
[----:B------:R-:W0:Y:S03]  /*8ef0*/  LDC R53, c[0x0][0x248] ;  /* 0x00009200ff357b82 */ /* 0x000e260000000800 */
[----:B------:R1:W3:Y:S04]  /*8f00*/  LDG.E.U16 R39, desc[UR4][R44.64] ;  /* 0x000000042c277981 */ /* 0x0002e8000c1e1500 */
[----:B------:R-:W4:Y:S01]  /*8f10*/  LDG.E.U16 R220, desc[UR4][R220.64] ;  /* 0x00000004dcdc7981 */ /* 0x000f22000c1e1500 */
[----:B------:R-:W0:Y:S03]  /*8f20*/  LDC R57, c[0x0][0x248] ;  /* 0x00009200ff397b82 */ /* 0x000e260000000800 */
[----:B------:R1:W3:Y:S02]  /*8f30*/  LDG.E.U16 R41, desc[UR4][R42.64] ;  /* 0x000000042a297981 */ /* 0x0002e4000c1e1500 */
[----:B-1----:R-:W-:Y:S01]  /*8f40*/  IMAD R45, R48, 0x246, RZ ;  /* 0x00000246302d7824 */ /* 0x002fe200078e02ff */
[-C--:B------:R-:W-:Y:S01]  /*8f50*/  IADD3 R44, P2, R54, R120.reuse, RZ ;  /* 0x00000078362c7210 */ /* 0x080fe20007f5e0ff */
[----:B------:R-:W3:Y:S01]  /*8f60*/  LDG.E.U16 R222, desc[UR4][R222.64] ;  /* 0x00000004dede7981 */ /* 0x000ee2000c1e1500 */
[----:B------:R-:W1:Y:S01]  /*8f70*/  LDC R52, c[0x0][0x248] ;  /* 0x00009200ff347b82 */ /* 0x000e620000000800 */
[----:B------:R-:W-:-:S02]  /*8f80*/  IADD3 R48, P1, R49, R120, RZ ;  /* 0x0000007831307210 */ /* 0x000fc40007f3e0ff */
[----:B------:R-:W3:Y:S01]  /*8f90*/  LDG.E.U16 R244, desc[UR4][R244.64] ;  /* 0x00000004f4f47981 */ /* 0x000ee2000c1e1500 */
[-C--:B------:R-:W-:Y:S01]  /*8fa0*/  IADD3 R42, P0, R60, R120.reuse, RZ ;  /* 0x000000783c2a7210 */ /* 0x080fe20007f1e0ff */
[----:B------:R-:W-:Y:S01]  /*8fb0*/  IMAD R54, R46, 0x123, RZ ;  /* 0x000001232e367824 */ /* 0x000fe200078e02ff */
[-C--:B------:R-:W-:Y:S01]  /*8fc0*/  LEA.HI.X.SX32 R49, R47, R121.reuse, 0x1, P1 ;  /* 0x000000792f317211 */ /* 0x080fe200008f0eff */
[----:B------:R-:W-:Y:S01]  /*8fd0*/  IMAD R50, R50, 0x248, RZ ;  /* 0x0000024832327824 */ /* 0x000fe200078e02ff */
[-C--:B------:R-:W-:Y:S01]  /*8fe0*/  LEA.HI.X.SX32 R43, R59, R121.reuse, 0x1, P0 ;  /* 0x000000793b2b7211 */ /* 0x080fe200000f0eff */
[----:B0-----:R-:W-:Y:S01]  /*8ff0*/  IMAD R53, R53, 0x24a, RZ ;  /* 0x0000024a35357824 */ /* 0x001fe200078e02ff */
[----:B------:R-:W-:Y:S01]  /*9000*/  IADD3 R46, P0, R45, R120, RZ ;  /* 0x000000782d2e7210 */ /* 0x000fe20007f1e0ff */
[----:B------:R-:W0:Y:S01]  /*9010*/  LDC R59, c[0x0][0x248] ;  /* 0x00009200ff3b7b82 */ /* 0x000e220000000800 */
[-C--:B------:R-:W-:Y:S01]  /*9020*/  LEA.HI.X.SX32 R45, R56, R121.reuse, 0x1, P2 ;  /* 0x00000079382d7211 */ /* 0x080fe200010f0eff */
[----:B------:R-:W3:Y:S01]  /*9030*/  LDG.E.U16 R42, desc[UR4][R42.64] ;  /* 0x000000042a2a7981 */ /* 0x000ee2000c1e1500 */
[----:B------:R-:W-:Y:S01]  /*9040*/  LEA.HI.X.SX32 R47, R54, R121, 0x1, P0 ;  /* 0x00000079362f7211 */ /* 0x000fe200000f0eff */
[----:B------:R-:W-:-:S02]  /*9050*/  IMAD R57, R57, 0x24c, RZ ;  /* 0x0000024c39397824 */ /* 0x000fc400078e02ff */
[----:B------:R-:W3:Y:S02]  /*9060*/  LDG.E.U16 R44, desc[UR4][R44.64] ;  /* 0x000000042c2c7981 */ /* 0x000ee4000c1e1500 */
[----:B------:R-:W0:Y:S02]  /*9070*/  LDC R56, c[0x0][0x248] ;  /* 0x00009200ff387b82 */ /* 0x000e240000000800 */
[----:B------:R1:W3:Y:S06]  /*9080*/  LDG.E.U16 R43, desc[UR4][R48.64] ;  /* 0x00000004302b7981 */ /* 0x0002ec000c1e1500 */
[----:B------:R-:W0:Y:S01]  /*9090*/  LDC R54, c[0x0][0x248] ;  /* 0x00009200ff367b82 */ /* 0x000e220000000800 */
[----:B------:R1:W3:Y:S02]  /*90a0*/  LDG.E.U16 R45, desc[UR4][R46.64] ;  /* 0x000000042e2d7981 */ /* 0x0002e4000c1e1500 */
[----:B-1----:R-:W-:Y:S01]  /*90b0*/  IMAD R49, R52, 0x125, RZ ;  /* 0x0000012534317824 */ /* 0x002fe200078e02ff */
[----:B------:R-:W-:-:S04]  /*90c0*/  IADD3 R52, P1, R53, R120, RZ ;  /* 0x0000007835347210 */ /* 0x000fc80007f3e0ff */
[----:B------:R-:W1:Y:S01]  /*90d0*/  LDC R60, c[0x0][0x248] ;  /* 0x00009200ff3c7b82 */ /* 0x000e620000000800 */
[-C--:B------:R-:W-:Y:S02]  /*90e0*/  IADD3 R46, P0, R50, R120.reuse, RZ ;  /* 0x00000078322e7210 */ /* 0x080fe40007f1e0ff */
[-C--:B------:R-:W-:Y:S02]  /*90f0*/  IADD3 R48, P2, R57, R120.reuse, RZ ;  /* 0x0000007839307210 */ /* 0x080fe40007f5e0ff */
[-C--:B------:R-:W-:Y:S01]  /*9100*/  LEA.HI.X.SX32 R47, R227, R121.reuse, 0x1, P0 ;  /* 0x00000079e32f7211 */ /* 0x080fe200000f0eff */
[----:B------:R-:W-:Y:S01]  /*9110*/  IMAD R123, R123, 0x144, RZ ;  /* 0x000001447b7b7824 */ /* 0x000fe200078e02ff */
[----:B------:R-:W-:Y:S01]  /*9120*/  IADD3 R50, P0, R61, R120, RZ ;  /* 0x000000783d327210 */ /* 0x000fe20007f1e0ff */
[----:B0-----:R-:W-:Y:S01]  /*9130*/  IMAD R56, R56, 0x256, RZ ;  /* 0x0000025638387824 */ /* 0x001fe200078e02ff */
[-C--:B------:R-:W-:Y:S01]  /*9140*/  LEA.HI.X.SX32 R53, R49, R121.reuse, 0x1, P1 ;  /* 0x0000007931357211 */ /* 0x080fe200008f0eff */
[----:B------:R-:W0:Y:S01]  /*9150*/  LDC R61, c[0x0][0x248] ;  /* 0x00009200ff3d7b82 */ /* 0x000e220000000800 */
[-C--:B------:R-:W-:Y:S01]  /*9160*/  LEA.HI.X.SX32 R49, R51, R121.reuse, 0x1, P2 ;  /* 0x0000007933317211 */ /* 0x080fe200010f0eff */
[----:B------:R-:W3:Y:S01]  /*9170*/  LDG.E.U16 R46, desc[UR4][R46.64] ;  /* 0x000000042e2e7981 */ /* 0x000ee2000c1e1500 */
[----:B------:R-:W-:Y:S01]  /*9180*/  LEA.HI.X.SX32 R51, R64, R121, 0x1, P0 ;  /* 0x0000007940337211 */ /* 0x000fe200000f0eff */
[----:B------:R-:W-:-:S02]  /*9190*/  IMAD R54, R54, 0x258, RZ ;  /* 0x0000025836367824 */ /* 0x000fc400078e02ff */
[----:B------:R-:W3:Y:S02]  /*91a0*/  LDG.E.U16 R48, desc[UR4][R48.64] ;  /* 0x0000000430307981 */ /* 0x000ee4000c1e1500 */
[----:B------:R-:W1:Y:S02]  /*91b0*/  LDC R64, c[0x0][0x248] ;  /* 0x00009200ff407b82 */ /* 0x000e640000000800 */
[----:B------:R-:W3:Y:S04]  /*91c0*/  LDG.E.U16 R47, desc[UR4][R52.64] ;  /* 0x00000004342f7981 */ /* 0x000ee8000c1e1500 */
[----:B------:R0:W3:Y:S01]  /*91d0*/  LDG.E.U16 R49, desc[UR4][R50.64] ;  /* 0x0000000432317981 */ /* 0x0000e2000c1e1500 */
[----:B------:R-:W-:Y:S01]  /*91e0*/  IMAD R59, R59, 0x25e, RZ ;  /* 0x0000025e3b3b7824 */ /* 0x000fe200078e02ff */
[----:B------:R-:W2:Y:S01]  /*91f0*/  LDC R113, c[0x0][0x248] ;  /* 0x00009200ff717b82 */ /* 0x000ea20000000800 */
[----:B0-----:R-:W-:-:S07]  /*9200*/  IADD3 R50, P0, R56, R120, RZ ;  /* 0x0000007838327210 */ /* 0x001fce0007f1e0ff */
[----:B------:R-:W0:Y:S01]  /*9210*/  LDC R117, c[0x0][0x248] ;  /* 0x00009200ff757b82 */ /* 0x000e220000000800 */
[-C--:B------:R-:W-:Y:S02]  /*9220*/  IADD3 R56, P1, R54, R120.reuse, RZ ;  /* 0x0000007836387210 */ /* 0x080fe40007f3e0ff */
[----:B------:R-:W-:-:S05]  /*9230*/  IADD3 R54, P2, R69, R120, RZ ;  /* 0x0000007845367210 */ /* 0x000fca0007f5e0ff */
[----:B------:R-:W0:Y:S01]  /*9240*/  LDC R69, c[0x0][0x248] ;  /* 0x00009200ff457b82 */ /* 0x000e220000000800 */
[-C--:B------:R-:W-:Y:S02]  /*9250*/  LEA.HI.X.SX32 R51, R66, R121.reuse, 0x1, P0 ;  /* 0x0000007942337211 */ /* 0x080fe400000f0eff */
[----:B------:R-:W-:Y:S02]  /*9260*/  IADD3 R52, P0, R70, R120, RZ ;  /* 0x0000007846347210 */ /* 0x000fe40007f1e0ff */
[-C--:B------:R-:W-:Y:S01]  /*9270*/  LEA.HI.X.SX32 R57, R55, R121.reuse, 0x1, P1 ;  /* 0x0000007937397211 */ /* 0x080fe200008f0eff */
[----:B------:R-:W-:Y:S01]  /*9280*/  IMAD R61, R61, 0x266, RZ ;  /* 0x000002663d3d7824 */ /* 0x000fe200078e02ff */
[-C--:B------:R-:W-:Y:S01]  /*9290*/  LEA.HI.X.SX32 R53, R72, R121.reuse, 0x1, P0 ;  /* 0x0000007948357211 */ /* 0x080fe200000f0eff */
[----:B------:R-:W0:Y:S01]  /*92a0*/  LDC R66, c[0x0][0x248] ;  /* 0x00009200ff427b82 */ /* 0x000e220000000800 */
[----:B------:R-:W-:Y:S01]  /*92b0*/  LEA.HI.X.SX32 R55, R58, R121, 0x1, P2 ;  /* 0x000000793a377211 */ /* 0x000fe200010f0eff */
[----:B-1----:R-:W-:Y:S01]  /*92c0*/  IMAD R64, R64, 0x268, RZ ;  /* 0x0000026840407824 */ /* 0x002fe200078e02ff */
[----:B------:R-:W3:Y:S04]  /*92d0*/  LDG.E.U16 R50, desc[UR4][R50.64] ;  /* 0x0000000432327981 */ /* 0x000ee8000c1e1500 */
[----:B------:R-:W3:Y:S01]  /*92e0*/  LDG.E.U16 R52, desc[UR4][R52.64] ;  /* 0x0000000434347981 */ /* 0x000ee2000c1e1500 */
[----:B------:R-:W1:Y:S03]  /*92f0*/  LDC R72, c[0x0][0x248] ;  /* 0x00009200ff487b82 */ /* 0x000e660000000800 */
[----:B------:R0:W3:Y:S02]  /*9300*/  LDG.E.U16 R51, desc[UR4][R56.64] ;  /* 0x0000000438337981 */ /* 0x0000e4000c1e1500 */
[----:B0-----:R-:W-:-:S02]  /*9310*/  IMAD R69, R69, 0x135, RZ ;  /* 0x0000013545457824 */ /* 0x001fc400078e02ff */
[----:B------:R0:W3:Y:S01]  /*9320*/  LDG.E.U16 R53, desc[UR4][R54.64] ;  /* 0x0000000436357981 */ /* 0x0000e2000c1e1500 */
[----:B------:R-:W2:Y:S01]  /*9330*/  LDC R70, c[0x0][0x248] ;  /* 0x00009200ff467b82 */ /* 0x000ea20000000800 */
[----:B------:R-:W-:Y:S01]  /*9340*/  IMAD R57, R60, 0x133, RZ ;  /* 0x000001333c397824 */ /* 0x000fe200078e02ff */
[----:B------:R-:W-:-:S06]  /*9350*/  IADD3 R60, P1, R61, R120, RZ ;  /* 0x000000783d3c7210 */ /* 0x000fcc0007f3e0ff */
[----:B------:R-:W5:Y:S01]  /*9360*/  LDC R119, c[0x0][0x248] ;  /* 0x00009200ff777b82 */ /* 0x000f620000000800 */
[-C--:B0-----:R-:W-:Y:S02]  /*9370*/  IADD3 R54, P0, R59, R120.reuse, RZ ;  /* 0x000000783b367210 */ /* 0x081fe40007f1e0ff */
[-C--:B------:R-:W-:Y:S02]  /*9380*/  IADD3 R56, P2, R64, R120.reuse, RZ ;  /* 0x0000007840387210 */ /* 0x080fe40007f5e0ff */
[-C--:B------:R-:W-:Y:S02]  /*9390*/  LEA.HI.X.SX32 R55, R65, R121.reuse, 0x1, P0 ;  /* 0x0000007941377211 */ /* 0x080fe400000f0eff */
[----:B------:R-:W-:Y:S01]  /*93a0*/  IADD3 R58, P0, R68, R120, RZ ;  /* 0x00000078443a7210 */ /* 0x000fe20007f1e0ff */
[----:B------:R-:W0:Y:S01]  /*93b0*/  LDC R114, c[0x0][0x248] ;  /* 0x00009200ff727b82 */ /* 0x000e220000000800 */
[-C--:B------:R-:W-:Y:S01]  /*93c0*/  LEA.HI.X.SX32 R61, R57, R121.reuse, 0x1, P1 ;  /* 0x00000079393d7211 */ /* 0x080fe200008f0eff */
[----:B-1----:R-:W-:Y:S01]  /*93d0*/  IMAD R72, R72, 0x26e, RZ ;  /* 0x0000026e48487824 */ /* 0x002fe200078e02ff */
[-C--:B------:R-:W-:Y:S01]  /*93e0*/  LEA.HI.X.SX32 R57, R250, R121.reuse, 0x1, P2 ;  /* 0x00000079fa397211 */ /* 0x080fe200010f0eff */
[----:B------:R-:W3:Y:S01]  /*93f0*/  LDG.E.U16 R54, desc[UR4][R54.64] ;  /* 0x0000000436367981 */ /* 0x000ee2000c1e1500 */
[----:B------:R-:W-:-:S03]  /*9400*/  LEA.HI.X.SX32 R59, R69, R121, 0x1, P0 ;  /* 0x00000079453b7211 */ /* 0x000fc600000f0eff */
[----:B------:R-:W1:Y:S01]  /*9410*/  LDC R69, c[0x0][0x248] ;  /* 0x00009200ff457b82 */ /* 0x000e620000000800 */
[----:B------:R-:W3:Y:S01]  /*9420*/  LDG.E.U16 R56, desc[UR4][R56.64] ;  /* 0x0000000438387981 */ /* 0x000ee2000c1e1500 */
[----:B------:R-:W-:Y:S01]  /*9430*/  IADD3 R64, P1, R72, R120, RZ ;  /* 0x0000007848407210 */ /* 0x000fe20007f3e0ff */
[----:B------:R-:W-:Y:S02]  /*9440*/  IMAD R65, R79, 0x278, RZ ;  /* 0x000002784f417824 */ /* 0x000fe400078e02ff */
[----:B------:R2:W3:Y:S03]  /*9450*/  LDG.E.U16 R55, desc[UR4][R60.64] ;  /* 0x000000043c377981 */ /* 0x0004e6000c1e1500 */
[----:B------:R-:W0:Y:S01]  /*9460*/  LDC R72, c[0x0][0x248] ;  /* 0x00009200ff487b82 */ /* 0x000e220000000800 */
[----:B------:R2:W3:Y:S01]  /*9470*/  LDG.E.U16 R57, desc[UR4][R58.64] ;  /* 0x000000043a397981 */ /* 0x0004e2000c1e1500 */
[----:B------:R-:W-:-:S02]  /*9480*/  IMAD R68, R80, 0x13b, RZ ;  /* 0x0000013b50447824 */ /* 0x000fc400078e02ff */
[----:B--2---:R-:W-:-:S04]  /*9490*/  IMAD R60, R78, 0x276, RZ ;  /* 0x000002764e3c7824 */ /* 0x004fc800078e02ff */
[----:B------:R-:W2:Y:S01]  /*94a0*/  LDC R79, c[0x0][0x248] ;  /* 0x00009200ff4f7b82 */ /* 0x000ea20000000800 */
[----:B------:R-:W-:-:S07]  /*94b0*/  IMAD R58, R66, 0x26c, RZ ;  /* 0x0000026c423a7824 */ /* 0x000fce00078e02ff */
[----:B------:R-:W5:Y:S01]  /*94c0*/  LDC R66, c[0x0][0x248] ;  /* 0x00009200ff427b82 */ /* 0x000f620000000800 */
[----:B------:R-:W-:Y:S01]  /*94d0*/  IADD3 R58, P0, R58, R120, RZ ;  /* 0x000000783a3a7210 */ /* 0x000fe20007f1e0ff */
[----:B------:R-:W-:-:S03]  /*94e0*/  IMAD R61, R74, 0x137, RZ ;  /* 0x000001374a3d7824 */ /* 0x000fc600078e02ff */
[----:B------:R-:W-:-:S03]  /*94f0*/  LEA.HI.X.SX32 R59, R62, R121, 0x1, P0 ;  /* 0x000000793e3b7211 */ /* 0x000fc600000f0eff */
[----:B------:R-:W2:Y:S01]  /*9500*/  LDC R74, c[0x0][0x248] ;  /* 0x00009200ff4a7b82 */ /* 0x000ea20000000800 */
[-C--:B------:R-:W-:Y:S01]  /*9510*/  IADD3 R60, P0, R60, R120.reuse, RZ ;  /* 0x000000783c3c7210 */ /* 0x080fe20007f1e0ff */
[----:B-1----:R-:W-:Y:S01]  /*9520*/  IMAD R69, R69, 0x27a, RZ ;  /* 0x0000027a45457824 */ /* 0x002fe200078e02ff */
[----:B------:R-:W-:Y:S01]  /*9530*/  IADD3 R62, P2, R65, R120, RZ ;  /* 0x00000078413e7210 */ /* 0x000fe20007f5e0ff */
[----:B------:R-:W3:Y:S01]  /*9540*/  LDG.E.U16 R58, desc[UR4][R58.64] ;  /* 0x000000043a3a7981 */ /* 0x000ee2000c1e1500 */
[----:B------:R-:W-:-:S03]  /*9550*/  LEA.HI.X.SX32 R65, R61, R121, 0x1, P1 ;  /* 0x000000793d417211 */ /* 0x000fc600008f0eff */
[----:B------:R-:W1:Y:S01]  /*9560*/  LDC R80, c[0x0][0x248] ;  /* 0x00009200ff507b82 */ /* 0x000e620000000800 */
[-C--:B------:R-:W-:Y:S02]  /*9570*/  LEA.HI.X.SX32 R61, R68, R121.reuse, 0x1, P0 ;  /* 0x00000079443d7211 */ /* 0x080fe400000f0eff */
[----:B------:R-:W-:-:S03]  /*9580*/  LEA.HI.X.SX32 R63, R63, R121, 0x1, P2 ;  /* 0x000000793f3f7211 */ /* 0x000fc600010f0eff */
[----:B------:R-:W3:Y:S02]  /*9590*/  LDG.E.U16 R60, desc[UR4][R60.64] ;  /* 0x000000043c3c7981 */ /* 0x000ee4000c1e1500 */
[----:B------:R-:W4:Y:S02]  /*95a0*/  LDC R78, c[0x0][0x248] ;  /* 0x00009200ff4e7b82 */ /* 0x000f240000000800 */
[----:B------:R5:W3:Y:S04]  /*95b0*/  LDG.E.U16 R59, desc[UR4][R64.64] ;  /* 0x00000004403b7981 */ /* 0x000ae8000c1e1500 */
[----:B------:R0:W3:Y:S02]  /*95c0*/  LDG.E.U16 R61, desc[UR4][R62.64] ;  /* 0x000000043e3d7981 */ /* 0x0000e4000c1e1500 */
[----:B------:R-:W3:Y:S01]  /*95d0*/  LDC R116, c[0x0][0x248] ;  /* 0x00009200ff747b82 */ /* 0x000ee20000000800 */
[----:B-----5:R-:W-:-:S02]  /*95e0*/  IMAD R64, R66, 0x27e, RZ ;  /* 0x0000027e42407824 */ /* 0x020fc400078e02ff */
[----:B------:R-:W-:-:S05]  /*95f0*/  IMAD R66, R81, 0x286, RZ ;  /* 0x0000028651427824 */ /* 0x000fca00078e02ff */
[----:B------:R-:W5:Y:S01]  /*9600*/  LDC R247, c[0x0][0x248] ;  /* 0x00009200fff77b82 */ /* 0x000f620000000800 */
[----:B0-----:R-:W-:Y:S01]  /*9610*/  IMAD R63, R70, 0x13d, RZ ;  /* 0x0000013d463f7824 */ /* 0x001fe200078e02ff */
[-C--:B------:R-:W-:Y:S01]  /*9620*/  IADD3 R62, P0, R69, R120.reuse, RZ ;  /* 0x00000078453e7210 */ /* 0x080fe20007f1e0ff */
[----:B------:R-:W-:Y:S01]  /*9630*/  IMAD R65, R76, 0x13f, RZ ;  /* 0x0000013f4c417824 */ /* 0x000fe200078e02ff */
[-C--:B------:R-:W-:Y:S01]  /*9640*/  IADD3 R68, P1, R73, R120.reuse, RZ ;  /* 0x0000007849447210 */ /* 0x080fe20007f3e0ff */
[----:B------:R-:W-:Y:S01]  /*9650*/  IMAD R70, R72, 0x143, RZ ;  /* 0x0000014348467824 */ /* 0x000fe200078e02ff */
[-C--:B------:R-:W-:Y:S02]  /*9660*/  IADD3 R64, P2, R64, R120.reuse, RZ ;  /* 0x0000007840407210 */ /* 0x080fe40007f5e0ff */
[----:B------:R-:W-:Y:S01]  /*9670*/  LEA.HI.X.SX32 R63, R63, R121, 0x1, P0 ;  /* 0x000000793f3f7211 */ /* 0x000fe200000f0eff */
[----:B------:R-:W0:Y:S01]  /*9680*/  LDC R81, c[0x0][0x248] ;  /* 0x00009200ff517b82 */ /* 0x000e220000000800 */
[----:B------:R-:W-:-:S02]  /*9690*/  IADD3 R66, P0, R66, R120, RZ ;  /* 0x0000007842427210 */ /* 0x000fc40007f1e0ff */
[-C--:B------:R-:W-:Y:S01]  /*96a0*/  LEA.HI.X.SX32 R69, R67, R121.reuse, 0x1, P1 ;  /* 0x0000007943457211 */ /* 0x080fe200008f0eff */
[----:B--2---:R-:W-:Y:S01]  /*96b0*/  IMAD R74, R74, 0x288, RZ ;  /* 0x000002884a4a7824 */ /* 0x004fe200078e02ff */
[-C--:B------:R-:W-:Y:S01]  /*96c0*/  LEA.HI.X.SX32 R65, R65, R121.reuse, 0x1, P2 ;  /* 0x0000007941417211 */ /* 0x080fe200010f0eff */
[----:B------:R-:W2:Y:S01]  /*96d0*/  LDG.E.U16 R62, desc[UR4][R62.64] ;  /* 0x000000043e3e7981 */ /* 0x000ea2000c1e1500 */
[----:B------:R-:W-:Y:S01]  /*96e0*/  LEA.HI.X.SX32 R67, R70, R121, 0x1, P0 ;  /* 0x0000007946437211 */ /* 0x000fe200000f0eff */
[----:B------:R-:W5:Y:S01]  /*96f0*/  LDC R76, c[0x0][0x248] ;  /* 0x00009200ff4c7b82 */ /* 0x000f620000000800 */
[----:B------:R-:W-:Y:S01]  /*9700*/  IMAD R72, R79, 0x28a, RZ ;  /* 0x0000028a4f487824 */ /* 0x000fe200078e02ff */
[----:B------:R-:W2:Y:S01]  /*9710*/  LDG.E.U16 R64, desc[UR4][R64.64] ;  /* 0x0000000440407981 */ /* 0x000ea2000c1e1500 */
[----:B------:R-:W-:-:S03]  /*9720*/  IMAD R70, R85, 0x28e, RZ ;  /* 0x0000028e55467824 */ /* 0x000fc600078e02ff */
[----:B------:R1:W2:Y:S01]  /*9730*/  LDG.E.U16 R63, desc[UR4][R68.64] ;  /* 0x00000004443f7981 */ /* 0x0002a2000c1e1500 */
[----:B------:R-:W-:Y:S01]  /*9740*/  IADD3 R72, P1, R72, R120, RZ ;  /* 0x0000007848487210 */ /* 0x000fe20007f3e0ff */
[----:B------:R-:W5:Y:S02]  /*9750*/  LDC R79, c[0x0][0x248] ;  /* 0x00009200ff4f7b82 */ /* 0x000f640000000800 */
[----:B------:R4:W2:Y:S01]  /*9760*/  LDG.E.U16 R65, desc[UR4][R66.64] ;  /* 0x0000000442417981 */ /* 0x0008a2000c1e1500 */
[----:B-1----:R-:W-:-:S05]  /*9770*/  IMAD R68, R80, 0x28c, RZ ;  /* 0x0000028c50447824 */ /* 0x002fca00078e02ff */
[----:B------:R-:W1:Y:S01]  /*9780*/  LDC R85, c[0x0][0x248] ;  /* 0x00009200ff557b82 */ /* 0x000e620000000800 */
[----:B------:R-:W-:Y:S01]  /*9790*/  IMAD R69, R84, 0x145, RZ ;  /* 0x0000014554457824 */ /* 0x000fe200078e02ff */
[-C--:B----4-:R-:W-:Y:S01]  /*97a0*/  IADD3 R66, P0, R74, R120.reuse, RZ ;  /* 0x000000784a427210 */ /* 0x090fe20007f1e0ff */
[----:B------:R-:W-:Y:S01]  /*97b0*/  IMAD R74, R89, 0x147, RZ ;  /* 0x00000147594a7824 */ /* 0x000fe200078e02ff */
[-C--:B------:R-:W-:Y:S02]  /*97c0*/  IADD3 R68, P2, R68, R120.reuse, RZ ;  /* 0x0000007844447210 */ /* 0x080fe40007f5e0ff */
[-C--:B------:R-:W-:Y:S02]  /*97d0*/  LEA.HI.X.SX32 R67, R123, R121.reuse, 0x1, P0 ;  /* 0x000000797b437211 */ /* 0x080fe400000f0eff */
[----:B------:R-:W4:Y:S01]  /*97e0*/  LDC R80, c[0x0][0x248] ;  /* 0x00009200ff507b82 */ /* 0x000f220000000800 */
[----:B------:R-:W-:Y:S02]  /*97f0*/  IADD3 R70, P0, R70, R120, RZ ;  /* 0x0000007846467210 */ /* 0x000fe40007f1e0ff */
[-C--:B------:R-:W-:Y:S01]  /*9800*/  LEA.HI.X.SX32 R73, R69, R121.reuse, 0x1, P1 ;  /* 0x0000007945497211 */ /* 0x080fe200008f0eff */
[----:B------:R-:W-:Y:S01]  /*9810*/  IMAD R78, R78, 0x296, RZ ;  /* 0x000002964e4e7824 */ /* 0x000fe200078e02ff */
[-C--:B------:R-:W-:Y:S01]  /*9820*/  LEA.HI.X.SX32 R69, R71, R121.reuse, 0x1, P2 ;  /* 0x0000007947457211 */ /* 0x080fe200010f0eff */
[----:B------:R-:W2:Y:S01]  /*9830*/  LDG.E.U16 R66, desc[UR4][R66.64] ;  /* 0x0000000442427981 */ /* 0x000ea2000c1e1500 */
[----:B------:R-:W-:Y:S01]  /*9840*/  LEA.HI.X.SX32 R71, R74, R121, 0x1, P0 ;  /* 0x000000794a477211 */ /* 0x000fe200000f0eff */
[----:B------:R-:W1:Y:S02]  /*9850*/  LDC R84, c[0x0][0x248] ;  /* 0x00009200ff547b82 */ /* 0x000e640000000800 */
[----:B------:R-:W2:Y:S01]  /*9860*/  LDG.E.U16 R68, desc[UR4][R68.64] ;  /* 0x0000000444447981 */ /* 0x000ea2000c1e1500 */
[----:B------:R-:W-:-:S03]  /*9870*/  IMAD R74, R86, 0x29c, RZ ;  /* 0x0000029c564a7824 */ /* 0x000fc600078e02ff */
[----:B------:R0:W2:Y:S02]  /*9880*/  LDG.E.U16 R67, desc[UR4][R72.64] ;  /* 0x0000000448437981 */ /* 0x0000a4000c1e1500 */
[----:B------:R-:W4:Y:S02]  /*9890*/  LDC R89, c[0x0][0x248] ;  /* 0x00009200ff597b82 */ /* 0x000f240000000800 */
[----:B------:R5:W2:Y:S06]  /*98a0*/  LDG.E.U16 R69, desc[UR4][R70.64] ;  /* 0x0000000446457981 */ /* 0x000aac000c1e1500 */
[----:B------:R-:W1:Y:S01]  /*98b0*/  LDC R123, c[0x0][0x248] ;  /* 0x00009200ff7b7b82 */ /* 0x000e620000000800 */
[----:B0-----:R-:W-:-:S02]  /*98c0*/  IMAD R72, R88, 0x29a, RZ ;  /* 0x0000029a58487824 */ /* 0x001fc400078e02ff */
[----:B-----5:R-:W-:Y:S01]  /*98d0*/  IMAD R71, R81, 0x14b, RZ ;  /* 0x0000014b51477824 */ /* 0x020fe200078e02ff */
[----:B------:R-:W-:-:S04]  /*98e0*/  IADD3 R70, P0, R78, R120, RZ ;  /* 0x000000784e467210 */ /* 0x000fc80007f1e0ff */
[----:B------:R-:W0:Y:S01]  /*98f0*/  LDC R81, c[0x0][0x248] ;  /* 0x00009200ff517b82 */ /* 0x000e220000000800 */
[----:B------:R-:W-:Y:S01]  /*9900*/  IMAD R73, R92, 0x14d, RZ ;  /* 0x0000014d5c497824 */ /* 0x000fe200078e02ff */
[-C--:B------:R-:W-:Y:S01]  /*9910*/  LEA.HI.X.SX32 R71, R71, R121.reuse, 0x1, P0 ;  /* 0x0000007947477211 */ /* 0x080fe200000f0eff */
[----:B------:R-:W-:Y:S01]  /*9920*/  IMAD R76, R76, 0x298, RZ ;  /* 0x000002984c4c7824 */ /* 0x000fe200078e02ff */
[-C--:B------:R-:W-:Y:S02]  /*9930*/  IADD3 R72, P0, R72, R120.reuse, RZ ;  /* 0x0000007848487210 */ /* 0x080fe40007f1e0ff */
[-C--:B------:R-:W-:Y:S01]  /*9940*/  IADD3 R74, P2, R74, R120.reuse, RZ ;  /* 0x000000784a4a7210 */ /* 0x080fe20007f5e0ff */
[----:B------:R-:W5:Y:S01]  /*9950*/  LDG.E.U16 R70, desc[UR4][R70.64] ;  /* 0x0000000446467981 */ /* 0x000f62000c1e1500 */
[----:B------:R-:W-:Y:S01]  /*9960*/  LEA.HI.X.SX32 R73, R73, R121, 0x1, P0 ;  /* 0x0000007949497211 */ /* 0x000fe200000f0eff */
[----:B------:R-:W0:Y:S01]  /*9970*/  LDC R86, c[0x0][0x248] ;  /* 0x00009200ff567b82 */ /* 0x000e220000000800 */
[----:B------:R-:W-:-:S02]  /*9980*/  IADD3 R76, P1, R76, R120, RZ ;  /* 0x000000784c4c7210 */ /* 0x000fc40007f3e0ff */
[-C--:B------:R-:W-:Y:S01]  /*9990*/  LEA.HI.X.SX32 R75, R75, R121.reuse, 0x1, P2 ;  /* 0x000000794b4b7211 */ /* 0x080fe200010f0eff */
[----:B------:R-:W5:Y:S01]  /*99a0*/  LDG.E.U16 R72, desc[UR4][R72.64] ;  /* 0x0000000448487981 */ /* 0x000f62000c1e1500 */
[----:B------:R-:W-:Y:S01]  /*99b0*/  LEA.HI.X.SX32 R77, R77, R121, 0x1, P1 ;  /* 0x000000794d4d7211 */ /* 0x000fe200008f0eff */
[----:B------:R-:W-:Y:S02]  /*99c0*/  IMAD R78, R90, 0x2aa, RZ ;  /* 0x000002aa5a4e7824 */ /* 0x000fe400078e02ff */
[----:B-1----:R-:W-:Y:S01]  /*99d0*/  IMAD R123, R123, 0x154, RZ ;  /* 0x000001547b7b7824 */ /* 0x002fe200078e02ff */
[----:B------:R-:W1:Y:S01]  /*99e0*/  LDC R88, c[0x0][0x248] ;  /* 0x00009200ff587b82 */ /* 0x000e620000000800 */
[----:B------:R4:W5:Y:S04]  /*99f0*/  LDG.E.U16 R71, desc[UR4][R76.64] ;  /* 0x000000044c477981 */ /* 0x000968000c1e1500 */
[----:B------:R0:W5:Y:S03]  /*9a00*/  LDG.E.U16 R73, desc[UR4][R74.64] ;  /* 0x000000044a497981 */ /* 0x000166000c1e1500 */
[----:B------:R-:W1:Y:S01]  /*9a10*/  LDC R90, c[0x0][0x248] ;  /* 0x00009200ff5a7b82 */ /* 0x000e620000000800 */
[----:B----4-:R-:W-:-:S02]  /*9a20*/  IMAD R76, R84, 0x2a8, RZ ;  /* 0x000002a8544c7824 */ /* 0x010fc400078e02ff */
[----:B0-----:R-:W-:-:S05]  /*9a30*/  IMAD R74, R79, 0x29e, RZ ;  /* 0x0000029e4f4a7824 */ /* 0x001fca00078e02ff */
[----:B------:R-:W0:Y:S01]  /*9a40*/  LDC R92, c[0x0][0x248] ;  /* 0x00009200ff5c7b82 */ /* 0x000e220000000800 */
[----:B------:R-:W-:Y:S02]  /*9a50*/  IMAD R75, R80, 0x14f, RZ ;  /* 0x0000014f504b7824 */ /* 0x000fe400078e02ff */
[----:B------:R-:W-:Y:S01]  /*9a60*/  IMAD R80, R85, 0x2a6, RZ ;  /* 0x000002a655507824 */ /* 0x000fe200078e02ff */
[-C--:B------:R-:W-:Y:S01]  /*9a70*/  IADD3 R74, P0, R74, R120.reuse, RZ ;  /* 0x000000784a4a7210 */ /* 0x080fe20007f1e0ff */
[----:B------:R-:W-:Y:S01]  /*9a80*/  IMAD R77, R89, 0x153, RZ ;  /* 0x00000153594d7824 */ /* 0x000fe200078e02ff */
[-C--:B------:R-:W-:Y:S01]  /*9a90*/  IADD3 R76, P2, R76, R120.reuse, RZ ;  /* 0x000000784c4c7210 */ /* 0x080fe20007f5e0ff */
[----:B------:R-:W-:Y:S01]  /*9aa0*/  IMAD R79, R81, 0x155, RZ ;  /* 0x00000155514f7824 */ /* 0x000fe200078e02ff */
[----:B------:R-:W-:Y:S01]  /*9ab0*/  IADD3 R80, P1, R80, R120, RZ ;  /* 0x0000007850507210 */ /* 0x000fe20007f3e0ff */
[----:B------:R-:W4:Y:S01]  /*9ac0*/  LDC R89, c[0x0][0x248] ;  /* 0x00009200ff597b82 */ /* 0x000f220000000800 */
[----:B------:R-:W-:-:S02]  /*9ad0*/  LEA.HI.X.SX32 R75, R75, R121, 0x1, P0 ;  /* 0x000000794b4b7211 */ /* 0x000fc400000f0eff */
[----:B------:R-:W-:Y:S02]  /*9ae0*/  IADD3 R78, P0, R78, R120, RZ ;  /* 0x000000784e4e7210 */ /* 0x000fe40007f1e0ff */
[-C--:B------:R-:W-:Y:S01]  /*9af0*/  LEA.HI.X.SX32 R81, R77, R121.reuse, 0x1, P1 ;  /* 0x000000794d517211 */ /* 0x080fe200008f0eff */
[----:B------:R-:W5:Y:S01]  /*9b00*/  LDG.E.U16 R74, desc[UR4][R74.64] ;  /* 0x000000044a4a7981 */ /* 0x000f62000c1e1500 */
[-C--:B------:R-:W-:Y:S01]  /*9b10*/  LEA.HI.X.SX32 R77, R123, R121.reuse, 0x1, P2 ;  /* 0x000000797b4d7211 */ /* 0x080fe200010f0eff */
[----:B------:R-:W3:Y:S01]  /*9b20*/  LDC R131, c[0x0][0x248] ;  /* 0x00009200ff837b82 */ /* 0x000ee20000000800 */
[----:B------:R-:W-:-:S03]  /*9b30*/  LEA.HI.X.SX32 R79, R79, R121, 0x1, P0 ;  /* 0x000000794f4f7211 */ /* 0x000fc600000f0eff */
[----:B------:R-:W5:Y:S01]  /*9b40*/  LDG.E.U16 R76, desc[UR4][R76.64] ;  /* 0x000000044c4c7981 */ /* 0x000f62000c1e1500 */
[----:B------:R-:W-:-:S03]  /*9b50*/  IMAD R84, R93, 0x2ae, RZ ;  /* 0x000002ae5d547824 */ /* 0x000fc600078e02ff */
[----:B------:R1:W5:Y:S01]  /*9b60*/  LDG.E.U16 R75, desc[UR4][R80.64] ;  /* 0x00000004504b7981 */ /* 0x000362000c1e1500 */
[----:B------:R-:W-:Y:S01]  /*9b70*/  IMAD R85, R99, 0x2b8, RZ ;  /* 0x000002b863557824 */ /* 0x000fe200078e02ff */
[----:B------:R-:W4:Y:S02]  /*9b80*/  LDC R93, c[0x0][0x248] ;  /* 0x00009200ff5d7b82 */ /* 0x000f240000000800 */
[----:B------:R1:W5:Y:S02]  /*9b90*/  LDG.E.U16 R77, desc[UR4][R78.64] ;  /* 0x000000044e4d7981 */ /* 0x000364000c1e1500 */
[----:B-1----:R-:W-:Y:S01]  /*9ba0*/  IMAD R80, R97, 0x2b6, RZ ;  /* 0x000002b661507824 */ /* 0x002fe200078e02ff */
[----:B------:R-:W-:Y:S01]  /*9bb0*/  IADD3 R84, P1, R84, R120, RZ ;  /* 0x0000007854547210 */ /* 0x000fe20007f3e0ff */
[----:B------:R-:W-:Y:S02]  /*9bc0*/  IMAD R81, R94, 0x157, RZ ;  /* 0x000001575e517824 */ /* 0x000fe400078e02ff */
[----:B------:R-:W1:Y:S01]  /*9bd0*/  LDC R99, c[0x0][0x248] ;  /* 0x00009200ff637b82 */ /* 0x000e620000000800 */
[----:B------:R-:W-:-:S05]  /*9be0*/  IMAD R78, R86, 0x2ac, RZ ;  /* 0x000002ac564e7824 */ /* 0x000fca00078e02ff */
[-C--:B------:R-:W-:Y:S01]  /*9bf0*/  IADD3 R78, P0, R78, R120.reuse, RZ ;  /* 0x000000784e4e7210 */ /* 0x080fe20007f1e0ff */
[----:B------:R-:W-:Y:S01]  /*9c00*/  IMAD R86, R100, 0x15b, RZ ;  /* 0x0000015b64567824 */ /* 0x000fe200078e02ff */
[----:B------:R-:W1:Y:S02]  /*9c10*/  LDC R94, c[0x0][0x248] ;  /* 0x00009200ff5e7b82 */ /* 0x000e640000000800 */
[-C--:B------:R-:W-:Y:S02]  /*9c20*/  LEA.HI.X.SX32 R79, R82, R121.reuse, 0x1, P0 ;  /* 0x00000079524f7211 */ /* 0x080fe400000f0eff */
[-C--:B------:R-:W-:Y:S02]  /*9c30*/  IADD3 R80, P0, R80, R120.reuse, RZ ;  /* 0x0000007850507210 */ /* 0x080fe40007f1e0ff */
[----:B------:R-:W-:Y:S01]  /*9c40*/  IADD3 R82, P2, R85, R120, RZ ;  /* 0x0000007855527210 */ /* 0x000fe20007f5e0ff */
[----:B------:R-:W5:Y:S01]  /*9c50*/  LDG.E.U16 R78, desc[UR4][R78.64] ;  /* 0x000000044e4e7981 */ /* 0x000f62000c1e1500 */
[-C--:B------:R-:W-:Y:S01]  /*9c60*/  LEA.HI.X.SX32 R85, R81, R121.reuse, 0x1, P1 ;  /* 0x0000007951557211 */ /* 0x080fe200008f0eff */
[----:B------:R-:W1:Y:S01]  /*9c70*/  LDC R100, c[0x0][0x248] ;  /* 0x00009200ff647b82 */ /* 0x000e620000000800 */
[----:B------:R-:W-:-:S02]  /*9c80*/  LEA.HI.X.SX32 R81, R86, R121, 0x1, P0 ;  /* 0x0000007956517211 */ /* 0x000fc400000f0eff */
[----:B------:R-:W-:-:S03]  /*9c90*/  LEA.HI.X.SX32 R83, R83, R121, 0x1, P2 ;  /* 0x0000007953537211 */ /* 0x000fc600010f0eff */
[----:B------:R-:W5:Y:S02]  /*9ca0*/  LDG.E.U16 R80, desc[UR4][R80.64] ;  /* 0x0000000450507981 */ /* 0x000f64000c1e1500 */
[----:B------:R-:W1:Y:S02]  /*9cb0*/  LDC R123, c[0x0][0x248] ;  /* 0x00009200ff7b7b82 */ /* 0x000e640000000800 */
[----:B------:R0:W5:Y:S04]  /*9cc0*/  LDG.E.U16 R79, desc[UR4][R84.64] ;  /* 0x00000004544f7981 */ /* 0x000168000c1e1500 */
[----:B------:R4:W5:Y:S01]  /*9cd0*/  LDG.E.U16 R81, desc[UR4][R82.64] ;  /* 0x0000000452517981 */ /* 0x000962000c1e1500 */
[----:B------:R-:W-:Y:S01]  /*9ce0*/  IMAD R86, R101, 0x2c6, RZ ;  /* 0x000002c665567824 */ /* 0x000fe200078e02ff */
[----:B------:R-:W3:Y:S01]  /*9cf0*/  LDC R97, c[0x0][0x248] ;  /* 0x00009200ff617b82 */ /* 0x000ee20000000800 */
[----:B0-----:R-:W-:-:S02]  /*9d00*/  IMAD R84, R92, 0x2be, RZ ;  /* 0x000002be5c547824 */ /* 0x001fc400078e02ff */
[----:B----4-:R-:W-:-:S05]  /*9d10*/  IMAD R82, R88, 0x2ba, RZ ;  /* 0x000002ba58527824 */ /* 0x010fca00078e02ff */
        /* <DEDUP_REMOVED lines=14> */
[----:B------:R-:W2:Y:S01]  /*9e00*/  LDC R129, c[0x0][0x248] ;  /* 0x00009200ff817b82 */ /* 0x000ea20000000800 */
[----:B------:R-:W-:-:S03]  /*9e10*/  LEA.HI.X.SX32 R87, R90, R121, 0x1, P0 ;  /* 0x000000795a577211 */ /* 0x000fc600000f0eff */
[----:B------:R-:W5:Y:S01]  /*9e20*/  LDG.E.U16 R84, desc[UR4][R84.64] ;  /* 0x0000000454547981 */ /* 0x000f62000c1e1500 */
[----:B-1----:R-:W-:Y:S02]  /*9e30*/  IMAD R92, R99, 0x2ca, RZ ;  /* 0x000002ca635c7824 */ /* 0x002fe400078e02ff */
[----:B------:R-:W-:Y:S01]  /*9e40*/  IMAD R123, R123, 0x164, RZ ;  /* 0x000001647b7b7824 */ /* 0x000fe200078e02ff */
[----:B------:R1:W5:Y:S01]  /*9e50*/  LDG.E.U16 R83, desc[UR4][R88.64] ;  /* 0x0000000458537981 */ /* 0x000362000c1e1500 */
[----:B------:R-:W-:Y:S01]  /*9e60*/  IMAD R90, R105, 0x2ce, RZ ;  /* 0x000002ce695a7824 */ /* 0x000fe200078e02ff */
[----:B------:R-:W2:Y:S02]  /*9e70*/  LDC R128, c[0x0][0x248] ;  /* 0x00009200ff807b82 */ /* 0x000ea40000000800 */
[----:B------:R1:W5:Y:S02]  /*9e80*/  LDG.E.U16 R85, desc[UR4][R86.64] ;  /* 0x0000000456557981 */ /* 0x000364000c1e1500 */
[----:B-1----:R-:W-:Y:S01]  /*9e90*/  IMAD R88, R100, 0x2cc, RZ ;  /* 0x000002cc64587824 */ /* 0x002fe200078e02ff */
[----:B------:R-:W-:Y:S01]  /*9ea0*/  IADD3 R92, P1, R92, R120, RZ ;  /* 0x000000785c5c7210 */ /* 0x000fe20007f3e0ff */
[----:B------:R-:W-:-:S02]  /*9eb0*/  IMAD R89, R104, 0x165, RZ ;  /* 0x0000016568597824 */ /* 0x000fc400078e02ff */
[----:B------:R-:W1:Y:S01]  /*9ec0*/  LDC R99, c[0x0][0x248] ;  /* 0x00009200ff637b82 */ /* 0x000e620000000800 */
[----:B------:R-:W-:Y:S01]  /*9ed0*/  IMAD R86, R94, 0x2c8, RZ ;  /* 0x000002c85e567824 */ /* 0x000fe200078e02ff */
[----:B------:R-:W-:-:S04]  /*9ee0*/  IADD3 R88, P2, R88, R120, RZ ;  /* 0x0000007858587210 */ /* 0x000fc80007f5e0ff */
[-C--:B------:R-:W-:Y:S01]  /*9ef0*/  IADD3 R86, P0, R86, R120.reuse, RZ ;  /* 0x0000007856567210 */ /* 0x080fe20007f1e0ff */
[----:B------:R-:W-:Y:S01]  /*9f00*/  IMAD R94, R109, 0x167, RZ ;  /* 0x000001676d5e7824 */ /* 0x000fe200078e02ff */
[-C--:B------:R-:W-:Y:S01]  /*9f10*/  LEA.HI.X.SX32 R93, R89, R121.reuse, 0x1, P1 ;  /* 0x00000079595d7211 */ /* 0x080fe200008f0eff */
[----:B------:R-:W1:Y:S01]  /*9f20*/  LDC R100, c[0x0][0x248] ;  /* 0x00009200ff647b82 */ /* 0x000e620000000800 */
[-C--:B------:R-:W-:Y:S02]  /*9f30*/  LEA.HI.X.SX32 R87, R123, R121.reuse, 0x1, P0 ;  /* 0x000000797b577211 */ /* 0x080fe400000f0eff */
[----:B------:R-:W-:Y:S02]  /*9f40*/  IADD3 R90, P0, R90, R120, RZ ;  /* 0x000000785a5a7210 */ /* 0x000fe40007f1e0ff */
[-C--:B------:R-:W-:Y:S01]  /*9f50*/  LEA.HI.X.SX32 R89, R91, R121.reuse, 0x1, P2 ;  /* 0x000000795b597211 */ /* 0x080fe200010f0eff */
[----:B------:R-:W5:Y:S01]  /*9f60*/  LDG.E.U16 R86, desc[UR4][R86.64] ;  /* 0x0000000456567981 */ /* 0x000f62000c1e1500 */
[----:B------:R-:W-:Y:S01]  /*9f70*/  LEA.HI.X.SX32 R91, R94, R121, 0x1, P0 ;  /* 0x000000795e5b7211 */ /* 0x000fe200000f0eff */
[----:B------:R-:W1:Y:S02]  /*9f80*/  LDC R105, c[0x0][0x248] ;  /* 0x00009200ff697b82 */ /* 0x000e640000000800 */
[----:B------:R-:W5:Y:S01]  /*9f90*/  LDG.E.U16 R88, desc[UR4][R88.64] ;  /* 0x0000000458587981 */ /* 0x000f62000c1e1500 */
[----:B------:R-:W-:-:S05]  /*9fa0*/  IMAD R94, R106, 0x2dc, RZ ;  /* 0x000002dc6a5e7824 */ /* 0x000fca00078e02ff */
[----:B------:R-:W1:Y:S01]  /*9fb0*/  LDC R104, c[0x0][0x248] ;  /* 0x00009200ff687b82 */ /* 0x000e620000000800 */
[----:B------:R-:W5:Y:S04]  /*9fc0*/  LDG.E.U16 R87, desc[UR4][R92.64] ;  /* 0x000000045c577981 */ /* 0x000f68000c1e1500 */
[----:B------:R4:W5:Y:S03]  /*9fd0*/  LDG.E.U16 R89, desc[UR4][R90.64] ;  /* 0x000000045a597981 */ /* 0x000966000c1e1500 */
[----:B------:R-:W1:Y:S01]  /*9fe0*/  LDC R109, c[0x0][0x248] ;  /* 0x00009200ff6d7b82 */ /* 0x000e620000000800 */
[----:B----4-:R-:W-:-:S07]  /*9ff0*/  IMAD R90, R96, 0x2d6, RZ ;  /* 0x000002d6605a7824 */ /* 0x010fce00078e02ff */
[----:B------:R-:W4:Y:S01]  /*a000*/  LDC R123, c[0x0][0x248] ;  /* 0x00009200ff7b7b82 */ /* 0x000f220000000800 */
[----:B0-----:R-:W-:Y:S02]  /*a010*/  IMAD R91, R101, 0x16b, RZ ;  /* 0x0000016b655b7824 */ /* 0x001fe400078e02ff */
[----:B---3--:R-:W-:Y:S01]  /*a020*/  IMAD R96, R97, 0x2d8, RZ ;  /* 0x000002d861607824 */ /* 0x008fe200078e02ff */
[----:B------:R-:W-:Y:S01]  /*a030*/  IADD3 R90, P0, R90, R120, RZ ;  /* 0x000000785a5a7210 */ /* 0x000fe20007f1e0ff */
[----:B------:R-:W-:-:S03]  /*a040*/  IMAD R92, R108, 0x2da, RZ ;  /* 0x000002da6c5c7824 */ /* 0x000fc600078e02ff */
[----:B------:R-:W0:Y:S01]  /*a050*/  LDC R101, c[0x0][0x248] ;  /* 0x00009200ff657b82 */ /* 0x000e220000000800 */
[-C--:B------:R-:W-:Y:S01]  /*a060*/  LEA.HI.X.SX32 R91, R91, R121.reuse, 0x1, P0 ;  /* 0x000000795b5b7211 */ /* 0x080fe200000f0eff */
[----:B------:R-:W-:Y:S01]  /*a070*/  IMAD R93, R112, 0x16d, RZ ;  /* 0x0000016d705d7824 */ /* 0x000fe200078e02ff */
[-C--:B------:R-:W-:Y:S02]  /*a080*/  IADD3 R96, P1, R96, R120.reuse, RZ ;  /* 0x0000007860607210 */ /* 0x080fe40007f3e0ff */
[-C--:B------:R-:W-:Y:S01]  /*a090*/  IADD3 R92, P0, R92, R120.reuse, RZ ;  /* 0x000000785c5c7210 */ /* 0x080fe20007f1e0ff */
[----:B------:R-:W3:Y:S01]  /*a0a0*/  LDG.E.U16 R90, desc[UR4][R90.64] ;  /* 0x000000045a5a7981 */ /* 0x000ee2000c1e1500 */
[----:B------:R-:W-:Y:S01]  /*a0b0*/  IADD3 R94, P2, R94, R120, RZ ;  /* 0x000000785e5e7210 */ /* 0x000fe20007f5e0ff */
[----:B------:R-:W2:Y:S01]  /*a0c0*/  LDC R106, c[0x0][0x248] ;  /* 0x00009200ff6a7b82 */ /* 0x000ea20000000800 */
[-C--:B------:R-:W-:Y:S02]  /*a0d0*/  LEA.HI.X.SX32 R97, R95, R121.reuse, 0x1, P1 ;  /* 0x000000795f617211 */ /* 0x080fe400008f0eff */
[----:B------:R-:W-:-:S02]  /*a0e0*/  LEA.HI.X.SX32 R93, R93, R121, 0x1, P0 ;  /* 0x000000795d5d7211 */ /* 0x000fc400000f0eff */
[----:B------:R-:W-:-:S03]  /*a0f0*/  LEA.HI.X.SX32 R95, R98, R121, 0x1, P2 ;  /* 0x00000079625f7211 */ /* 0x000fc600010f0eff */
[----:B------:R-:W3:Y:S01]  /*a100*/  LDG.E.U16 R92, desc[UR4][R92.64] ;  /* 0x000000045c5c7981 */ /* 0x000ee2000c1e1500 */
[----:B------:R-:W-:Y:S01]  /*a110*/  IMAD R98, R110, 0x2ea, RZ ;  /* 0x000002ea6e627824 */ /* 0x000fe200078e02ff */
[----:B------:R-:W2:Y:S02]  /*a120*/  LDC R108, c[0x0][0x248] ;  /* 0x00009200ff6c7b82 */ /* 0x000ea40000000800 */
[----:B------:R1:W3:Y:S04]  /*a130*/  LDG.E.U16 R91, desc[UR4][R96.64] ;  /* 0x00000004605b7981 */ /* 0x0002e8000c1e1500 */
[----:B------:R1:W3:Y:S01]  /*a140*/  LDG.E.U16 R93, desc[UR4][R94.64] ;  /* 0x000000045e5d7981 */ /* 0x0002e2000c1e1500 */
[----:B----4-:R-:W-:Y:S01]  /*a150*/  IMAD R123, R123, 0x174, RZ ;  /* 0x000001747b7b7824 */ /* 0x010fe200078e02ff */
[----:B------:R-:W4:Y:S01]  /*a160*/  LDC R110, c[0x0][0x248] ;  /* 0x00009200ff6e7b82 */ /* 0x000f220000000800 */
[----:B-1----:R-:W-:-:S02]  /*a170*/  IMAD R96, R104, 0x2e8, RZ ;  /* 0x000002e868607824 */ /* 0x002fc400078e02ff */
[----:B------:R-:W-:-:S05]  /*a180*/  IMAD R94, R99, 0x2de, RZ ;  /* 0x000002de635e7824 */ /* 0x000fca00078e02ff */
[----:B------:R-:W1:Y:S01]  /*a190*/  LDC R112, c[0x0][0x248] ;  /* 0x00009200ff707b82 */ /* 0x000e620000000800 */
[----:B------:R-:W-:Y:S02]  /*a1a0*/  IMAD R95, R100, 0x16f, RZ ;  /* 0x0000016f645f7824 */ /* 0x000fe400078e02ff */
[----:B------:R-:W-:Y:S01]  /*a1b0*/  IMAD R100, R105, 0x2e6, RZ ;  /* 0x000002e669647824 */ /* 0x000fe200078e02ff */
[-C--:B------:R-:W-:Y:S01]  /*a1c0*/  IADD3 R94, P0, R94, R120.reuse, RZ ;  /* 0x000000785e5e7210 */ /* 0x080fe20007f1e0ff */
[----:B------:R-:W-:Y:S01]  /*a1d0*/  IMAD R97, R109, 0x173, RZ ;  /* 0x000001736d617824 */ /* 0x000fe200078e02ff */
[-C--:B------:R-:W-:Y:S01]  /*a1e0*/  IADD3 R96, P2, R96, R120.reuse, RZ ;  /* 0x0000007860607210 */ /* 0x080fe20007f5e0ff */
[----:B0-----:R-:W-:Y:S01]  /*a1f0*/  IMAD R99, R101, 0x175, RZ ;  /* 0x0000017565637824 */ /* 0x001fe200078e02ff */
[----:B------:R-:W-:Y:S01]  /*a200*/  IADD3 R100, P1, R100, R120, RZ ;  /* 0x0000007864647210 */ /* 0x000fe20007f3e0ff */
[----:B------:R-:W0:Y:S01]  /*a210*/  LDC R109, c[0x0][0x248] ;  /* 0x00009200ff6d7b82 */ /* 0x000e220000000800 */
[----:B------:R-:W-:-:S02]  /*a220*/  LEA.HI.X.SX32 R95, R95, R121, 0x1, P0 ;  /* 0x000000795f5f7211 */ /* 0x000fc400000f0eff */
[----:B------:R-:W-:Y:S02]  /*a230*/  IADD3 R98, P0, R98, R120, RZ ;  /* 0x0000007862627210 */ /* 0x000fe40007f1e0ff */
[-C--:B------:R-:W-:Y:S01]  /*a240*/  LEA.HI.X.SX32 R101, R97, R121.reuse, 0x1, P1 ;  /* 0x0000007961657211 */ /* 0x080fe200008f0eff */
[----:B------:R-:W3:Y:S01]  /*a250*/  LDG.E.U16 R94, desc[UR4][R94.64] ;  /* 0x000000045e5e7981 */ /* 0x000ee2000c1e1500 */
[-C--:B------:R-:W-:Y:S01]  /*a260*/  LEA.HI.X.SX32 R97, R123, R121.reuse, 0x1, P2 ;  /* 0x000000797b617211 */ /* 0x080fe200010f0eff */
[----:B------:R-:W4:Y:S01]  /*a270*/  LDC R130, c[0x0][0x248] ;  /* 0x00009200ff827b82 */ /* 0x000f220000000800 */
[----:B------:R-:W-:-:S03]  /*a280*/  LEA.HI.X.SX32 R99, R99, R121, 0x1, P0 ;  /* 0x0000007963637211 */ /* 0x000fc600000f0eff */
[----:B------:R-:W3:Y:S01]  /*a290*/  LDG.E.U16 R96, desc[UR4][R96.64] ;  /* 0x0000000460607981 */ /* 0x000ee2000c1e1500 */
[----:B------:R-:W-:-:S03]  /*a2a0*/  IMAD R104, R113, 0x2ee, RZ ;  /* 0x000002ee71687824 */ /* 0x000fc600078e02ff */
[----:B------:R-:W1:Y:S01]  /*a2b0*/  LDC R123, c[0x0][0x248] ;  /* 0x00009200ff7b7b82 */ /* 0x000e620000000800 */
[----:B------:R2:W3:Y:S04]  /*a2c0*/  LDG.E.U16 R95, desc[UR4][R100.64] ;  /* 0x00000004645f7981 */ /* 0x0004e8000c1e1500 */
[----:B------:R2:W3:Y:S01]  /*a2d0*/  LDG.E.U16 R97, desc[UR4][R98.64] ;  /* 0x0000000462617981 */ /* 0x0004e2000c1e1500 */
[----:B------:R-:W-:Y:S02]  /*a2e0*/  IMAD R105, R119, 0x2f8, RZ ;  /* 0x000002f877697824 */ /* 0x000fe400078e02ff */
[----:B------:R-:W4:Y:S01]  /*a2f0*/  LDC R113, c[0x0][0x248] ;  /* 0x00009200ff717b82 */ /* 0x000f220000000800 */
[----:B--2---:R-:W-:Y:S02]  /*a300*/  IMAD R100, R117, 0x2f6, RZ ;  /* 0x000002f675647824 */ /* 0x004fe400078e02ff */
[----:B------:R-:W-:Y:S01]  /*a310*/  IMAD R98, R106, 0x2ec, RZ ;  /* 0x000002ec6a627824 */ /* 0x000fe200078e02ff */
[----:B------:R-:W-:Y:S01]  /*a320*/  IADD3 R104, P1, R104, R120, RZ ;  /* 0x0000007868687210 */ /* 0x000fe20007f3e0ff */
[----:B------:R-:W-:-:S03]  /*a330*/  IMAD R101, R114, 0x177, RZ ;  /* 0x0000017772657824 */ /* 0x000fc600078e02ff */
[----:B------:R-:W2:Y:S01]  /*a340*/  LDC R119, c[0x0][0x248] ;  /* 0x00009200ff777b82 */ /* 0x000ea20000000800 */
[----:B------:R-:W-:Y:S01]  /*a350*/  IADD3 R98, P0, R98, R120, RZ ;  /* 0x0000007862627210 */ /* 0x000fe20007f1e0ff */
[----:B------:R-:W-:-:S03]  /*a360*/  IMAD R106, R122, 0x17b, RZ ;  /* 0x0000017b7a6a7824 */ /* 0x000fc600078e02ff */
[-C--:B------:R-:W-:Y:S02]  /*a370*/  LEA.HI.X.SX32 R99, R102, R121.reuse, 0x1, P0 ;  /* 0x0000007966637211 */ /* 0x080fe400000f0eff */
[-C--:B------:R-:W-:Y:S01]  /*a380*/  IADD3 R100, P0, R100, R120.reuse, RZ ;  /* 0x0000007864647210 */ /* 0x080fe20007f1e0ff */
[----:B------:R-:W2:Y:S01]  /*a390*/  LDC R114, c[0x0][0x248] ;  /* 0x00009200ff727b82 */ /* 0x000ea20000000800 */
[----:B------:R-:W-:Y:S01]  /*a3a0*/  IADD3 R102, P2, R105, R120, RZ ;  /* 0x0000007869667210 */ /* 0x000fe20007f5e0ff */
[----:B------:R-:W3:Y:S01]  /*a3b0*/  LDG.E.U16 R98, desc[UR4][R98.64] ;  /* 0x0000000462627981 */ /* 0x000ee2000c1e1500 */
[-C--:B------:R-:W-:Y:S02]  /*a3c0*/  LEA.HI.X.SX32 R105, R101, R121.reuse, 0x1, P1 ;  /* 0x0000007965697211 */ /* 0x080fe400008f0eff */
[-C--:B------:R-:W-:Y:S02]  /*a3d0*/  LEA.HI.X.SX32 R101, R106, R121.reuse, 0x1, P0 ;  /* 0x000000796a657211 */ /* 0x080fe400000f0eff */
[----:B------:R-:W-:Y:S01]  /*a3e0*/  LEA.HI.X.SX32 R103, R103, R121, 0x1, P2 ;  /* 0x0000007967677211 */ /* 0x000fe200010f0eff */
[----:B------:R-:W2:Y:S02]  /*a3f0*/  LDC R122, c[0x0][0x248] ;  /* 0x00009200ff7a7b82 */ /* 0x000ea40000000800 */
[----:B------:R-:W3:Y:S01]  /*a400*/  LDG.E.U16 R100, desc[UR4][R100.64] ;  /* 0x0000000464647981 */ /* 0x000ee2000c1e1500 */
[----:B-1----:R-:W-:-:S03]  /*a410*/  IMAD R106, R123, 0x306, RZ ;  /* 0x000003067b6a7824 */ /* 0x002fc600078e02ff */
[----:B------:R1:W3:Y:S02]  /*a420*/  LDG.E.U16 R99, desc[UR4][R104.64] ;  /* 0x0000000468637981 */ /* 0x0002e4000c1e1500 */
[----:B------:R-:W2:Y:S02]  /*a430*/  LDC R123, c[0x0][0x248] ;  /* 0x00009200ff7b7b82 */ /* 0x000ea40000000800 */
[----:B------:R0:W3:Y:S01]  /*a440*/  LDG.E.U16 R101, desc[UR4][R102.64] ;  /* 0x0000000466657981 */ /* 0x0000e2000c1e1500 */
[----:B-1----:R-:W-:-:S05]  /*a450*/  IMAD R104, R112, 0x2fe, RZ ;  /* 0x000002fe70687824 */ /* 0x002fca00078e02ff */
[----:B------:R-:W1:Y:S01]  /*a460*/  LDC R117, c[0x0][0x248] ;  /* 0x00009200ff757b82 */ /* 0x000e620000000800 */
[----:B0-----:R-:W-:Y:S02]  /*a470*/  IMAD R102, R108, 0x2fa, RZ ;  /* 0x000002fa6c667824 */ /* 0x001fe400078e02ff */
[----:B------:R-:W-:-:S05]  /*a480*/  IMAD R103, R109, 0x17d, RZ ;  /* 0x0000017d6d677824 */ /* 0x000fca00078e02ff */
[----:B------:R-:W0:Y:S01]  /*a490*/  LDC R137, c[0x0][0x248] ;  /* 0x00009200ff897b82 */ /* 0x000e220000000800 */
[----:B----4-:R-:W-:Y:S01]  /*a4a0*/  IMAD R108, R110, 0x2fc, RZ ;  /* 0x000002fc6e6c7824 */ /* 0x010fe200078e02ff */
[-C--:B------:R-:W-:Y:S01]  /*a4b0*/  IADD3 R102, P0, R102, R120.reuse, RZ ;  /* 0x0000007866667210 */ /* 0x080fe20007f1e0ff */
[----:B------:R-:W-:Y:S01]  /*a4c0*/  IMAD R105, R116, 0x17f, RZ ;  /* 0x0000017f74697824 */ /* 0x000fe200078e02ff */
[-C--:B------:R-:W-:Y:S01]  /*a4d0*/  IADD3 R104, P2, R104, R120.reuse, RZ ;  /* 0x0000007868687210 */ /* 0x080fe20007f5e0ff */
[----:B------:R-:W-:Y:S01]  /*a4e0*/  IMAD R110, R113, 0x183, RZ ;  /* 0x00000183716e7824 */ /* 0x000fe200078e02ff */
[-C--:B------:R-:W-:Y:S02]  /*a4f0*/  IADD3 R108, P1, R108, R120.reuse, RZ ;  /* 0x000000786c6c7210 */ /* 0x080fe40007f3e0ff */
[----:B------:R-:W-:Y:S01]  /*a500*/  LEA.HI.X.SX32 R103, R103, R121, 0x1, P0 ;  /* 0x0000007967677211 */ /* 0x000fe200000f0eff */
[----:B------:R-:W4:Y:S01]  /*a510*/  LDC R116, c[0x0][0x248] ;  /* 0x00009200ff747b82 */ /* 0x000f220000000800 */
[----:B------:R-:W-:-:S02]  /*a520*/  IADD3 R106, P0, R106, R120, RZ ;  /* 0x000000786a6a7210 */ /* 0x000fc40007f1e0ff */
[-C--:B------:R-:W-:Y:S01]  /*a530*/  LEA.HI.X.SX32 R109, R107, R121.reuse, 0x1, P1 ;  /* 0x000000796b6d7211 */ /* 0x080fe200008f0eff */
[----:B------:R-:W3:Y:S01]  /*a540*/  LDG.E.U16 R102, desc[UR4][R102.64] ;  /* 0x0000000466667981 */ /* 0x000ee2000c1e1500 */
[-C--:B------:R-:W-:Y:S02]  /*a550*/  LEA.HI.X.SX32 R105, R105, R121.reuse, 0x1, P2 ;  /* 0x0000007969697211 */ /* 0x080fe400010f0eff */
[----:B------:R-:W-:Y:S01]  /*a560*/  LEA.HI.X.SX32 R107, R110, R121, 0x1, P0 ;  /* 0x000000796e6b7211 */ /* 0x000fe200000f0eff */
[----:B------:R-:W0:Y:S02]  /*a570*/  LDC R135, c[0x0][0x248] ;  /* 0x00009200ff877b82 */ /* 0x000e240000000800 */
[----:B------:R-:W3:Y:S01]  /*a580*/  LDG.E.U16 R104, desc[UR4][R104.64] ;  /* 0x0000000468687981 */ /* 0x000ee2000c1e1500 */
[----:B--2---:R-:W-:Y:S02]  /*a590*/  IMAD R112, R119, 0x30a, RZ ;  /* 0x0000030a77707824 */ /* 0x004fe400078e02ff */
[----:B------:R-:W-:Y:S01]  /*a5a0*/  IMAD R247, R247, 0x184, RZ ;  /* 0x00000184f7f77824 */ /* 0x000fe200078e02ff */
[----:B------:R2:W3:Y:S02]  /*a5b0*/  LDG.E.U16 R103, desc[UR4][R108.64] ;  /* 0x000000046c677981 */ /* 0x0004e4000c1e1500 */
[----:B------:R-:W0:Y:S02]  /*a5c0*/  LDC R139, c[0x0][0x248] ;  /* 0x00009200ff8b7b82 */ /* 0x000e240000000800 */
[----:B------:R1:W3:Y:S01]  /*a5d0*/  LDG.E.U16 R105, desc[UR4][R106.64] ;  /* 0x000000046a697981 */ /* 0x0002e2000c1e1500 */
[----:B------:R-:W-:-:S02]  /*a5e0*/  IMAD R110, R125, 0x30e, RZ ;  /* 0x0000030e7d6e7824 */ /* 0x000fc400078e02ff */
[----:B--2---:R-:W-:Y:S01]  /*a5f0*/  IMAD R108, R122, 0x30c, RZ ;  /* 0x0000030c7a6c7824 */ /* 0x004fe200078e02ff */
[-C--:B------:R-:W-:Y:S01]  /*a600*/  IADD3 R112, P1, R112, R120.reuse, RZ ;  /* 0x0000007870707210 */ /* 0x080fe20007f3e0ff */
[----:B------:R-:W-:Y:S01]  /*a610*/  IMAD R109, R124, 0x185, RZ ;  /* 0x000001857c6d7824 */ /* 0x000fe200078e02ff */
[----:B------:R-:W2:Y:S01]  /*a620*/  LDC R119, c[0x0][0x248] ;  /* 0x00009200ff777b82 */ /* 0x000ea20000000800 */
[----:B-1----:R-:W-:Y:S01]  /*a630*/  IMAD R106, R114, 0x308, RZ ;  /* 0x00000308726a7824 */ /* 0x002fe200078e02ff */
        /* <DEDUP_REMOVED lines=8> */
[----:B------:R-:W3:Y:S01]  /*a6c0*/  LDG.E.U16 R106, desc[UR4][R106.64] ;  /* 0x000000046a6a7981 */ /* 0x000ee2000c1e1500 */
[----:B------:R-:W-:Y:S01]  /*a6d0*/  LEA.HI.X.SX32 R111, R114, R121, 0x1, P0 ;  /* 0x00000079726f7211 */ /* 0x000fe200000f0eff */
[----:B------:R-:W1:Y:S02]  /*a6e0*/  LDC R125, c[0x0][0x248] ;  /* 0x00009200ff7d7b82 */ /* 0x000e640000000800 */
[----:B------:R-:W3:Y:S01]  /*a6f0*/  LDG.E.U16 R108, desc[UR4][R108.64] ;  /* 0x000000046c6c7981 */ /* 0x000ee2000c1e1500 */
[----:B------:R-:W-:-:S05]  /*a700*/  IMAD R114, R128, 0x31c, RZ ;  /* 0x0000031c80727824 */ /* 0x000fca00078e02ff */
[----:B------:R-:W2:Y:S01]  /*a710*/  LDC R124, c[0x0][0x248] ;  /* 0x00009200ff7c7b82 */ /* 0x000ea20000000800 */
[----:B------:R-:W3:Y:S04]  /*a720*/  LDG.E.U16 R107, desc[UR4][R112.64] ;  /* 0x00000004706b7981 */ /* 0x000ee8000c1e1500 */
[----:B------:R4:W3:Y:S03]  /*a730*/  LDG.E.U16 R109, desc[UR4][R110.64] ;  /* 0x000000046e6d7981 */ /* 0x0008e6000c1e1500 */
[----:B------:R-:W1:Y:S01]  /*a740*/  LDC R247, c[0x0][0x248] ;  /* 0x00009200fff77b82 */ /* 0x000e620000000800 */
[----:B----4-:R-:W-:-:S07]  /*a750*/  IMAD R110, R116, 0x316, RZ ;  /* 0x00000316746e7824 */ /* 0x010fce00078e02ff */
[----:B------:R-:W4:Y:S01]  /*a760*/  LDC R131, c[0x0][0x248] ;  /* 0x00009200ff837b82 */ /* 0x000f220000000800 */
[----:B------:R-:W-:Y:S02]  /*a770*/  IMAD R111, R123, 0x18b, RZ ;  /* 0x0000018b7b6f7824 */ /* 0x000fe400078e02ff */
[----:B------:R-:W-:Y:S01]  /*a780*/  IMAD R116, R117, 0x318, RZ ;  /* 0x0000031875747824 */ /* 0x000fe200078e02ff */
[----:B------:R-:W-:Y:S01]  /*a790*/  IADD3 R110, P0, R110, R120, RZ ;  /* 0x000000786e6e7210 */ /* 0x000fe20007f1e0ff */
[----:B------:R-:W-:-:S03]  /*a7a0*/  IMAD R112, R129, 0x31a, RZ ;  /* 0x0000031a81707824 */ /* 0x000fc600078e02ff */
[----:B------:R-:W5:Y:S01]  /*a7b0*/  LDC R123, c[0x0][0x248] ;  /* 0x00009200ff7b7b82 */ /* 0x000f620000000800 */
[-C--:B------:R-:W-:Y:S01]  /*a7c0*/  LEA.HI.X.SX32 R111, R111, R121.reuse, 0x1, P0 ;  /* 0x000000796f6f7211 */ /* 0x080fe200000f0eff */
[----:B------:R-:W-:Y:S01]  /*a7d0*/  IMAD R113, R130, 0x18d, RZ ;  /* 0x0000018d82717824 */ /* 0x000fe200078e02ff */
[-C--:B------:R-:W-:Y:S02]  /*a7e0*/  IADD3 R116, P1, R116, R120.reuse, RZ ;  /* 0x0000007874747210 */ /* 0x080fe40007f3e0ff */
[-C--:B------:R-:W-:Y:S01]  /*a7f0*/  IADD3 R112, P0, R112, R120.reuse, RZ ;  /* 0x0000007870707210 */ /* 0x080fe20007f1e0ff */
[----:B------:R-:W3:Y:S01]  /*a800*/  LDG.E.U16 R110, desc[UR4][R110.64] ;  /* 0x000000046e6e7981 */ /* 0x000ee2000c1e1500 */
[----:B------:R-:W-:Y:S01]  /*a810*/  IADD3 R114, P2, R114, R120, RZ ;  /* 0x0000007872727210 */ /* 0x000fe20007f5e0ff */
[----:B------:R-:W4:Y:S01]  /*a820*/  LDC R130, c[0x0][0x248] ;  /* 0x00009200ff827b82 */ /* 0x000f220000000800 */
[-C--:B------:R-:W-:Y:S02]  /*a830*/  LEA.HI.X.SX32 R117, R115, R121.reuse, 0x1, P1 ;  /* 0x0000007973757211 */ /* 0x080fe400008f0eff */
[----:B------:R-:W-:-:S02]  /*a840*/  LEA.HI.X.SX32 R113, R113, R121, 0x1, P0 ;  /* 0x0000007971717211 */ /* 0x000fc400000f0eff */
[----:B------:R-:W-:-:S03]  /*a850*/  LEA.HI.X.SX32 R115, R118, R121, 0x1, P2 ;  /* 0x0000007976737211 */ /* 0x000fc600010f0eff */
[----:B------:R-:W3:Y:S01]  /*a860*/  LDG.E.U16 R112, desc[UR4][R112.64] ;  /* 0x0000000470707981 */ /* 0x000ee2000c1e1500 */
[----:B------:R-:W4:Y:S01]  /*a870*/  LDC R143, c[0x0][0x248] ;  /* 0x00009200ff8f7b82 */ /* 0x000f220000000800 */
[----:B0-----:R-:W-:Y:S02]  /*a880*/  IMAD R118, R137, 0x32a, RZ ;  /* 0x0000032a89767824 */ /* 0x001fe400078e02ff */
[----:B------:R2:W3:Y:S05]  /*a890*/  LDG.E.U16 R111, desc[UR4][R116.64] ;  /* 0x00000004746f7981 */ /* 0x0004ea000c1e1500 */
[----:B------:R-:W0:Y:S01]  /*a8a0*/  LDC R145, c[0x0][0x248] ;  /* 0x00009200ff917b82 */ /* 0x000e220000000800 */
[----:B------:R1:W3:Y:S01]  /*a8b0*/  LDG.E.U16 R113, desc[UR4][R114.64] ;  /* 0x0000000472717981 */ /* 0x0002e2000c1e1500 */
[----:B--2---:R-:W-:-:S06]  /*a8c0*/  IMAD R116, R124, 0x328, RZ ;  /* 0x000003287c747824 */ /* 0x004fcc00078e02ff */
[----:B------:R-:W2:Y:S01]  /*a8d0*/  LDC R155, c[0x0][0x248] ;  /* 0x00009200ff9b7b82 */ /* 0x000ea20000000800 */
[----:B-1----:R-:W-:Y:S02]  /*a8e0*/  IMAD R114, R119, 0x31e, RZ ;  /* 0x0000031e77727824 */ /* 0x002fe400078e02ff */
[----:B------:R-:W-:Y:S02]  /*a8f0*/  IMAD R115, R122, 0x18f, RZ ;  /* 0x0000018f7a737824 */ /* 0x000fe400078e02ff */
[----:B------:R-:W-:Y:S01]  /*a900*/  IMAD R122, R125, 0x326, RZ ;  /* 0x000003267d7a7824 */ /* 0x000fe200078e02ff */
[-C--:B------:R-:W-:Y:S01]  /*a910*/  IADD3 R114, P0, R114, R120.reuse, RZ ;  /* 0x0000007872727210 */ /* 0x080fe20007f1e0ff */
[----:B------:R-:W-:Y:S01]  /*a920*/  IMAD R117, R135, 0x193, RZ ;  /* 0x0000019387757824 */ /* 0x000fe200078e02ff */
[-C--:B------:R-:W-:Y:S01]  /*a930*/  IADD3 R116, P2, R116, R120.reuse, RZ ;  /* 0x0000007874747210 */ /* 0x080fe20007f5e0ff */
[----:B------:R-:W-:Y:S01]  /*a940*/  IMAD R247, R247, 0x194, RZ ;  /* 0x00000194f7f77824 */ /* 0x000fe200078e02ff */
[-C--:B------:R-:W-:Y:S01]  /*a950*/  IADD3 R122, P1, R122, R120.reuse, RZ ;  /* 0x000000787a7a7210 */ /* 0x080fe20007f3e0ff */
[----:B-----5:R-:W-:Y:S01]  /*a960*/  IMAD R119, R123, 0x195, RZ ;  /* 0x000001957b777824 */ /* 0x020fe200078e02ff */
[----:B------:R-:W-:Y:S01]  /*a970*/  LEA.HI.X.SX32 R115, R115, R121, 0x1, P0 ;  /* 0x0000007973737211 */ /* 0x000fe200000f0eff */
[----:B------:R-:W1:Y:S01]  /*a980*/  LDC R135, c[0x0][0x248] ;  /* 0x00009200ff877b82 */ /* 0x000e620000000800 */
[----:B------:R-:W-:-:S02]  /*a990*/  IADD3 R118, P0, R118, R120, RZ ;  /* 0x0000007876767210 */ /* 0x000fc40007f1e0ff */
[-C--:B------:R-:W-:Y:S01]  /*a9a0*/  LEA.HI.X.SX32 R123, R117, R121.reuse, 0x1, P1 ;  /* 0x00000079757b7211 */ /* 0x080fe200008f0eff */
[----:B----4-:R-:W-:Y:S01]  /*a9b0*/  IMAD R124, R131, 0x32e, RZ ;  /* 0x0000032e837c7824 */ /* 0x010fe200078e02ff */
[-C--:B------:R-:W-:Y:S01]  /*a9c0*/  LEA.HI.X.SX32 R117, R247, R121.reuse, 0x1, P2 ;  /* 0x00000079f7757211 */ /* 0x080fe200010f0eff */
[----:B------:R-:W4:Y:S01]  /*a9d0*/  LDG.E.U16 R114, desc[UR4][R114.64] ;  /* 0x0000000472727981 */ /* 0x000f22000c1e1500 */
[----:B------:R-:W-:Y:S01]  /*a9e0*/  LEA.HI.X.SX32 R119, R119, R121, 0x1, P0 ;  /* 0x0000007977777211 */ /* 0x000fe200000f0eff */
[----:B------:R-:W5:Y:S02]  /*a9f0*/  LDC R128, c[0x0][0x248] ;  /* 0x00009200ff807b82 */ /* 0x000f640000000800 */
[----:B------:R-:W4:Y:S01]  /*aa00*/  LDG.E.U16 R116, desc[UR4][R116.64] ;  /* 0x0000000474747981 */ /* 0x000f22000c1e1500 */
[----:B------:R-:W-:-:S05]  /*aa10*/  IMAD R125, R139, 0x197, RZ ;  /* 0x000001978b7d7824 */ /* 0x000fca00078e02ff */
[----:B------:R-:W5:Y:S01]  /*aa20*/  LDC R129, c[0x0][0x248] ;  /* 0x00009200ff817b82 */ /* 0x000f620000000800 */
[----:B------:R-:W4:Y:S04]  /*aa30*/  LDG.E.U16 R115, desc[UR4][R122.64] ;  /* 0x000000047a737981 */ /* 0x000f28000c1e1500 */
[----:B------:R0:W4:Y:S03]  /*aa40*/  LDG.E.U16 R117, desc[UR4][R118.64] ;  /* 0x0000000476757981 */ /* 0x000126000c1e1500 */
[----:B------:R-:W5:Y:S01]  /*aa50*/  LDC R137, c[0x0][0x248] ;  /* 0x00009200ff897b82 */ /* 0x000f620000000800 */
[----:B------:R-:W-:Y:S01]  /*aa60*/  IADD3 R124, P1, R124, R120, RZ ;  /* 0x000000787c7c7210 */ /* 0x000fe20007f3e0ff */
[----:B0-----:R-:W-:-:S06]  /*aa70*/  IMAD R118, R130, 0x32c, RZ ;  /* 0x0000032c82767824 */ /* 0x001fcc00078e02ff */
[----:B------:R-:W0:Y:S01]  /*aa80*/  LDC R153, c[0x0][0x248] ;  /* 0x00009200ff997b82 */ /* 0x000e220000000800 */
[----:B------:R-:W-:Y:S02]  /*aa90*/  IMAD R130, R143, 0x336, RZ ;  /* 0x000003368f827824 */ /* 0x000fe400078e02ff */
[----:B------:R-:W-:Y:S01]  /*aaa0*/  IMAD R122, R145, 0x338, RZ ;  /* 0x00000338917a7824 */ /* 0x000fe200078e02ff */
[----:B------:R-:W-:-:S04]  /*aab0*/  IADD3 R118, P0, R118, R120, RZ ;  /* 0x0000007876767210 */ /* 0x000fc80007f1e0ff */
[----:B------:R-:W0:Y:S01]  /*aac0*/  LDC R147, c[0x0][0x248] ;  /* 0x00009200ff937b82 */ /* 0x000e220000000800 */
[----:B------:R-:W-:Y:S01]  /*aad0*/  LEA.HI.X.SX32 R119, R126, R121, 0x1, P0 ;  /* 0x000000797e777211 */ /* 0x000fe200000f0eff */
[----:B--2---:R-:W-:Y:S01]  /*aae0*/  IMAD R123, R155, 0x19b, RZ ;  /* 0x0000019b9b7b7824 */ /* 0x004fe200078e02ff */
[----:B------:R-:W-:-:S05]  /*aaf0*/  IADD3 R130, P0, R130, R120, RZ ;  /* 0x0000007882827210 */ /* 0x000fca0007f1e0ff */
[----:B------:R-:W2:Y:S01]  /*ab00*/  LDC R139, c[0x0][0x248] ;  /* 0x00009200ff8b7b82 */ /* 0x000ea20000000800 */
[----:B------:R-:W-:Y:S01]  /*ab10*/  LEA.HI.X.SX32 R125, R125, R121, 0x1, P1 ;  /* 0x000000797d7d7211 */ /* 0x000fe200008f0eff */
[----:B------:R-:W4:Y:S01]  /*ab20*/  LDG.E.U16 R118, desc[UR4][R118.64] ;  /* 0x0000000476767981 */ /* 0x000f22000c1e1500 */
[----:B------:R-:W-:-:S05]  /*ab30*/  IADD3 R122, P2, R122, R120, RZ ;  /* 0x000000787a7a7210 */ /* 0x000fca0007f5e0ff */
[----:B------:R-:W2:Y:S01]  /*ab40*/  LDC R145, c[0x0][0x248] ;  /* 0x00009200ff917b82 */ /* 0x000ea20000000800 */
[-C--:B------:R-:W-:Y:S02]  /*ab50*/  LEA.HI.X.SX32 R131, R123, R121.reuse, 0x1, P0 ;  /* 0x000000797b837211 */ /* 0x080fe400000f0eff */
[----:B------:R-:W-:Y:S01]  /*ab60*/  LEA.HI.X.SX32 R123, R127, R121, 0x1, P2 ;  /* 0x000000797f7b7211 */ /* 0x000fe200010f0eff */
[----:B------:R1:W4:Y:S04]  /*ab70*/  LDG.E.U16 R119, desc[UR4][R124.64] ;  /* 0x000000047c777981 */ /* 0x000328000c1e1500 */
[----:B------:R-:W2:Y:S01]  /*ab80*/  LDC R161, c[0x0][0x248] ;  /* 0x00009200ffa17b82 */ /* 0x000ea20000000800 */
[----:B------:R-:W4:Y:S07]  /*ab90*/  LDG.E.U16 R130, desc[UR4][R130.64] ;  /* 0x0000000482827981 */ /* 0x000f2e000c1e1500 */
[----:B------:R-:W2:Y:S01]  /*aba0*/  LDC R143, c[0x0][0x248] ;  /* 0x00009200ff8f7b82 */ /* 0x000ea20000000800 */
[----:B-1----:R-:W-:Y:S01]  /*abb0*/  IMAD R124, R135, 0x33c, RZ ;  /* 0x0000033c877c7824 */ /* 0x002fe200078e02ff */
[----:B------:R5:W4:Y:S06]  /*abc0*/  LDG.E.U16 R131, desc[UR4][R122.64] ;  /* 0x000000047a837981 */ /* 0x000b2c000c1e1500 */
[----:B------:R-:W1:Y:S01]  /*abd0*/  LDC R159, c[0x0][0x248] ;  /* 0x00009200ff9f7b82 */ /* 0x000e620000000800 */
[----:B------:R-:W-:-:S07]  /*abe0*/  IADD3 R124, P1, R124, R120, RZ ;  /* 0x000000787c7c7210 */ /* 0x000fce0007f3e0ff */
[----:B------:R-:W1:Y:S01]  /*abf0*/  LDC R247, c[0x0][0x248] ;  /* 0x00009200fff77b82 */ /* 0x000e620000000800 */
[----:B-----5:R-:W-:-:S07]  /*ac00*/  IMAD R122, R128, 0x33a, RZ ;  /* 0x0000033a807a7824 */ /* 0x020fce00078e02ff */
[----:B------:R-:W5:Y:S01]  /*ac10*/  LDC R163, c[0x0][0x248] ;  /* 0x00009200ffa37b82 */ /* 0x000f620000000800 */
[----:B------:R-:W-:Y:S01]  /*ac20*/  IMAD R123, R129, 0x19d, RZ ;  /* 0x0000019d817b7824 */ /* 0x000fe200078e02ff */
[----:B------:R-:W-:Y:S01]  /*ac30*/  LEA.HI.X.SX32 R125, R133, R121, 0x1, P1 ;  /* 0x00000079857d7211 */ /* 0x000fe200008f0eff */
[----:B------:R-:W-:-:S05]  /*ac40*/  IMAD R126, R137, 0x33e, RZ ;  /* 0x0000033e897e7824 */ /* 0x000fca00078e02ff */
[----:B------:R-:W5:Y:S01]  /*ac50*/  LDC R167, c[0x0][0x248] ;  /* 0x00009200ffa77b82 */ /* 0x000f620000000800 */
[----:B------:R-:W-:Y:S01]  /*ac60*/  IADD3 R122, P0, R122, R120, RZ ;  /* 0x000000787a7a7210 */ /* 0x000fe20007f1e0ff */
[----:B0-----:R-:W-:-:S06]  /*ac70*/  IMAD R128, R153, 0x346, RZ ;  /* 0x0000034699807824 */ /* 0x001fcc00078e02ff */
[----:B------:R-:W0:Y:S01]  /*ac80*/  LDC R157, c[0x0][0x248] ;  /* 0x00009200ff9d7b82 */ /* 0x000e220000000800 */
[----:B------:R-:W-:Y:S01]  /*ac90*/  IMAD R127, R147, 0x19f, RZ ;  /* 0x0000019f937f7824 */ /* 0x000fe200078e02ff */
[-C--:B------:R-:W-:Y:S01]  /*aca0*/  IADD3 R126, P2, R126, R120.reuse, RZ ;  /* 0x000000787e7e7210 */ /* 0x080fe20007f5e0ff */
[----:B--2---:R-:W-:Y:S01]  /*acb0*/  IMAD R129, R139, 0x1a3, RZ ;  /* 0x000001a38b817824 */ /* 0x004fe200078e02ff */
[-C--:B------:R-:W-:Y:S01]  /*acc0*/  LEA.HI.X.SX32 R123, R123, R121.reuse, 0x1, P0 ;  /* 0x000000797b7b7211 */ /* 0x080fe200000f0eff */
[----:B------:R2:W4:Y:S03]  /*acd0*/  LDG.E.U16 R135, desc[UR4][R124.64] ;  /* 0x000000047c877981 */ /* 0x000526000c1e1500 */
[----:B------:R-:W0:Y:S01]  /*ace0*/  LDC R153, c[0x0][0x248] ;  /* 0x00009200ff997b82 */ /* 0x000e220000000800 */
[----:B------:R-:W-:Y:S01]  /*acf0*/  IADD3 R128, P0, R128, R120, RZ ;  /* 0x0000007880807210 */ /* 0x000fe20007f1e0ff */
[----:B------:R1:W4:Y:S01]  /*ad00*/  LDG.E.U16 R133, desc[UR4][R122.64] ;  /* 0x000000047a857981 */ /* 0x000322000c1e1500 */
[----:B------:R-:W-:Y:S01]  /*ad10*/  LEA.HI.X.SX32 R127, R127, R121, 0x1, P2 ;  /* 0x000000797f7f7211 */ /* 0x000fe200010f0eff */
[----:B--2---:R-:W-:-:S04]  /*ad20*/  IMAD R124, R145, 0x34a, RZ ;  /* 0x0000034a917c7824 */ /* 0x004fc800078e02ff */
[----:B------:R-:W2:Y:S01]  /*ad30*/  LDC R155, c[0x0][0x248] ;  /* 0x00009200ff9b7b82 */ /* 0x000ea20000000800 */
[----:B------:R-:W-:Y:S01]  /*ad40*/  LEA.HI.X.SX32 R129, R129, R121, 0x1, P0 ;  /* 0x0000007981817211 */ /* 0x000fe200000f0eff */
[----:B------:R-:W-:Y:S01]  /*ad50*/  IMAD R125, R161, 0x1a5, RZ ;  /* 0x000001a5a17d7824 */ /* 0x000fe200078e02ff */
[----:B------:R5:W4:Y:S01]  /*ad60*/  LDG.E.U16 R137, desc[UR4][R126.64] ;  /* 0x000000047e897981 */ /* 0x000b22000c1e1500 */
[----:B-1----:R-:W-:-:S04]  /*ad70*/  IMAD R122, R143, 0x348, RZ ;  /* 0x000003488f7a7824 */ /* 0x002fc800078e02ff */
[----:B------:R-:W1:Y:S01]  /*ad80*/  LDC R169, c[0x0][0x248] ;  /* 0x00009200ffa97b82 */ /* 0x000e620000000800 */
[----:B------:R-:W-:Y:S01]  /*ad90*/  IADD3 R124, P1, R124, R120, RZ ;  /* 0x000000787c7c7210 */ /* 0x000fe20007f3e0ff */
[----:B------:R5:W4:Y:S06]  /*ada0*/  LDG.E.U16 R139, desc[UR4][R128.64] ;  /* 0x00000004808b7981 */ /* 0x000b2c000c1e1500 */
[----:B------:R-:W1:Y:S01]  /*adb0*/  LDC R175, c[0x0][0x248] ;  /* 0x00009200ffaf7b82 */ /* 0x000e620000000800 */
[----:B-----5:R-:W-:Y:S01]  /*adc0*/  IMAD R126, R159, 0x34c, RZ ;  /* 0x0000034c9f7e7824 */ /* 0x020fe200078e02ff */
[----:B------:R-:W-:Y:S01]  /*add0*/  LEA.HI.X.SX32 R125, R125, R121, 0x1, P1 ;  /* 0x000000797d7d7211 */ /* 0x000fe200008f0eff */
[----:B------:R-:W-:-:S05]  /*ade0*/  IMAD R247, R247, 0x1a4, RZ ;  /* 0x000001a4f7f77824 */ /* 0x000fca00078e02ff */
[----:B------:R-:W5:Y:S01]  /*adf0*/  LDC R173, c[0x0][0x248] ;  /* 0x00009200ffad7b82 */ /* 0x000f620000000800 */
[-C--:B------:R-:W-:Y:S01]  /*ae00*/  IADD3 R122, P0, R122, R120.reuse, RZ ;  /* 0x000000787a7a7210 */ /* 0x080fe20007f1e0ff */
[----:B------:R-:W-:Y:S01]  /*ae10*/  IMAD R128, R163, 0x34e, RZ ;  /* 0x0000034ea3807824 */ /* 0x000fe200078e02ff */
[-C--:B------:R-:W-:Y:S01]  /*ae20*/  IADD3 R126, P2, R126, R120.reuse, RZ ;  /* 0x000000787e7e7210 */ /* 0x080fe20007f5e0ff */
[----:B------:R-:W-:Y:S01]  /*ae30*/  IMAD R129, R167, 0x1a7, RZ ;  /* 0x000001a7a7817824 */ /* 0x000fe200078e02ff */
[-C--:B------:R-:W-:Y:S01]  /*ae40*/  LEA.HI.X.SX32 R123, R247, R121.reuse, 0x1, P0 ;  /* 0x00000079f77b7211 */ /* 0x080fe200000f0eff */
[----:B------:R0:W4:Y:S02]  /*ae50*/  LDG.E.U16 R143, desc[UR4][R124.64] ;  /* 0x000000047c8f7981 */ /* 0x000124000c1e1500 */
[----:B------:R-:W5:Y:S01]  /*ae60*/  LDC R159, c[0x0][0x248] ;  /* 0x00009200ff9f7b82 */ /* 0x000f620000000800 */
[----:B------:R-:W-:Y:S02]  /*ae70*/  IADD3 R128, P0, R128, R120, RZ ;  /* 0x0000007880807210 */ /* 0x000fe40007f1e0ff */
[----:B------:R-:W-:-:S02]  /*ae80*/  LEA.HI.X.SX32 R127, R141, R121, 0x1, P2 ;  /* 0x000000798d7f7211 */ /* 0x000fc400010f0eff */
[----:B------:R2:W4:Y:S03]  /*ae90*/  LDG.E.U16 R141, desc[UR4][R122.64] ;  /* 0x000000047a8d7981 */ /* 0x000526000c1e1500 */
[----:B------:R-:W5:Y:S01]  /*aea0*/  LDC R161, c[0x0][0x248] ;  /* 0x00009200ffa17b82 */ /* 0x000f620000000800 */
[----:B0-----:R-:W-:Y:S01]  /*aeb0*/  IMAD R124, R157, 0x358, RZ ;  /* 0x000003589d7c7824 */ /* 0x001fe200078e02ff */
[----:B------:R-:W-:Y:S01]  /*aec0*/  LEA.HI.X.SX32 R129, R129, R121, 0x1, P0 ;  /* 0x0000007981817211 */ /* 0x000fe200000f0eff */
[----:B------:R1:W4:Y:S05]  /*aed0*/  LDG.E.U16 R145, desc[UR4][R126.64] ;  /* 0x000000047e917981 */ /* 0x00032a000c1e1500 */
[----:B------:R-:W0:Y:S01]  /*aee0*/  LDC R167, c[0x0][0x248] ;  /* 0x00009200ffa77b82 */ /* 0x000e220000000800 */
[----:B--2---:R-:W-:Y:S01]  /*aef0*/  IMAD R122, R153, 0x356, RZ ;  /* 0x00000356997a7824 */ /* 0x004fe200078e02ff */
[----:B------:R2:W4:Y:S06]  /*af00*/  LDG.E.U16 R147, desc[UR4][R128.64] ;  /* 0x0000000480937981 */ /* 0x00052c000c1e1500 */
[----:B------:R-:W0:Y:S01]  /*af10*/  LDC R157, c[0x0][0x248] ;  /* 0x00009200ff9d7b82 */ /* 0x000e220000000800 */
[----:B------:R-:W-:Y:S01]  /*af20*/  IMAD R123, R155, 0x1ab, RZ ;  /* 0x000001ab9b7b7824 */ /* 0x000fe200078e02ff */
[----:B------:R-:W-:Y:S01]  /*af30*/  IADD3 R122, P0, R122, R120, RZ ;  /* 0x000000787a7a7210 */ /* 0x000fe20007f1e0ff */
[----:B-1----:R-:W-:-:S05]  /*af40*/  IMAD R126, R169, 0x35a, RZ ;  /* 0x0000035aa97e7824 */ /* 0x002fca00078e02ff */
[----:B------:R-:W1:Y:S01]  /*af50*/  LDC R177, c[0x0][0x248] ;  /* 0x00009200ffb17b82 */ /* 0x000e620000000800 */
[----:B--2---:R-:W-:-:S07]  /*af60*/  IMAD R128, R175, 0x35c, RZ ;  /* 0x0000035caf807824 */ /* 0x004fce00078e02ff */
[----:B------:R-:W2:Y:S01]  /*af70*/  LDC R247, c[0x0][0x248] ;  /* 0x00009200fff77b82 */ /* 0x000ea20000000800 */
[----:B-----5:R-:W-:-:S07]  /*af80*/  IMAD R127, R173, 0x1ad, RZ ;  /* 0x000001adad7f7824 */ /* 0x020fce00078e02ff */
[----:B------:R-:W5:Y:S01]  /*af90*/  LDC R163, c[0x0][0x248] ;  /* 0x00009200ffa37b82 */ /* 0x000f620000000800 */
[----:B------:R-:W-:Y:S02]  /*afa0*/  IADD3 R124, P1, R124, R120, RZ ;  /* 0x000000787c7c7210 */ /* 0x000fe40007f3e0ff */
[----:B------:R-:W-:-:S05]  /*afb0*/  LEA.HI.X.SX32 R123, R123, R121, 0x1, P0 ;  /* 0x000000797b7b7211 */ /* 0x000fca00000f0eff */
[----:B------:R-:W3:Y:S01]  /*afc0*/  LDC R171, c[0x0][0x248] ;  /* 0x00009200ffab7b82 */ /* 0x000ee20000000800 */
[-C--:B------:R-:W-:Y:S02]  /*afd0*/  IADD3 R126, P2, R126, R120.reuse, RZ ;  /* 0x000000787e7e7210 */ /* 0x080fe40007f5e0ff */
[----:B------:R-:W-:Y:S02]  /*afe0*/  IADD3 R128, P0, R128, R120, RZ ;  /* 0x0000007880807210 */ /* 0x000fe40007f1e0ff */
[----:B------:R-:W-:-:S03]  /*aff0*/  LEA.HI.X.SX32 R125, R149, R121, 0x1, P1 ;  /* 0x00000079957d7211 */ /* 0x000fc600008f0eff */
[----:B------:R-:W3:Y:S01]  /*b000*/  LDC R179, c[0x0][0x248] ;  /* 0x00009200ffb37b82 */ /* 0x000ee20000000800 */
[-C--:B------:R-:W-:Y:S01]  /*b010*/  LEA.HI.X.SX32 R127, R127, R121.reuse, 0x1, P2 ;  /* 0x000000797f7f7211 */ /* 0x080fe200010f0eff */
[----:B------:R0:W4:Y:S01]  /*b020*/  LDG.E.U16 R149, desc[UR4][R122.64] ;  /* 0x000000047a957981 */ /* 0x000122000c1e1500 */
[----:B------:R-:W-:-:S03]  /*b030*/  LEA.HI.X.SX32 R129, R151, R121, 0x1, P0 ;  /* 0x0000007997817211 */ /* 0x000fc600000f0eff */
[----:B------:R1:W4:Y:S02]  /*b040*/  LDG.E.U16 R153, desc[UR4][R126.64] ;  /* 0x000000047e997981 */ /* 0x000324000c1e1500 */
[----:B------:R-:W3:Y:S02]  /*b050*/  LDC R175, c[0x0][0x248] ;  /* 0x00009200ffaf7b82 */ /* 0x000ee40000000800 */
[----:B------:R1:W4:Y:S01]  /*b060*/  LDG.E.U16 R155, desc[UR4][R128.64] ;  /* 0x00000004809b7981 */ /* 0x000322000c1e1500 */
[----:B0-----:R-:W-:Y:S02]  /*b070*/  IMAD R122, R159, 0x35e, RZ ;  /* 0x0000035e9f7a7824 */ /* 0x001fe400078e02ff */
[----:B------:R-:W-:Y:S01]  /*b080*/  IMAD R123, R161, 0x1af, RZ ;  /* 0x000001afa17b7824 */ /* 0x000fe200078e02ff */
[----:B------:R5:W4:Y:S02]  /*b090*/  LDG.E.U16 R151, desc[UR4][R124.64] ;  /* 0x000000047c977981 */ /* 0x000b24000c1e1500 */
[----:B------:R-:W0:Y:S01]  /*b0a0*/  LDC R169, c[0x0][0x248] ;  /* 0x00009200ffa97b82 */ /* 0x000e220000000800 */
[----:B-1----:R-:W-:Y:S01]  /*b0b0*/  IMAD R126, R167, 0x368, RZ ;  /* 0x00000368a77e7824 */ /* 0x002fe200078e02ff */
[----:B------:R-:W-:Y:S01]  /*b0c0*/  IADD3 R122, P0, R122, R120, RZ ;  /* 0x000000787a7a7210 */ /* 0x000fe20007f1e0ff */
[----:B------:R-:W-:-:S03]  /*b0d0*/  IMAD R128, R157, 0x36a, RZ ;  /* 0x0000036a9d807824 */ /* 0x000fc600078e02ff */
[-C--:B------:R-:W-:Y:S01]  /*b0e0*/  LEA.HI.X.SX32 R123, R123, R121.reuse, 0x1, P0 ;  /* 0x000000797b7b7211 */ /* 0x080fe200000f0eff */
[----:B--2---:R-:W-:Y:S01]  /*b0f0*/  IMAD R247, R247, 0x1b4, RZ ;  /* 0x000001b4f7f77824 */ /* 0x004fe200078e02ff */
[-C--:B------:R-:W-:Y:S01]  /*b100*/  IADD3 R126, P2, R126, R120.reuse, RZ ;  /* 0x000000787e7e7210 */ /* 0x080fe20007f5e0ff */
[----:B------:R-:W-:Y:S01]  /*b110*/  IMAD R129, R177, 0x1b5, RZ ;  /* 0x000001b5b1817824 */ /* 0x000fe200078e02ff */
[-C--:B------:R-:W-:Y:S01]  /*b120*/  IADD3 R128, P0, R128, R120.reuse, RZ ;  /* 0x0000007880807210 */ /* 0x080fe20007f1e0ff */
[----:B-----5:R-:W-:Y:S01]  /*b130*/  IMAD R124, R163, 0x366, RZ ;  /* 0x00000366a37c7824 */ /* 0x020fe200078e02ff */
[----:B------:R-:W1:Y:S01]  /*b140*/  LDC R185, c[0x0][0x248] ;  /* 0x00009200ffb97b82 */ /* 0x000e620000000800 */
[-C--:B------:R-:W-:Y:S01]  /*b150*/  LEA.HI.X.SX32 R127, R247, R121.reuse, 0x1, P2 ;  /* 0x00000079f77f7211 */ /* 0x080fe200010f0eff */
[----:B---3--:R-:W-:Y:S01]  /*b160*/  IMAD R125, R171, 0x1b3, RZ ;  /* 0x000001b3ab7d7824 */ /* 0x008fe200078e02ff */
[----:B------:R-:W-:Y:S01]  /*b170*/  LEA.HI.X.SX32 R129, R129, R121, 0x1, P0 ;  /* 0x0000007981817211 */ /* 0x000fe200000f0eff */
[----:B------:R-:W2:Y:S01]  /*b180*/  LDG.E.U16 R157, desc[UR4][R122.64] ;  /* 0x000000047a9d7981 */ /* 0x000ea2000c1e1500 */
[----:B------:R-:W-:-:S03]  /*b190*/  IADD3 R124, P1, R124, R120, RZ ;  /* 0x000000787c7c7210 */ /* 0x000fc60007f3e0ff */
[----:B------:R-:W3:Y:S01]  /*b1a0*/  LDC R183, c[0x0][0x248] ;  /* 0x00009200ffb77b82 */ /* 0x000ee20000000800 */
[----:B------:R5:W2:Y:S01]  /*b1b0*/  LDG.E.U16 R161, desc[UR4][R126.64] ;  /* 0x000000047ea17981 */ /* 0x000aa2000c1e1500 */
[----:B------:R-:W-:-:S03]  /*b1c0*/  LEA.HI.X.SX32 R125, R125, R121, 0x1, P1 ;  /* 0x000000797d7d7211 */ /* 0x000fc600008f0eff */
[----:B------:R0:W2:Y:S03]  /*b1d0*/  LDG.E.U16 R163, desc[UR4][R128.64] ;  /* 0x0000000480a37981 */ /* 0x0000a6000c1e1500 */
[----:B------:R-:W3:Y:S01]  /*b1e0*/  LDC R181, c[0x0][0x248] ;  /* 0x00009200ffb57b82 */ /* 0x000ee20000000800 */
[----:B------:R0:W2:Y:S01]  /*b1f0*/  LDG.E.U16 R159, desc[UR4][R124.64] ;  /* 0x000000047c9f7981 */ /* 0x0000a2000c1e1500 */
[----:B-----5:R-:W-:-:S06]  /*b200*/  IMAD R126, R179, 0x376, RZ ;  /* 0x00000376b37e7824 */ /* 0x020fcc00078e02ff */
[----:B0-----:R-:W0:Y:S01]  /*b210*/  LDC R129, c[0x0][0x248] ;  /* 0x00009200ff817b82 */ /* 0x001e220000000800 */
[----:B------:R-:W-:-:S07]  /*b220*/  IMAD R124, R175, 0x36e, RZ ;  /* 0x0000036eaf7c7824 */ /* 0x000fce00078e02ff */
[----:B------:R-:W5:Y:S01]  /*b230*/  LDC R179, c[0x0][0x248] ;  /* 0x00009200ffb37b82 */ /* 0x000f620000000800 */
[----:B------:R-:W-:-:S07]  /*b240*/  IMAD R122, R169, 0x36c, RZ ;  /* 0x0000036ca97a7824 */ /* 0x000fce00078e02ff */
[----:B------:R-:W5:Y:S01]  /*b250*/  LDC R128, c[0x0][0x248] ;  /* 0x00009200ff807b82 */ /* 0x000f620000000800 */
[----:B------:R-:W-:-:S07]  /*b260*/  IADD3 R122, P0, R122, R120, RZ ;  /* 0x000000787a7a7210 */ /* 0x000fce0007f1e0ff */
[----:B------:R-:W5:Y:S01]  /*b270*/  LDC R175, c[0x0][0x248] ;  /* 0x00009200ffaf7b82 */ /* 0x000f620000000800 */
[----:B-1----:R-:W-:Y:S01]  /*b280*/  IMAD R127, R185, 0x1bb, RZ ;  /* 0x000001bbb97f7824 */ /* 0x002fe200078e02ff */
[----:B------:R-:W-:Y:S01]  /*b290*/  LEA.HI.X.SX32 R123, R165, R121, 0x1, P0 ;  /* 0x00000079a57b7211 */ /* 0x000fe200000f0eff */
[----:B---3--:R-:W-:-:S05]  /*b2a0*/  IMAD R125, R183, 0x1b7, RZ ;  /* 0x000001b7b77d7824 */ /* 0x008fca00078e02ff */
[----:B------:R-:W1:Y:S01]  /*b2b0*/  LDC R171, c[0x0][0x248] ;  /* 0x00009200ffab7b82 */ /* 0x000e620000000800 */
[----:B------:R0:W3:Y:S07]  /*b2c0*/  LDG.E.U16 R165, desc[UR4][R122.64] ;  /* 0x000000047aa57981 */ /* 0x0000ee000c1e1500 */
[----:B------:R-:W1:Y:S08]  /*b2d0*/  LDC R177, c[0x0][0x248] ;  /* 0x00009200ffb17b82 */ /* 0x000e700000000800 */
[----:B------:R-:W1:Y:S01]  /*b2e0*/  LDC R185, c[0x0][0x248] ;  /* 0x00009200ffb97b82 */ /* 0x000e620000000800 */
[----:B0-----:R-:W-:Y:S01]  /*b2f0*/  IMAD R123, R129, 0x1c3, RZ ;  /* 0x000001c3817b7824 */ /* 0x001fe200078e02ff */
[----:B------:R-:W-:Y:S01]  /*b300*/  IADD3 R126, P2, R126, R120, RZ ;  /* 0x000000787e7e7210 */ /* 0x000fe20007f5e0ff */
[----:B-----5:R-:W-:-:S05]  /*b310*/  IMAD R129, R179, 0x1db, RZ ;  /* 0x000001dbb3817824 */ /* 0x020fca00078e02ff */
[----:B------:R-:W0:Y:S01]  /*b320*/  LDC R183, c[0x0][0x248] ;  /* 0x00009200ffb77b82 */ /* 0x000e220000000800 */
[----:B------:R-:W-:-:S07]  /*b330*/  IMAD R122, R128, 0x386, RZ ;  /* 0x00000386807a7824 */ /* 0x000fce00078e02ff */
[----:B------:R-:W5:Y:S01]  /*b340*/  LDC R217, c[0x0][0x248] ;  /* 0x00009200ffd97b82 */ /* 0x000f620000000800 */
[----:B------:R-:W-:Y:S01]  /*b350*/  IADD3 R124, P1, R124, R120, RZ ;  /* 0x000000787c7c7210 */ /* 0x000fe20007f3e0ff */
[----:B------:R-:W-:Y:S01]  /*b360*/  IMAD R128, R175, 0x3b6, RZ ;  /* 0x000003b6af807824 */ /* 0x000fe200078e02ff */
[----:B------:R-:W-:-:S05]  /*b370*/  LEA.HI.X.SX32 R127, R127, R121, 0x1, P2 ;  /* 0x000000797f7f7211 */ /* 0x000fca00010f0eff */
[----:B------:R-:W5:Y:S01]  /*b380*/  LDC R179, c[0x0][0x248] ;  /* 0x00009200ffb37b82 */ /* 0x000f620000000800 */
[----:B------:R-:W-:Y:S01]  /*b390*/  IADD3 R122, P0, R122, R120, RZ ;  /* 0x000000787a7a7210 */ /* 0x000fe20007f1e0ff */
[----:B------:R1:W3:Y:S06]  /*b3a0*/  LDG.E.U16 R169, desc[UR4][R126.64] ;  /* 0x000000047ea97981 */ /* 0x0002ec000c1e1500 */
[----:B------:R-:W5:Y:S01]  /*b3b0*/  LDC R173, c[0x0][0x248] ;  /* 0x00009200ffad7b82 */ /* 0x000f620000000800 */
[-C--:B------:R-:W-:Y:S02]  /*b3c0*/  LEA.HI.X.SX32 R125, R125, R121.reuse, 0x1, P1 ;  /* 0x000000797d7d7211 */ /* 0x080fe400008f0eff */
[----:B------:R-:W-:Y:S01]  /*b3d0*/  LEA.HI.X.SX32 R123, R123, R121, 0x1, P0 ;  /* 0x000000797b7b7211 */ /* 0x000fe200000f0eff */
[----:B-1----:R-:W-:-:S04]  /*b3e0*/  IMAD R126, R181, 0x3a6, RZ ;  /* 0x000003a6b57e7824 */ /* 0x002fc800078e02ff */
[----:B------:R-:W1:Y:S01]  /*b3f0*/  LDC R191, c[0x0][0x248] ;  /* 0x00009200ffbf7b82 */ /* 0x000e620000000800 */
[-C--:B------:R-:W-:Y:S01]  /*b400*/  IADD3 R128, P2, R128, R120.reuse, RZ ;  /* 0x0000007880807210 */ /* 0x080fe20007f5e0ff */
[----:B------:R0:W3:Y:S01]  /*b410*/  LDG.E.U16 R167, desc[UR4][R124.64] ;  /* 0x000000047ca77981 */ /* 0x0000e2000c1e1500 */
[----:B------:R-:W-:Y:S01]  /*b420*/  IMAD R127, R177, 0x1d3, RZ ;  /* 0x000001d3b17f7824 */ /* 0x000fe200078e02ff */
[----:B------:R-:W-:-:S04]  /*b430*/  IADD3 R126, P0, R126, R120, RZ ;  /* 0x000000787e7e7210 */ /* 0x000fc80007f1e0ff */
[----:B------:R-:W1:Y:S01]  /*b440*/  LDC R209, c[0x0][0x248] ;  /* 0x00009200ffd17b82 */ /* 0x000e620000000800 */
[-C--:B------:R-:W-:Y:S01]  /*b450*/  LEA.HI.X.SX32 R129, R129, R121.reuse, 0x1, P2 ;  /* 0x0000007981817211 */ /* 0x080fe200010f0eff */
[----:B0-----:R-:W-:Y:S02]  /*b460*/  IMAD R125, R171, 0x1cb, RZ ;  /* 0x000001cbab7d7824 */ /* 0x001fe400078e02ff */
[----:B------:R0:W3:Y:S04]  /*b470*/  LDG.E.U16 R171, desc[UR4][R122.64] ;  /* 0x000000047aab7981 */ /* 0x0000e8000c1e1500 */
[----:B------:R-:W1:Y:S01]  /*b480*/  LDC R215, c[0x0][0x248] ;  /* 0x00009200ffd77b82 */ /* 0x000e620000000800 */
[----:B------:R-:W-:Y:S01]  /*b490*/  LEA.HI.X.SX32 R127, R127, R121, 0x1, P0 ;  /* 0x000000797f7f7211 */ /* 0x000fe200000f0eff */
[----:B------:R5:W3:Y:S06]  /*b4a0*/  LDG.E.U16 R177, desc[UR4][R128.64] ;  /* 0x0000000480b17981 */ /* 0x000aec000c1e1500 */
[----:B------:R-:W1:Y:S01]  /*b4b0*/  LDC R211, c[0x0][0x248] ;  /* 0x00009200ffd37b82 */ /* 0x000e620000000800 */
[----:B0-----:R-:W-:Y:S01]  /*b4c0*/  IMAD R122, R185, 0x3c6, RZ ;  /* 0x000003c6b97a7824 */ /* 0x001fe200078e02ff */
[----:B------:R-:W3:Y:S01]  /*b4d0*/  LDG.E.U16 R175, desc[UR4][R126.64] ;  /* 0x000000047eaf7981 */ /* 0x000ee2000c1e1500 */
[----:B------:R-:W-:-:S05]  /*b4e0*/  IMAD R123, R183, 0x1e3, RZ ;  /* 0x000001e3b77b7824 */ /* 0x000fca00078e02ff */
[----:B------:R-:W0:Y:S01]  /*b4f0*/  LDC R247, c[0x0][0x248] ;  /* 0x00009200fff77b82 */ /* 0x000e220000000800 */
[----:B------:R-:W-:Y:S01]  /*b500*/  IADD3 R122, P0, R122, R120, RZ ;  /* 0x000000787a7a7210 */ /* 0x000fe20007f1e0ff */
[----:B-----5:R-:W-:-:S06]  /*b510*/  IMAD R128, R217, 0x3f6, RZ ;  /* 0x000003f6d9807824 */ /* 0x020fcc00078e02ff */
[----:B------:R-:W5:Y:S01]  /*b520*/  LDC R203, c[0x0][0x248] ;  /* 0x00009200ffcb7b82 */ /* 0x000f620000000800 */
[-C--:B------:R-:W-:Y:S01]  /*b530*/  LEA.HI.X.SX32 R123, R123, R121.reuse, 0x1, P0 ;  /* 0x000000797b7b7211 */ /* 0x080fe200000f0eff */
[----:B------:R-:W-:Y:S01]  /*b540*/  IMAD R129, R179, 0x1fb, RZ ;  /* 0x000001fbb3817824 */ /* 0x000fe200078e02ff */
[-C--:B------:R-:W-:Y:S01]  /*b550*/  IADD3 R128, P0, R128, R120.reuse, RZ ;  /* 0x0000007880807210 */ /* 0x080fe20007f1e0ff */
[----:B------:R-:W-:Y:S02]  /*b560*/  IMAD R124, R173, 0x396, RZ ;  /* 0x00000396ad7c7824 */ /* 0x000fe400078e02ff */
[----:B------:R1:W3:Y:S02]  /*b570*/  LDG.E.U16 R179, desc[UR4][R122.64] ;  /* 0x000000047ab37981 */ /* 0x0002e4000c1e1500 */
[----:B------:R-:W5:Y:S01]  /*b580*/  LDC R201, c[0x0][0x248] ;  /* 0x00009200ffc97b82 */ /* 0x000f620000000800 */
[----:B------:R-:W-:Y:S02]  /*b590*/  LEA.HI.X.SX32 R129, R129, R121, 0x1, P0 ;  /* 0x0000007981817211 */ /* 0x000fe400000f0eff */
[----:B------:R-:W-:-:S05]  /*b5a0*/  IADD3 R124, P1, R124, R120, RZ ;  /* 0x000000787c7c7210 */ /* 0x000fca0007f3e0ff */
[----:B------:R-:W5:Y:S01]  /*b5b0*/  LDC R207, c[0x0][0x248] ;  /* 0x00009200ffcf7b82 */ /* 0x000f620000000800 */
[----:B-1----:R-:W-:Y:S01]  /*b5c0*/  IMAD R122, R191, 0x378, RZ ;  /* 0x00000378bf7a7824 */ /* 0x002fe200078e02ff */
[-C--:B------:R-:W-:Y:S01]  /*b5d0*/  LEA.HI.X.SX32 R125, R125, R121.reuse, 0x1, P1 ;  /* 0x000000797d7d7211 */ /* 0x080fe200008f0eff */
[----:B------:R1:W3:Y:S01]  /*b5e0*/  LDG.E.U16 R185, desc[UR4][R128.64] ;  /* 0x0000000480b97981 */ /* 0x0002e2000c1e1500 */
[----:B------:R-:W-:Y:S02]  /*b5f0*/  IMAD R126, R209, 0x3e6, RZ ;  /* 0x000003e6d17e7824 */ /* 0x000fe400078e02ff */
[----:B------:R-:W-:Y:S01]  /*b600*/  IADD3 R122, P0, R122, R120, RZ ;  /* 0x000000787a7a7210 */ /* 0x000fe20007f1e0ff */
[----:B------:R5:W3:Y:S01]  /*b610*/  LDG.E.U16 R173, desc[UR4][R124.64] ;  /* 0x000000047cad7981 */ /* 0x000ae2000c1e1500 */
[----:B------:R-:W5:Y:S01]  /*b620*/  LDC R193, c[0x0][0x248] ;  /* 0x00009200ffc17b82 */ /* 0x000f620000000800 */
[----:B------:R-:W-:Y:S02]  /*b630*/  IMAD R127, R211, 0x1f3, RZ ;  /* 0x000001f3d37f7824 */ /* 0x000fe400078e02ff */
[----:B-1----:R-:W-:Y:S01]  /*b640*/  IMAD R128, R215, 0x388, RZ ;  /* 0x00000388d7807824 */ /* 0x002fe200078e02ff */
[----:B------:R-:W-:Y:S01]  /*b650*/  LEA.HI.X.SX32 R123, R189, R121, 0x1, P0 ;  /* 0x00000079bd7b7211 */ /* 0x000fe200000f0eff */
[----:B0-----:R-:W-:-:S03]  /*b660*/  IMAD R247, R247, 0x1c4, RZ ;  /* 0x000001c4f7f77824 */ /* 0x001fc600078e02ff */
[----:B------:R-:W0:Y:S01]  /*b670*/  LDC R213, c[0x0][0x248] ;  /* 0x00009200ffd57b82 */ /* 0x000e220000000800 */
[----:B-----5:R-:W-:Y:S01]  /*b680*/  IMAD R124, R203, 0x3d6, RZ ;  /* 0x000003d6cb7c7824 */ /* 0x020fe200078e02ff */
[-C--:B------:R-:W-:Y:S02]  /*b690*/  IADD3 R126, P2, R126, R120.reuse, RZ ;  /* 0x000000787e7e7210 */ /* 0x080fe40007f5e0ff */
[----:B------:R-:W-:-:S04]  /*b6a0*/  IADD3 R128, P0, R128, R120, RZ ;  /* 0x0000007880807210 */ /* 0x000fc80007f1e0ff */
[----:B------:R-:W1:Y:S01]  /*b6b0*/  LDC R203, c[0x0][0x248] ;  /* 0x00009200ffcb7b82 */ /* 0x000e620000000800 */
[-C--:B------:R-:W-:Y:S02]  /*b6c0*/  LEA.HI.X.SX32 R127, R127, R121.reuse, 0x1, P2 ;  /* 0x000000797f7f7211 */ /* 0x080fe400010f0eff */
[-C--:B------:R-:W-:Y:S01]  /*b6d0*/  LEA.HI.X.SX32 R129, R247, R121.reuse, 0x1, P0 ;  /* 0x00000079f7817211 */ /* 0x080fe200000f0eff */
[----:B------:R-:W-:Y:S01]  /*b6e0*/  IMAD R125, R201, 0x1eb, RZ ;  /* 0x000001ebc97d7824 */ /* 0x000fe200078e02ff */
[----:B------:R-:W-:Y:S01]  /*b6f0*/  IADD3 R124, P1, R124, R120, RZ ;  /* 0x000000787c7c7210 */ /* 0x000fe20007f3e0ff */
[----:B------:R5:W3:Y:S02]  /*b700*/  LDG.E.U16 R183, desc[UR4][R126.64] ;  /* 0x000000047eb77981 */ /* 0x000ae4000c1e1500 */
[----:B------:R-:W1:Y:S01]  /*b710*/  LDC R247, c[0x0][0x248] ;  /* 0x00009200fff77b82 */ /* 0x000e620000000800 */
[----:B------:R-:W-:-:S05]  /*b720*/  LEA.HI.X.SX32 R125, R125, R121, 0x1, P1 ;  /* 0x000000797d7d7211 */ /* 0x000fca00008f0eff */
[----:B------:R5:W3:Y:S02]  /*b730*/  LDG.E.U16 R181, desc[UR4][R124.64] ;  /* 0x000000047cb57981 */ /* 0x000ae4000c1e1500 */
[----:B-----5:R-:W-:Y:S01]  /*b740*/  IMAD R126, R207, 0x37c, RZ ;  /* 0x0000037ccf7e7824 */ /* 0x020fe200078e02ff */
[----:B------:R-:W5:Y:S04]  /*b750*/  LDC R201, c[0x0][0x248] ;  /* 0x00009200ffc97b82 */ /* 0x000f680000000800 */
[----:B------:R-:W-:Y:S01]  /*b760*/  IADD3 R126, P2, R126, R120, RZ ;  /* 0x000000787e7e7210 */ /* 0x000fe20007f5e0ff */
[----:B------:R-:W-:-:S03]  /*b770*/  IMAD R124, R193, 0x37a, RZ ;  /* 0x0000037ac17c7824 */ /* 0x000fc600078e02ff */
[----:B------:R-:W-:Y:S01]  /*b780*/  LEA.HI.X.SX32 R127, R187, R121, 0x1, P2 ;  /* 0x00000079bb7f7211 */ /* 0x000fe200010f0eff */
[----:B0-----:R-:W-:Y:S01]  /*b790*/  IMAD R125, R213, 0x1bd, RZ ;  /* 0x000001bdd57d7824 */ /* 0x001fe200078e02ff */
[----:B------:R-:W0:Y:S01]  /*b7a0*/  LDC R209, c[0x0][0x248] ;  /* 0x00009200ffd17b82 */ /* 0x000e220000000800 */
[----:B------:R-:W3:Y:S01]  /*b7b0*/  LDG.E.U16 R193, desc[UR4][R128.64] ;  /* 0x0000000480c17981 */ /* 0x000ee2000c1e1500 */
[----:B------:R-:W-:-:S03]  /*b7c0*/  IADD3 R124, P1, R124, R120, RZ ;  /* 0x000000787c7c7210 */ /* 0x000fc60007f3e0ff */
[----:B------:R1:W3:Y:S01]  /*b7d0*/  LDG.E.U16 R191, desc[UR4][R126.64] ;  /* 0x000000047ebf7981 */ /* 0x0002e2000c1e1500 */
[----:B------:R-:W-:Y:S01]  /*b7e0*/  LEA.HI.X.SX32 R125, R125, R121, 0x1, P1 ;  /* 0x000000797d7d7211 */ /* 0x000fe200008f0eff */
[----:B-1----:R-:W-:Y:S01]  /*b7f0*/  IMAD R247, R247, 0x1d4, RZ ;  /* 0x000001d4f7f77824 */ /* 0x002fe200078e02ff */
[----:B------:R-:W1:Y:S01]  /*b800*/  LDC R207, c[0x0][0x248] ;  /* 0x00009200ffcf7b82 */ /* 0x000e620000000800 */
[----:B------:R0:W3:Y:S04]  /*b810*/  LDG.E.U16 R187, desc[UR4][R122.64] ;  /* 0x000000047abb7981 */ /* 0x0000e8000c1e1500 */
[----:B------:R4:W3:Y:S01]  /*b820*/  LDG.E.U16 R189, desc[UR4][R124.64] ;  /* 0x000000047cbd7981 */ /* 0x0008e2000c1e1500 */
[----:B------:R-:W-:Y:S02]  /*b830*/  IMAD R126, R203, 0x3a8, RZ ;  /* 0x000003a8cb7e7824 */ /* 0x000fe400078e02ff */
[----:B------:R-:W4:Y:S03]  /*b840*/  LDC R211, c[0x0][0x248] ;  /* 0x00009200ffd37b82 */ /* 0x000f260000000800 */
[----:B------:R-:W-:-:S04]  /*b850*/  IADD3 R126, P1, R126, R120, RZ ;  /* 0x000000787e7e7210 */ /* 0x000fc80007f3e0ff */
[----:B------:R-:W-:Y:S01]  /*b860*/  LEA.HI.X.SX32 R127, R247, R121, 0x1, P1 ;  /* 0x00000079f77f7211 */ /* 0x000fe200008f0eff */
[----:B------:R-:W2:Y:S08]  /*b870*/  LDC R217, c[0x0][0x248] ;  /* 0x00009200ffd97b82 */ /* 0x000eb00000000800 */
[----:B------:R-:W2:Y:S01]  /*b880*/  LDC R247, c[0x0][0x248] ;  /* 0x00009200fff77b82 */ /* 0x000ea20000000800 */
[----:B-----5:R-:W-:-:S02]  /*b890*/  IMAD R128, R201, 0x398, RZ ;  /* 0x00000398c9807824 */ /* 0x020fc400078e02ff */
[----:B0-----:R-:W-:-:S03]  /*b8a0*/  IMAD R122, R209, 0x3c8, RZ ;  /* 0x000003c8d17a7824 */ /* 0x001fc600078e02ff */
[-C--:B------:R-:W-:Y:S01]  /*b8b0*/  IADD3 R128, P0, R128, R120.reuse, RZ ;  /* 0x0000007880807210 */ /* 0x080fe20007f1e0ff */
[----:B-1----:R-:W-:Y:S01]  /*b8c0*/  IMAD R123, R207, 0x3d8, RZ ;  /* 0x000003d8cf7b7824 */ /* 0x002fe200078e02ff */
[----:B------:R-:W0:Y:S02]  /*b8d0*/  LDC R215, c[0x0][0x248] ;  /* 0x00009200ffd77b82 */ /* 0x000e240000000800 */
[----:B------:R-:W-:Y:S01]  /*b8e0*/  LEA.HI.X.SX32 R129, R195, R121, 0x1, P0 ;  /* 0x00000079c3817211 */ /* 0x000fe200000f0eff */
[----:B----4-:R-:W-:Y:S01]  /*b8f0*/  IMAD R124, R211, 0x3b8, RZ ;  /* 0x000003b8d37c7824 */ /* 0x010fe200078e02ff */
[----:B------:R-:W-:-:S03]  /*b900*/  IADD3 R122, P2, R122, R120, RZ ;  /* 0x000000787a7a7210 */ /* 0x000fc60007f5e0ff */
[----:B------:R1:W4:Y:S01]  /*b910*/  LDG.E.U16 R195, desc[UR4][R128.64] ;  /* 0x0000000480c37981 */ /* 0x000322000c1e1500 */
[----:B------:R-:W5:Y:S01]  /*b920*/  LDC R219, c[0x0][0x248] ;  /* 0x00009200ffdb7b82 */ /* 0x000f620000000800 */
[-C--:B------:R-:W-:Y:S01]  /*b930*/  IADD3 R124, P0, R124, R120.reuse, RZ ;  /* 0x000000787c7c7210 */ /* 0x080fe20007f1e0ff */
[----:B--2---:R-:W-:Y:S01]  /*b940*/  IMAD R247, R247, 0x1e4, RZ ;  /* 0x000001e4f7f77824 */ /* 0x004fe200078e02ff */
[----:B-1----:R-:W-:-:S05]  /*b950*/  IADD3 R128, P1, R123, R120, RZ ;  /* 0x000000787b807210 */ /* 0x002fca0007f3e0ff */
[----:B------:R-:W1:Y:S01]  /*b960*/  LDC R213, c[0x0][0x248] ;  /* 0x00009200ffd57b82 */ /* 0x000e620000000800 */
[----:B------:R-:W-:-:S07]  /*b970*/  LEA.HI.X.SX32 R123, R247, R121, 0x1, P2 ;  /* 0x00000079f77b7211 */ /* 0x000fce00010f0eff */
[----:B------:R-:W2:Y:S01]  /*b980*/  LDC R247, c[0x0][0x248] ;  /* 0x00009200fff77b82 */ /* 0x000ea20000000800 */
[-C--:B------:R-:W-:Y:S01]  /*b990*/  LEA.HI.X.SX32 R125, R197, R121.reuse, 0x1, P0 ;  /* 0x00000079c57d7211 */ /* 0x080fe200000f0eff */
[----:B------:R-:W4:Y:S01]  /*b9a0*/  LDG.E.U16 R201, desc[UR4][R122.64] ;  /* 0x000000047ac97981 */ /* 0x000f22000c1e1500 */
[----:B------:R-:W-:-:S03]  /*b9b0*/  LEA.HI.X.SX32 R129, R199, R121, 0x1, P1 ;  /* 0x00000079c7817211 */ /* 0x000fc600008f0eff */
[----:B------:R0:W4:Y:S02]  /*b9c0*/  LDG.E.U16 R199, desc[UR4][R124.64] ;  /* 0x000000047cc77981 */ /* 0x000124000c1e1500 */
[----:B------:R-:W1:Y:S02]  /*b9d0*/  LDC R211, c[0x0][0x248] ;  /* 0x00009200ffd37b82 */ /* 0x000e640000000800 */
[----:B------:R5:W4:Y:S04]  /*b9e0*/  LDG.E.U16 R203, desc[UR4][R128.64] ;  /* 0x0000000480cb7981 */ /* 0x000b28000c1e1500 */
[----:B------:R5:W4:Y:S01]  /*b9f0*/  LDG.E.U16 R197, desc[UR4][R126.64] ;  /* 0x000000047ec57981 */ /* 0x000b22000c1e1500 */
[----:B0-----:R-:W-:Y:S01]  /*ba00*/  IMAD R124, R217, 0x3f8, RZ ;  /* 0x000003f8d97c7824 */ /* 0x001fe200078e02ff */
[----:B------:R-:W0:Y:S04]  /*ba10*/  LDC R221, c[0x0][0x248] ;  /* 0x00009200ffdd7b82 */ /* 0x000e280000000800 */
[----:B------:R-:W-:Y:S01]  /*ba20*/  IADD3 R124, P2, R124, R120, RZ ;  /* 0x000000787c7c7210 */ /* 0x000fe20007f5e0ff */
[----:B------:R-:W-:-:S03]  /*ba30*/  IMAD R122, R215, 0x3e8, RZ ;  /* 0x000003e8d77a7824 */ /* 0x000fc600078e02ff */
[-C--:B------:R-:W-:Y:S01]  /*ba40*/  LEA.HI.X.SX32 R125, R205, R121.reuse, 0x1, P2 ;  /* 0x00000079cd7d7211 */ /* 0x080fe200010f0eff */
[----:B-----5:R-:W5:Y:S01]  /*ba50*/  LDC R128, c[0x0][0x248] ;  /* 0x00009200ff807b82 */ /* 0x020f620000000800 */
[----:B------:R-:W-:Y:S01]  /*ba60*/  IMAD R126, R219, 0x38a, RZ ;  /* 0x0000038adb7e7824 */ /* 0x000fe200078e02ff */
[----:B------:R-:W-:Y:S01]  /*ba70*/  IADD3 R122, P1, R122, R120, RZ ;  /* 0x000000787a7a7210 */ /* 0x000fe20007f3e0ff */
[----:B--2---:R-:W-:Y:S01]  /*ba80*/  IMAD R247, R247, 0x1f4, RZ ;  /* 0x000001f4f7f77824 */ /* 0x004fe200078e02ff */
[----:B------:R1:W2:Y:S04]  /*ba90*/  LDG.E.U16 R207, desc[UR4][R124.64] ;  /* 0x000000047ccf7981 */ /* 0x0002a8000c1e1500 */
[----:B------:R-:W5:Y:S01]  /*baa0*/  LDC R129, c[0x0][0x248] ;  /* 0x00009200ff817b82 */ /* 0x000f620000000800 */
[----:B------:R-:W-:Y:S01]  /*bab0*/  LEA.HI.X.SX32 R123, R247, R121, 0x1, P1 ;  /* 0x00000079f77b7211 */ /* 0x000fe200008f0eff */
[----:B-1----:R-:W-:-:S06]  /*bac0*/  IMAD R124, R213, 0x3aa, RZ ;  /* 0x000003aad57c7824 */ /* 0x002fcc00078e02ff */
[----:B------:R-:W1:Y:S01]  /*bad0*/  LDC R219, c[0x0][0x248] ;  /* 0x00009200ffdb7b82 */ /* 0x000e620000000800 */
[----:B------:R-:W-:-:S07]  /*bae0*/  IMAD R125, R211, 0x1d5, RZ ;  /* 0x000001d5d37d7824 */ /* 0x000fce00078e02ff */
[----:B------:R-:W1:Y:S01]  /*baf0*/  LDC R215, c[0x0][0x248] ;  /* 0x00009200ffd77b82 */ /* 0x000e620000000800 */
[-C--:B------:R-:W-:Y:S01]  /*bb00*/  IADD3 R124, P1, R124, R120.reuse, RZ ;  /* 0x000000787c7c7210 */ /* 0x080fe20007f3e0ff */
[----:B0-----:R-:W-:Y:S01]  /*bb10*/  IMAD R127, R221, 0x1c5, RZ ;  /* 0x000001c5dd7f7824 */ /* 0x001fe200078e02ff */
[----:B------:R-:W-:Y:S01]  /*bb20*/  IADD3 R126, P0, R126, R120, RZ ;  /* 0x000000787e7e7210 */ /* 0x000fe20007f1e0ff */
[----:B------:R5:W2:Y:S01]  /*bb30*/  LDG.E.U16 R205, desc[UR4][R122.64] ;  /* 0x000000047acd7981 */ /* 0x000aa2000c1e1500 */
[----:B------:R-:W-:-:S03]  /*bb40*/  LEA.HI.X.SX32 R125, R125, R121, 0x1, P1 ;  /* 0x000000797d7d7211 */ /* 0x000fc600008f0eff */
[----:B------:R-:W0:Y:S02]  /*bb50*/  LDC R217, c[0x0][0x248] ;  /* 0x00009200ffd97b82 */ /* 0x000e240000000800 */
[----:B------:R5:W2:Y:S01]  /*bb60*/  LDG.E.U16 R213, desc[UR4][R124.64] ;  /* 0x000000047cd57981 */ /* 0x000aa2000c1e1500 */
[----:B------:R-:W-:Y:S01]  /*bb70*/  LEA.HI.X.SX32 R127, R127, R121, 0x1, P0 ;  /* 0x000000797f7f7211 */ /* 0x000fe200000f0eff */
[----:B-----5:R-:W-:-:S04]  /*bb80*/  IMAD R122, R128, 0x39a, RZ ;  /* 0x0000039a807a7824 */ /* 0x020fc800078e02ff */
[----:B------:R-:W5:Y:S01]  /*bb90*/  LDC R221, c[0x0][0x248] ;  /* 0x00009200ffdd7b82 */ /* 0x000f620000000800 */
[----:B------:R1:W2:Y:S07]  /*bba0*/  LDG.E.U16 R209, desc[UR4][R126.64] ;  /* 0x000000047ed17981 */ /* 0x0002ae000c1e1500 */
[----:B------:R-:W5:Y:S01]  /*bbb0*/  LDC R125, c[0x0][0x248] ;  /* 0x00009200ff7d7b82 */ /* 0x000f620000000800 */
[----:B------:R-:W-:Y:S01]  /*bbc0*/  IMAD R123, R129, 0x1cd, RZ ;  /* 0x000001cd817b7824 */ /* 0x000fe200078e02ff */
[----:B------:R-:W-:Y:S01]  /*bbd0*/  IADD3 R122, P0, R122, R120, RZ ;  /* 0x000000787a7a7210 */ /* 0x000fe20007f1e0ff */
[----:B-1----:R-:W-:-:S02]  /*bbe0*/  IMAD R126, R219, 0x3ba, RZ ;  /* 0x000003badb7e7824 */ /* 0x002fc400078e02ff */
[----:B------:R-:W-:Y:S01]  /*bbf0*/  IMAD R127, R215, 0x1dd, RZ ;  /* 0x000001ddd77f7824 */ /* 0x000fe200078e02ff */
[-C--:B------:R-:W-:Y:S02]  /*bc00*/  LEA.HI.X.SX32 R123, R123, R121.reuse, 0x1, P0 ;  /* 0x000000797b7b7211 */ /* 0x080fe400000f0eff */
[----:B------:R-:W1:Y:S01]  /*bc10*/  LDC R247, c[0x0][0x248] ;  /* 0x00009200fff77b82 */ /* 0x000e620000000800 */
[----:B------:R-:W-:Y:S02]  /*bc20*/  IADD3 R126, P0, R126, R120, RZ ;  /* 0x000000787e7e7210 */ /* 0x000fe40007f1e0ff */
[----:B------:R0:W2:Y:S02]  /*bc30*/  LDG.E.U16 R211, desc[UR4][R122.64] ;  /* 0x000000047ad37981 */ /* 0x0000a4000c1e1500 */
[----:B------:R-:W-:-:S03]  /*bc40*/  LEA.HI.X.SX32 R127, R127, R121, 0x1, P0 ;  /* 0x000000797f7f7211 */ /* 0x000fc600000f0eff */
[----:B------:R-:W1:Y:S02]  /*bc50*/  LDC R227, c[0x0][0x248] ;  /* 0x00009200ffe37b82 */ /* 0x000e640000000800 */
[----:B------:R5:W2:Y:S01]  /*bc60*/  LDG.E.U16 R215, desc[UR4][R126.64] ;  /* 0x000000047ed77981 */ /* 0x000aa2000c1e1500 */
[----:B0-----:R-:W-:-:S05]  /*bc70*/  IMAD R128, R217, 0x3ca, RZ ;  /* 0x000003cad9807824 */ /* 0x001fca00078e02ff */
[----:B------:R-:W0:Y:S01]  /*bc80*/  LDC R123, c[0x0][0x248] ;  /* 0x00009200ff7b7b82 */ /* 0x000e220000000800 */
[----:B-----5:R-:W-:-:S07]  /*bc90*/  IMAD R126, R125, 0x3ea, RZ ;  /* 0x000003ea7d7e7824 */ /* 0x020fce00078e02ff */
[----:B------:R-:W5:Y:S01]  /*bca0*/  LDC R125, c[0x0][0x248] ;  /* 0x00009200ff7d7b82 */ /* 0x000f620000000800 */
[----:B------:R-:W-:Y:S01]  /*bcb0*/  IMAD R129, R221, 0x1e5, RZ ;  /* 0x000001e5dd817824 */ /* 0x000fe200078e02ff */
[----:B------:R-:W-:-:S06]  /*bcc0*/  IADD3 R128, P2, R128, R120, RZ ;  /* 0x0000007880807210 */ /* 0x000fcc0007f5e0ff */
[----:B------:R-:W5:Y:S01]  /*bcd0*/  LDC R250, c[0x0][0x248] ;  /* 0x00009200fffa7b82 */ /* 0x000f620000000800 */
[----:B-1----:R-:W-:Y:S01]  /*bce0*/  IMAD R122, R247, 0x37e, RZ ;  /* 0x0000037ef77a7824 */ /* 0x002fe200078e02ff */
[----:B------:R-:W-:-:S05]  /*bcf0*/  LEA.HI.X.SX32 R129, R129, R121, 0x1, P2 ;  /* 0x0000007981817211 */ /* 0x000fca00010f0eff */
[----:B------:R1:W2:Y:S01]  /*bd00*/  LDG.E.U16 R217, desc[UR4][R128.64] ;  /* 0x0000000480d97981 */ /* 0x0002a2000c1e1500 */
[----:B------:R-:W3:Y:S08]  /*bd10*/  LDC R219, c[0x0][0x248] ;  /* 0x00009200ffdb7b82 */ /* 0x000ef00000000800 */
[----:B------:R-:W3:Y:S01]  /*bd20*/  LDC R247, c[0x0][0x248] ;  /* 0x00009200fff77b82 */ /* 0x000ee20000000800 */
[----:B-1----:R-:W-:-:S02]  /*bd30*/  IMAD R128, R227, 0x3da, RZ ;  /* 0x000003dae3807824 */ /* 0x002fc400078e02ff */
[----:B0-----:R-:W-:Y:S01]  /*bd40*/  IMAD R123, R123, 0x1ed, RZ ;  /* 0x000001ed7b7b7824 */ /* 0x001fe200078e02ff */
[-C--:B------:R-:W-:Y:S01]  /*bd50*/  IADD3 R126, P1, R126, R120.reuse, RZ ;  /* 0x000000787e7e7210 */ /* 0x080fe20007f3e0ff */
[----:B-----5:R-:W-:Y:S01]  /*bd60*/  IMAD R125, R125, 0x1f5, RZ ;  /* 0x000001f57d7d7824 */ /* 0x020fe200078e02ff */
[----:B------:R-:W-:Y:S02]  /*bd70*/  IADD3 R128, P0, R128, R120, RZ ;  /* 0x0000007880807210 */ /* 0x000fe40007f1e0ff */
[----:B------:R-:W0:Y:S01]  /*bd80*/  LDC R124, c[0x0][0x248] ;  /* 0x00009200ff7c7b82 */ /* 0x000e220000000800 */
[----:B------:R-:W-:Y:S01]  /*bd90*/  IMAD R221, R250, 0x38c, RZ ;  /* 0x0000038cfadd7824 */ /* 0x000fe200078e02ff */
[-C--:B------:R-:W-:Y:S02]  /*bda0*/  LEA.HI.X.SX32 R129, R123, R121.reuse, 0x1, P0 ;  /* 0x000000797b817211 */ /* 0x080fe400000f0eff */
[----:B------:R-:W-:-:S04]  /*bdb0*/  LEA.HI.X.SX32 R127, R125, R121, 0x1, P1 ;  /* 0x000000797d7f7211 */ /* 0x000fc800008f0eff */
[----:B------:R-:W1:Y:S01]  /*bdc0*/  LDC R223, c[0x0][0x248] ;  /* 0x00009200ffdf7b82 */ /* 0x000e620000000800 */
[----:B---3--:R-:W-:Y:S02]  /*bdd0*/  IMAD R123, R219, 0x1fd, RZ ;  /* 0x000001fddb7b7824 */ /* 0x008fe400078e02ff */
[----:B------:R3:W5:Y:S05]  /*bde0*/  LDG.E.U16 R219, desc[UR4][R128.64] ;  /* 0x0000000480db7981 */ /* 0x00076a000c1e1500 */
[----:B------:R-:W4:Y:S01]  /*bdf0*/  LDC R245, c[0x0][0x248] ;  /* 0x00009200fff57b82 */ /* 0x000f220000000800 */
[----:B---3--:R-:W-:Y:S02]  /*be00*/  IADD3 R128, P1, R221, R120, RZ ;  /* 0x00000078dd807210 */ /* 0x008fe40007f3e0ff */
[----:B------:R3:W5:Y:S01]  /*be10*/  LDG.E.U16 R221, desc[UR4][R126.64] ;  /* 0x000000047edd7981 */ /* 0x000762000c1e1500 */
[----:B0-----:R-:W-:-:S04]  /*be20*/  IMAD R124, R124, 0x3fa, RZ ;  /* 0x000003fa7c7c7824 */ /* 0x001fc800078e02ff */
[----:B------:R-:W0:Y:S01]  /*be30*/  LDC R250, c[0x0][0x248] ;  /* 0x00009200fffa7b82 */ /* 0x000e220000000800 */
[----:B---3--:R-:W-:Y:S01]  /*be40*/  IMAD R126, R247, 0x3ac, RZ ;  /* 0x000003acf77e7824 */ /* 0x008fe200078e02ff */
[----:B------:R-:W-:-:S06]  /*be50*/  IADD3 R122, P0, R122, R120, RZ ;  /* 0x000000787a7a7210 */ /* 0x000fcc0007f1e0ff */
[----:B------:R-:W3:Y:S01]  /*be60*/  LDC R247, c[0x0][0x248] ;  /* 0x00009200fff77b82 */ /* 0x000ee20000000800 */
[----:B------:R-:W-:Y:S01]  /*be70*/  IADD3 R124, P2, R124, R120, RZ ;  /* 0x000000787c7c7210 */ /* 0x000fe20007f5e0ff */
[----:B-1----:R-:W-:-:S03]  /*be80*/  IMAD R223, R223, 0x1bf, RZ ;  /* 0x000001bfdfdf7824 */ /* 0x002fc600078e02ff */
[-C--:B------:R-:W-:Y:S02]  /*be90*/  LEA.HI.X.SX32 R125, R123, R121.reuse, 0x1, P2 ;  /* 0x000000797b7d7211 */ /* 0x080fe400010f0eff */
[-C--:B------:R-:W-:Y:S01]  /*bea0*/  LEA.HI.X.SX32 R123, R223, R121.reuse, 0x1, P0 ;  /* 0x00000079df7b7211 */ /* 0x080fe200000f0eff */
[----:B------:R-:W1:Y:S02]  /*beb0*/  LDC R127, c[0x0][0x248] ;  /* 0x00009200ff7f7b82 */ /* 0x000e640000000800 */
[----:B------:R3:W5:Y:S01]  /*bec0*/  LDG.E.U16 R223, desc[UR4][R124.64] ;  /* 0x000000047cdf7981 */ /* 0x000762000c1e1500 */
[----:B------:R-:W-:-:S03]  /*bed0*/  LEA.HI.X.SX32 R129, R225, R121, 0x1, P1 ;  /* 0x00000079e1817211 */ /* 0x000fc600008f0eff */
[----:B------:R-:W5:Y:S04]  /*bee0*/  LDG.E.U16 R225, desc[UR4][R122.64] ;  /* 0x000000047ae17981 */ /* 0x000f68000c1e1500 */
[----:B------:R4:W5:Y:S01]  /*bef0*/  LDG.E.U16 R227, desc[UR4][R128.64] ;  /* 0x0000000480e37981 */ /* 0x000962000c1e1500 */
[----:B---3--:R-:W-:Y:S02]  /*bf00*/  IMAD R124, R247, 0x3bc, RZ ;  /* 0x000003bcf77c7824 */ /* 0x008fe400078e02ff */
[----:B------:R-:W3:Y:S01]  /*bf10*/  LDC R247, c[0x0][0x248] ;  /* 0x00009200fff77b82 */ /* 0x000ee20000000800 */
[----:B----4-:R-:W-:Y:S01]  /*bf20*/  IMAD R128, R245, 0x39c, RZ ;  /* 0x0000039cf5807824 */ /* 0x010fe200078e02ff */
[----:B------:R-:W-:-:S04]  /*bf30*/  IADD3 R126, P1, R126, R120, RZ ;  /* 0x000000787e7e7210 */ /* 0x000fc80007f3e0ff */
[-C--:B------:R-:W-:Y:S01]  /*bf40*/  IADD3 R128, P0, R128, R120.reuse, RZ ;  /* 0x0000007880807210 */ /* 0x080fe20007f1e0ff */
[----:B-1----:R-:W-:Y:S01]  /*bf50*/  IMAD R122, R127, 0x3cc, RZ ;  /* 0x000003cc7f7a7824 */ /* 0x002fe200078e02ff */
[----:B------:R-:W1:Y:S02]  /*bf60*/  LDC R245, c[0x0][0x248] ;  /* 0x00009200fff57b82 */ /* 0x000e640000000800 */
[-C--:B------:R-:W-:Y:S02]  /*bf70*/  LEA.HI.X.SX32 R129, R235, R121.reuse, 0x1, P0 ;  /* 0x00000079eb817211 */ /* 0x080fe400000f0eff */
[-C--:B------:R-:W-:Y:S02]  /*bf80*/  IADD3 R122, P3, R122, R120.reuse, RZ ;  /* 0x000000787a7a7210 */ /* 0x080fe40007f7e0ff */
[----:B------:R-:W-:Y:S02]  /*bf90*/  LEA.HI.X.SX32 R127, R229, R121, 0x1, P1 ;  /* 0x00000079e57f7211 */ /* 0x000fe400008f0eff */
[----:B------:R4:W5:Y:S01]  /*bfa0*/  LDG.E.U16 R229, desc[UR4][R128.64] ;  /* 0x0000000480e57981 */ /* 0x000962000c1e1500 */
[----:B---3--:R-:W-:Y:S01]  /*bfb0*/  IMAD R123, R247, 0x20c, RZ ;  /* 0x0000020cf77b7824 */ /* 0x008fe200078e02ff */
[-C--:B------:R-:W-:Y:S01]  /*bfc0*/  IADD3 R124, P2, R124, R120.reuse, RZ ;  /* 0x000000787c7c7210 */ /* 0x080fe20007f5e0ff */
[----:B------:R-:W3:Y:S03]  /*bfd0*/  LDC R247, c[0x0][0x248] ;  /* 0x00009200fff77b82 */ /* 0x000ee60000000800 */
[----:B----4-:R-:W-:-:S02]  /*bfe0*/  IADD3 R128, P0, R123, R120, RZ ;  /* 0x000000787b807210 */ /* 0x010fc40007f1e0ff */
[-C--:B------:R-:W-:Y:S02]  /*bff0*/  LEA.HI.X.SX32 R123, R231, R121.reuse, 0x1, P3 ;  /* 0x00000079e77b7211 */ /* 0x080fe400018f0eff */
[----:B------:R4:W5:Y:S01]  /*c000*/  LDG.E.U16 R231, desc[UR4][R126.64] ;  /* 0x000000047ee77981 */ /* 0x000962000c1e1500 */
[-C--:B------:R-:W-:Y:S02]  /*c010*/  LEA.HI.X.SX32 R129, R237, R121.reuse, 0x1, P0 ;  /* 0x00000079ed817211 */ /* 0x080fe400000f0eff */
[----:B------:R-:W-:Y:S01]  /*c020*/  LEA.HI.X.SX32 R125, R233, R121, 0x1, P2 ;  /* 0x00000079e97d7211 */ /* 0x000fe200010f0eff */
[----:B------:R-:W5:Y:S04]  /*c030*/  LDG.E.U16 R235, desc[UR4][R122.64] ;  /* 0x000000047aeb7981 */ /* 0x000f68000c1e1500 */
[----:B------:R0:W5:Y:S01]  /*c040*/  LDG.E.U16 R237, desc[UR4][R128.64] ;  /* 0x0000000480ed7981 */ /* 0x000162000c1e1500 */
[----:B----4-:R-:W4:Y:S03]  /*c050*/  LDC R127, c[0x0][0x248] ;  /* 0x00009200ff7f7b82 */ /* 0x010f260000000800 */
[----:B------:R1:W5:Y:S05]  /*c060*/  LDG.E.U16 R233, desc[UR4][R124.64] ;  /* 0x000000047ce97981 */ /* 0x00036a000c1e1500 */
[----:B0-----:R-:W0:Y:S01]  /*c070*/  LDC R129, c[0x0][0x248] ;  /* 0x00009200ff817b82 */ /* 0x001e220000000800 */
[----:B-1----:R-:W-:-:S07]  /*c080*/  IMAD R122, R245, 0x3dc, RZ ;  /* 0x000003dcf57a7824 */ /* 0x002fce00078e02ff */
[----:B------:R-:W1:Y:S01]  /*c090*/  LDC R128, c[0x0][0x248] ;  /* 0x00009200ff807b82 */ /* 0x000e620000000800 */
[----:B------:R-:W-:Y:S01]  /*c0a0*/  IMAD R124, R250, 0x3ec, RZ ;  /* 0x000003ecfa7c7824 */ /* 0x000fe200078e02ff */
[----:B------:R-:W-:-:S04]  /*c0b0*/  IADD3 R122, P0, R122, R120, RZ ;  /* 0x000000787a7a7210 */ /* 0x000fc80007f1e0ff */
[-C--:B------:R-:W-:Y:S01]  /*c0c0*/  IADD3 R124, P1, R124, R120.reuse, RZ ;  /* 0x000000787c7c7210 */ /* 0x080fe20007f3e0ff */
[----:B----4-:R-:W-:Y:S01]  /*c0d0*/  IMAD R126, R127, 0x3fc, RZ ;  /* 0x000003fc7f7e7824 */ /* 0x010fe200078e02ff */
[----:B------:R-:W4:Y:S01]  /*c0e0*/  LDC R245, c[0x0][0x248] ;  /* 0x00009200fff57b82 */ /* 0x000f220000000800 */
[-C--:B------:R-:W-:Y:S02]  /*c0f0*/  LEA.HI.X.SX32 R123, R243, R121.reuse, 0x1, P0 ;  /* 0x00000079f37b7211 */ /* 0x080fe400000f0eff */
[----:B------:R-:W-:Y:S02]  /*c100*/  LEA.HI.X.SX32 R125, R241, R121, 0x1, P1 ;  /* 0x00000079f17d7211 */ /* 0x000fe400008f0eff */
[----:B------:R-:W-:-:S03]  /*c110*/  IADD3 R126, P2, R126, R120, RZ ;  /* 0x000000787e7e7210 */ /* 0x000fc60007f5e0ff */
[----:B------:R3:W5:Y:S01]  /*c120*/  LDG.E.U16 R241, desc[UR4][R124.64] ;  /* 0x000000047cf17981 */ /* 0x000762000c1e1500 */
[----:B------:R-:W-:Y:S01]  /*c130*/  LEA.HI.X.SX32 R127, R239, R121, 0x1, P2 ;  /* 0x00000079ef7f7211 */ /* 0x000fe200010f0eff */
[----:B------:R-:W2:Y:S02]  /*c140*/  LDC R250, c[0x0][0x248] ;  /* 0x00009200fffa7b82 */ /* 0x000ea40000000800 */
[----:B------:R0:W5:Y:S04]  /*c150*/  LDG.E.U16 R239, desc[UR4][R122.64] ;  /* 0x000000047aef7981 */ /* 0x000168000c1e1500 */
[----:B------:R4:W5:Y:S02]  /*c160*/  LDG.E.U16 R243, desc[UR4][R126.64] ;  /* 0x000000047ef37981 */ /* 0x000964000c1e1500 */
[----:B---3--:R-:W3:Y:S01]  /*c170*/  LDC R124, c[0x0][0x248] ;  /* 0x00009200ff7c7b82 */ /* 0x008ee20000000800 */
[----:B0-----:R-:W-:-:S02]  /*c180*/  IMAD R122, R129, 0x38e, RZ ;  /* 0x0000038e817a7824 */ /* 0x001fc400078e02ff */
[----:B-1----:R-:W-:Y:S02]  /*c190*/  IMAD R123, R128, 0x1c7, RZ ;  /* 0x000001c7807b7824 */ /* 0x002fe400078e02ff */
[----:B----4-:R-:W-:Y:S01]  /*c1a0*/  IMAD R127, R245, 0x1d7, RZ ;  /* 0x000001d7f57f7824 */ /* 0x010fe200078e02ff */
[----:B------:R-:W-:Y:S01]  /*c1b0*/  IADD3 R122, P0, R122, R120, RZ ;  /* 0x000000787a7a7210 */ /* 0x000fe20007f1e0ff */
[----:B------:R-:W-:Y:S01]  /*c1c0*/  IMAD R125, R247, 0x1cf, RZ ;  /* 0x000001cff77d7824 */ /* 0x000fe200078e02ff */
[----:B------:R-:W0:Y:S02]  /*c1d0*/  LDC R128, c[0x0][0x248] ;  /* 0x00009200ff807b82 */ /* 0x000e240000000800 */
[----:B------:R-:W-:-:S05]  /*c1e0*/  LEA.HI.X.SX32 R123, R123, R121, 0x1, P0 ;  /* 0x000000797b7b7211 */ /* 0x000fca00000f0eff */
[----:B------:R1:W4:Y:S01]  /*c1f0*/  LDG.E.U16 R245, desc[UR4][R122.64] ;  /* 0x000000047af57981 */ /* 0x000322000c1e1500 */
[----:B--2---:R-:W-:Y:S01]  /*c200*/  IMAD R126, R250, 0x3ae, RZ ;  /* 0x000003aefa7e7824 */ /* 0x004fe200078e02ff */
[----:B------:R-:W2:Y:S08]  /*c210*/  LDC R129, c[0x0][0x248] ;  /* 0x00009200ff817b82 */ /* 0x000eb00000000800 */
[----:B-1----:R-:W1:Y:S08]  /*c220*/  LDC R122, c[0x0][0x248] ;  /* 0x00009200ff7a7b82 */ /* 0x002e700000000800 */
[----:B------:R-:W0:Y:S01]  /*c230*/  LDC R123, c[0x0][0x248] ;  /* 0x00009200ff7b7b82 */ /* 0x000e220000000800 */
[----:B---3--:R-:W-:Y:S01]  /*c240*/  IMAD R124, R124, 0x39e, RZ ;  /* 0x0000039e7c7c7824 */ /* 0x008fe200078e02ff */
[----:B------:R-:W-:-:S04]  /*c250*/  IADD3 R126, P2, R126, R120, RZ ;  /* 0x000000787e7e7210 */ /* 0x000fc80007f5e0ff */
[----:B------:R-:W-:Y:S02]  /*c260*/  IADD3 R124, P1, R124, R120, RZ ;  /* 0x000000787c7c7210 */ /* 0x000fe40007f3e0ff */
[-C--:B------:R-:W-:Y:S02]  /*c270*/  LEA.HI.X.SX32 R127, R127, R121.reuse, 0x1, P2 ;  /* 0x000000797f7f7211 */ /* 0x080fe400010f0eff */
[----:B------:R-:W-:-:S03]  /*c280*/  LEA.HI.X.SX32 R125, R125, R121, 0x1, P1 ;  /* 0x000000797d7d7211 */ /* 0x000fc600008f0eff */
[----:B------:R0:W3:Y:S04]  /*c290*/  LDG.E.U16 R250, desc[UR4][R126.64] ;  /* 0x000000047efa7981 */ /* 0x0000e8000c1e1500 */
[----:B------:R1:W3:Y:S01]  /*c2a0*/  LDG.E.U16 R247, desc[UR4][R124.64] ;  /* 0x000000047cf77981 */ /* 0x0002e2000c1e1500 */
[----:B0-----:R-:W-:Y:S02]  /*c2b0*/  IMAD R126, R123, 0x3ce, RZ ;  /* 0x000003ce7b7e7824 */ /* 0x001fe400078e02ff */
[----:B------:R-:W0:Y:S01]  /*c2c0*/  LDC R123, c[0x0][0x248] ;  /* 0x00009200ff7b7b82 */ /* 0x000e220000000800 */
[----:B-1----:R-:W-:-:S07]  /*c2d0*/  IMAD R125, R122, 0x1e7, RZ ;  /* 0x000001e77a7d7824 */ /* 0x002fce00078e02ff */
[----:B------:R-:W1:Y:S08]  /*c2e0*/  LDC R124, c[0x0][0x248] ;  /* 0x00009200ff7c7b82 */ /* 0x000e700000000800 */
[----:B------:R-:W1:Y:S01]  /*c2f0*/  LDC R122, c[0x0][0x248] ;  /* 0x00009200ff7a7b82 */ /* 0x000e620000000800 */
[----:B------:R-:W-:Y:S02]  /*c300*/  IMAD R128, R128, 0x3be, RZ ;  /* 0x000003be80807824 */ /* 0x000fe400078e02ff */
[----:B--2---:R-:W-:-:S03]  /*c310*/  IMAD R129, R129, 0x1df, RZ ;  /* 0x000001df81817824 */ /* 0x004fc600078e02ff */
[----:B------:R-:W-:Y:S01]  /*c320*/  IADD3 R128, P0, R128, R120, RZ ;  /* 0x0000007880807210 */ /* 0x000fe20007f1e0ff */
[----:B0-----:R-:W-:-:S03]  /*c330*/  IMAD R123, R123, 0x3fe, RZ ;  /* 0x000003fe7b7b7824 */ /* 0x001fc600078e02ff */
[----:B------:R-:W-:Y:S02]  /*c340*/  LEA.HI.X.SX32 R129, R129, R121, 0x1, P0 ;  /* 0x0000007981817211 */ /* 0x000fe400000f0eff */
[----:B------:R-:W-:-:S03]  /*c350*/  IADD3 R126, P0, R126, R120, RZ ;  /* 0x000000787e7e7210 */ /* 0x000fc60007f1e0ff */
[----:B------:R0:W2:Y:S01]  /*c360*/  LDG.E.U16 R128, desc[UR4][R128.64] ;  /* 0x0000000480807981 */ /* 0x0000a2000c1e1500 */
[----:B-1----:R-:W-:Y:S01]  /*c370*/  IMAD R124, R124, 0x3de, RZ ;  /* 0x000003de7c7c7824 */ /* 0x002fe200078e02ff */
[----:B------:R-:W-:Y:S02]  /*c380*/  LEA.HI.X.SX32 R127, R125, R121, 0x1, P0 ;  /* 0x000000797d7f7211 */ /* 0x000fe400000f0eff */
[----:B------:R-:W1:Y:S01]  /*c390*/  LDC R125, c[0x0][0x248] ;  /* 0x00009200ff7d7b82 */ /* 0x000e620000000800 */
[----:B------:R-:W-:Y:S01]  /*c3a0*/  IMAD R122, R122, 0x3ee, RZ ;  /* 0x000003ee7a7a7824 */ /* 0x000fe200078e02ff */
[-C--:B------:R-:W-:Y:S01]  /*c3b0*/  IADD3 R124, P1, R124, R120.reuse, RZ ;  /* 0x000000787c7c7210 */ /* 0x080fe20007f3e0ff */
[----:B------:R-:W2:Y:S05]  /*c3c0*/  LDG.E.U16 R126, desc[UR4][R126.64] ;  /* 0x000000047e7e7981 */ /* 0x000eaa000c1e1500 */
[----:B0-----:R-:W0:Y:S01]  /*c3d0*/  LDC R129, c[0x0][0x248] ;  /* 0x00009200ff817b82 */ /* 0x001e220000000800 */
[----:B------:R-:W-:-:S02]  /*c3e0*/  IADD3 R122, P2, R122, R120, RZ ;  /* 0x000000787a7a7210 */ /* 0x000fc40007f5e0ff */
[----:B------:R-:W-:-:S05]  /*c3f0*/  IADD3 R120, P0, R123, R120, RZ ;  /* 0x000000787b787210 */ /* 0x000fca0007f1e0ff */
[----:B------:R-:W0:Y:S01]  /*c400*/  LDC R123, c[0x0][0x248] ;  /* 0x00009200ff7b7b82 */ /* 0x000e220000000800 */
[----:B------:R-:W5:Y:S01]  /*c410*/  LDL.LU R127, [R1+0x4] ;  /* 0x00000400017f7983 */ /* 0x000f620000300800 */
[----:B-1----:R-:W-:-:S05]  /*c420*/  IMAD R125, R125, 0x1ef, RZ ;  /* 0x000001ef7d7d7824 */ /* 0x002fca00078e02ff */
[----:B------:R-:W-:Y:S01]  /*c430*/  LEA.HI.X.SX32 R125, R125, R121, 0x1, P1 ;  /* 0x000000797d7d7211 */ /* 0x000fe200008f0eff */
[----:B0-----:R-:W-:-:S04]  /*c440*/  IMAD R129, R129, 0x1ff, RZ ;  /* 0x000001ff81817824 */ /* 0x001fc800078e02ff */
[----:B------:R-:W2:Y:S01]  /*c450*/  LDG.E.U16 R124, desc[UR4][R124.64] ;  /* 0x000000047c7c7981 */ /* 0x000ea2000c1e1500 */
[----:B------:R-:W-:-:S05]  /*c460*/  IMAD R123, R123, 0x1f7, RZ ;  /* 0x000001f77b7b7824 */ /* 0x000fca00078e02ff */
[-C--:B------:R-:W-:Y:S02]  /*c470*/  LEA.HI.X.SX32 R123, R123, R121.reuse, 0x1, P2 ;  /* 0x000000797b7b7211 */ /* 0x080fe400010f0eff */
[----:B------:R-:W-:Y:S02]  /*c480*/  LEA.HI.X.SX32 R121, R129, R121, 0x1, P0 ;  /* 0x0000007981797211 */ /* 0x000fe400000f0eff */
[----:B------:R-:W4:Y:S04]  /*c490*/  LDL.LU R129, [R1+0x8] ;  /* 0x0000080001817983 */ /* 0x000f280000300800 */
[----:B------:R-:W3:Y:S04]  /*c4a0*/  LDL.LU R125, [R1+0xc] ;  /* 0x00000c00017d7983 */ /* 0x000ee80000300800 */
[----:B------:R-:W2:Y:S04]  /*c4b0*/  LDG.E.U16 R122, desc[UR4][R122.64] ;  /* 0x000000047a7a7981 */ /* 0x000ea8000c1e1500 */
[----:B------:R-:W2:Y:S04]  /*c4c0*/  LDG.E.U16 R120, desc[UR4][R120.64] ;  /* 0x0000000478787981 */ /* 0x000ea8000c1e1500 */
[----:B------:R0:W-:Y:S04]  /*c4d0*/  STS.U16 [R4+0x2180], R220 ;  /* 0x002180dc04007388 */ /* 0x0001e80000000400 */
[----:B------:R-:W5:Y:S04]  /*c4e0*/  LDL.LU R123, [R1+0x10] ;  /* 0x00001000017b7983 */ /* 0x000f680000300800 */
[----:B------:R-:W4:Y:S04]  /*c4f0*/  LDL.LU R121, [R1+0x14] ;  /* 0x0000140001797983 */ /* 0x000f280000300800 */
[----:B0-----:R-:W3:Y:S04]  /*c500*/  LDL.LU R220, [R1+0x18] ;  /* 0x0000180001dc7983 */ /* 0x001ee80000300800 */
[----:B------:R0:W-:Y:S04]  /*c510*/  STS.U16 [R4+0x2580], R216 ;  /* 0x002580d804007388 */ /* 0x0001e80000000400 */
[----:B------:R1:W-:Y:S04]  /*c520*/  STS.U16 [R4+0x2980], R212 ;  /* 0x002980d404007388 */ /* 0x0003e80000000400 */
[----:B------:R1:W-:Y:S04]  /*c530*/  STS.U16 [R4+0x2d80], R208 ;  /* 0x002d80d004007388 */ /* 0x0003e80000000400 */
[----:B0-----:R-:W2:Y:S04]  /*c540*/  LDL.LU R216, [R1+0x1c] ;  /* 0x00001c0001d87983 */ /* 0x001ea80000300800 */
[----:B-1----:R-:W5:Y:S04]  /*c550*/  LDL.LU R212, [R1+0x20] ;  /* 0x0000200001d47983 */ /* 0x002f680000300800 */
[----:B------:R-:W4:Y:S04]  /*c560*/  LDL.LU R208, [R1+0x24] ;  /* 0x0000240001d07983 */ /* 0x000f280000300800 */
[----:B------:R0:W-:Y:S04]  /*c570*/  STS.U16 [R4+0x3180], R204 ;  /* 0x003180cc04007388 */ /* 0x0001e80000000400 */
[----:B------:R1:W-:Y:S04]  /*c580*/  STS.U16 [R4+0x3580], R200 ;  /* 0x003580c804007388 */ /* 0x0003e80000000400 */
[----:B------:R1:W-:Y:S04]  /*c590*/  STS.U16 [R4+0x3980], R196 ;  /* 0x003980c404007388 */ /* 0x0003e80000000400 */
[----:B0-----:R-:W3:Y:S04]  /*c5a0*/  LDL.LU R204, [R1+0x28] ;  /* 0x0000280001cc7983 */ /* 0x001ee80000300800 */
[----:B-1----:R-:W3:Y:S04]  /*c5b0*/  LDL.LU R200, [R1+0x2c] ;  /* 0x00002c0001c87983 */ /* 0x002ee80000300800 */
[----:B------:R-:W3:Y:S04]  /*c5c0*/  LDL.LU R196, [R1+0x30] ;  /* 0x0000300001c47983 */ /* 0x000ee80000300800 */
        /* <DEDUP_REMOVED lines=16> */
[----:B-1----:R-:W3:Y:S01]  /*c6d0*/  LDL.LU R148, [R1+0x7c] ;  /* 0x00007c0001947983 */ /* 0x002ee20000300800 */
[----:B------:R-:W-:-:S03]  /*c6e0*/  LOP3.LUT R5, R2, 0x40, RZ, 0x3c, !PT ;  /* 0x0000004002057812 */ /* 0x000fc600078e3cff */
[----:B------:R0:W-:Y:S04]  /*c6f0*/  STS.U16 [R4+0x5d80], R142 ;  /* 0x005d808e04007388 */ /* 0x0001e80000000400 */
[----:B------:R1:W-:Y:S01]  /*c700*/  STS.U16 [R4+0x6180], R136 ;  /* 0x0061808804007388 */ /* 0x0003e20000000400 */
[----:B------:R-:W-:-:S03]  /*c710*/  IADD3 R5, R249, R5, RZ ;  /* 0x00000005f9057210 */ /* 0x000fc60007ffe0ff */
        /* <DEDUP_REMOVED lines=46> */
[----:B------:R-:W3:Y:S04]  /*ca00*/  LDL.LU R26, [R1+0x100] ;  /* 0x00010000011a7983 */ /* 0x000ee80000300800 */
[----:B--2---:R-:W-:Y:S04]  /*ca10*/  STS.U16 [R5+0x5e00], R216 ;  /* 0x005e00d805007388 */ /* 0x004fe80000000400 */
[----:B-----5:R-:W-:Y:S04]  /*ca20*/  STS.U16 [R5+0x5a00], R212 ;  /* 0x005a00d405007388 */ /* 0x020fe80000000400 */
[----:B----4-:R-:W-:Y:S04]  /*ca30*/  STS.U16 [R5+0x5600], R208 ;  /* 0x005600d005007388 */ /* 0x010fe80000000400 */
[----:B---3--:R-:W-:Y:S04]  /*ca40*/  STS.U16 [R5+0x6200], R220 ;  /* 0x006200dc05007388 */ /* 0x008fe80000000400 */
        /* <DEDUP_REMOVED lines=11> */
[----:B0-----:R-:W2:Y:S04]  /*cb00*/  LDL.LU R160, [R1+0x10c] ;  /* 0x00010c0001a07983 */ /* 0x001ea80000300800 */
[----:B------:R-:W3:Y:S04]  /*cb10*/  LDL.LU R166, [R1+0xfc] ;  /* 0x0000fc0001a67983 */ /* 0x000ee80000300800 */
[----:B------:R-:W4:Y:S04]  /*cb20*/  LDL.LU R172, [R1+0xec] ;  /* 0x0000ec0001ac7983 */ /* 0x000f280000300800 */
[----:B------:R-:W5:Y:S04]  /*cb30*/  LDL.LU R178, [R1+0xdc] ;  /* 0x0000dc0001b27983 */ /* 0x000f680000300800 */
[----:B------:R-:W2:Y:S04]  /*cb40*/  LDL.LU R184, [R1+0xcc] ;  /* 0x0000cc0001b87983 */ /* 0x000ea80000300800 */
[----:B------:R-:W3:Y:S04]  /*cb50*/  LDL.LU R190, [R1+0xbc] ;  /* 0x0000bc0001be7983 */ /* 0x000ee80000300800 */
[----:B------:R-:W4:Y:S04]  /*cb60*/  LDL.LU R196, [R1+0xac] ;  /* 0x0000ac0001c47983 */ /* 0x000f280000300800 */
[----:B------:R-:W5:Y:S04]  /*cb70*/  LDL.LU R200, [R1+0x9c] ;  /* 0x00009c0001c87983 */ /* 0x000f680000300800 */
[----:B------:R-:W5:Y:S04]  /*cb80*/  LDL.LU R204, [R1+0x90] ;  /* 0x0000900001cc7983 */ /* 0x000f680000300800 */
[----:B------:R-:W5:Y:S04]  /*cb90*/  LDL.LU R208, [R1+0x84] ;  /* 0x0000840001d07983 */ /* 0x000f680000300800 */
[----:B------:R-:W5:Y:S04]  /*cba0*/  LDL.LU R212, [R1+0x78] ;  /* 0x0000780001d47983 */ /* 0x000f680000300800 */
[----:B------:R-:W5:Y:S04]  /*cbb0*/  LDL.LU R216, [R1+0x6c] ;  /* 0x00006c0001d87983 */ /* 0x000f680000300800 */
[----:B------:R-:W5:Y:S04]  /*cbc0*/  LDL.LU R220, [R1+0x60] ;  /* 0x0000600001dc7983 */ /* 0x000f680000300800 */
[----:B------:R-:W5:Y:S04]  /*cbd0*/  LDL.LU R121, [R1+0x54] ;  /* 0x0000540001797983 */ /* 0x000f680000300800 */
[----:B------:R0:W-:Y:S04]  /*cbe0*/  STS.U16 [R5+0x6e00], R125 ;  /* 0x006e007d05007388 */ /* 0x0001e80000000400 */
[----:B------:R-:W5:Y:S04]  /*cbf0*/  LDL.LU R123, [R1+0x48] ;  /* 0x00004800017b7983 */ /* 0x000f680000300800 */
[----:B------:R1:W-:Y:S04]  /*cc00*/  STS.U16 [R5+0x7200], R129 ;  /* 0x0072008105007388 */ /* 0x0003e80000000400 */
[----:B0-----:R-:W5:Y:S04]  /*cc10*/  LDL.LU R125, [R1+0x40] ;  /* 0x00004000017d7983 */ /* 0x001f680000300800 */
[----:B------:R0:W-:Y:S04]  /*cc20*/  STS.U16 [R5+0x7a00], R127 ;  /* 0x007a007f05007388 */ /* 0x0001e80000000400 */
[----:B-1----:R-:W5:Y:S04]  /*cc30*/  LDL.LU R129, [R1+0x38] ;  /* 0x0000380001817983 */ /* 0x002f680000300800 */
[----:B0-----:R-:W5:Y:S04]  /*cc40*/  LDL.LU R127, [R1] ;  /* 0x00000000017f7983 */ /* 0x001f680000300800 */
[----:B------:R0:W-:Y:S02]  /*cc50*/  STS.U16 [R5+0x7600], R0 ;  /* 0x0076000005007388 */ /* 0x0001e40000000400 */
[----:B0-----:R-:W-:-:S04]  /*cc60*/  LOP3.LUT R0, R2, 0x50, RZ, 0x3c, !PT ;  /* 0x0000005002007812 */ /* 0x001fc800078e3cff */
[----:B------:R-:W-:Y:S01]  /*cc70*/  IADD3 R0, R249, R0, RZ ;  /* 0x00000000f9007210 */ /* 0x000fe20007ffe0ff */
        /* <DEDUP_REMOVED lines=45> */
[----:B--2---:R0:W-:Y:S04]  /*cf50*/  STS.U16 [R0+0x1280], R184 ;  /* 0x001280b800007388 */ /* 0x0041e80000000400 */
[----:B---3--:R1:W-:Y:S04]  /*cf60*/  STS.U16 [R0+0x1680], R190 ;  /* 0x001680be00007388 */ /* 0x0083e80000000400 */
[----:B----4-:R2:W-:Y:S04]  /*cf70*/  STS.U16 [R0+0x1a80], R196 ;  /* 0x001a80c400007388 */ /* 0x0105e80000000400 */
[----:B0-----:R-:W3:Y:S04]  /*cf80*/  LDL.LU R184, [R1+0x108] ;  /* 0x0001080001b87983 */ /* 0x001ee80000300800 */
[----:B-1----:R-:W4:Y:S04]  /*cf90*/  LDL.LU R190, [R1+0xf8] ;  /* 0x0000f80001be7983 */ /* 0x002f280000300800 */
[----:B-----5:R0:W-:Y:S04]  /*cfa0*/  STS.U16 [R0+0x1e80], R200 ;  /* 0x001e80c800007388 */ /* 0x0201e80000000400 */
[----:B--2---:R-:W2:Y:S04]  /*cfb0*/  LDL.LU R196, [R1+0xe8] ;  /* 0x0000e80001c47983 */ /* 0x004ea80000300800 */
[----:B------:R1:W-:Y:S04]  /*cfc0*/  STS.U16 [R0+0x2280], R204 ;  /* 0x002280cc00007388 */ /* 0x0003e80000000400 */
[----:B0-----:R-:W5:Y:S04]  /*cfd0*/  LDL.LU R200, [R1+0xd8] ;  /* 0x0000d80001c87983 */ /* 0x001f680000300800 */
[----:B------:R0:W-:Y:S04]  /*cfe0*/  STS.U16 [R0+0x2680], R208 ;  /* 0x002680d000007388 */ /* 0x0001e80000000400 */
[----:B-1----:R-:W5:Y:S04]  /*cff0*/  LDL.LU R204, [R1+0xc8] ;  /* 0x0000c80001cc7983 */ /* 0x002f680000300800 */
[----:B------:R1:W-:Y:S04]  /*d000*/  STS.U16 [R0+0x2a80], R212 ;  /* 0x002a80d400007388 */ /* 0x0003e80000000400 */
[----:B0-----:R-:W5:Y:S04]  /*d010*/  LDL.LU R208, [R1+0xb8] ;  /* 0x0000b80001d07983 */ /* 0x001f680000300800 */
[----:B------:R0:W-:Y:S04]  /*d020*/  STS.U16 [R0+0x2e80], R216 ;  /* 0x002e80d800007388 */ /* 0x0001e80000000400 */
[----:B-1----:R-:W5:Y:S04]  /*d030*/  LDL.LU R212, [R1+0xa8] ;  /* 0x0000a80001d47983 */ /* 0x002f680000300800 */
[----:B------:R1:W-:Y:S04]  /*d040*/  STS.U16 [R0+0x3280], R220 ;  /* 0x003280dc00007388 */ /* 0x0003e80000000400 */
[----:B0-----:R-:W3:Y:S04]  /*d050*/  LDL.LU R216, [R1+0x98] ;  /* 0x0000980001d87983 */ /* 0x001ee80000300800 */
[----:B------:R0:W-:Y:S04]  /*d060*/  STS.U16 [R0+0x3680], R121 ;  /* 0x0036807900007388 */ /* 0x0001e80000000400 */
[----:B-1----:R-:W4:Y:S04]  /*d070*/  LDL.LU R220, [R1+0x8c] ;  /* 0x00008c0001dc7983 */ /* 0x002f280000300800 */
[----:B------:R1:W-:Y:S04]  /*d080*/  STS.U16 [R0+0x3a80], R123 ;  /* 0x003a807b00007388 */ /* 0x0003e80000000400 */
[----:B0-----:R-:W2:Y:S04]  /*d090*/  LDL.LU R121, [R1+0x80] ;  /* 0x0000800001797983 */ /* 0x001ea80000300800 */
[----:B------:R0:W-:Y:S04]  /*d0a0*/  STS.U16 [R0+0x3e80], R125 ;  /* 0x003e807d00007388 */ /* 0x0001e80000000400 */
[----:B-1----:R-:W5:Y:S04]  /*d0b0*/  LDL.LU R123, [R1+0x74] ;  /* 0x00007400017b7983 */ /* 0x002f680000300800 */
[----:B------:R1:W-:Y:S04]  /*d0c0*/  STS.U16 [R0+0x4280], R129 ;  /* 0x0042808100007388 */ /* 0x0003e80000000400 */
[----:B0-----:R-:W5:Y:S04]  /*d0d0*/  LDL.LU R125, [R1+0x68] ;  /* 0x00006800017d7983 */ /* 0x001f680000300800 */
[----:B------:R0:W-:Y:S04]  /*d0e0*/  STS.U16 [R0+0x4680], R127 ;  /* 0x0046807f00007388 */ /* 0x0001e80000000400 */
[----:B-1----:R-:W5:Y:S04]  /*d0f0*/  LDL.LU R129, [R1+0x5c] ;  /* 0x00005c0001817983 */ /* 0x002f680000300800 */
[----:B0-----:R-:W5:Y:S01]  /*d100*/  LDL.LU R127, [R1+0x50] ;  /* 0x00005000017f7983 */ /* 0x001f620000300800 */
[----:B------:R-:W-:-:S04]  /*d110*/  LOP3.LUT R4, R2, 0x60, RZ, 0x3c, !PT ;  /* 0x0000006002047812 */ /* 0x000fc800078e3cff */
        /* <DEDUP_REMOVED lines=51> */
[----:B---3--:R0:W-:Y:S04]  /*d450*/  STS.U16 [R4+0x1f00], R216 ;  /* 0x001f00d804007388 */ /* 0x0081e80000000400 */
[----:B----4-:R1:W-:Y:S04]  /*d460*/  STS.U16 [R4+0x2300], R220 ;  /* 0x002300dc04007388 */ /* 0x0103e80000000400 */
[----:B0-----:R-:W3:Y:S04]  /*d470*/  LDL.LU R216, [R1+0x104] ;  /* 0x0001040001d87983 */ /* 0x001ee80000300800 */
[----:B--2---:R0:W-:Y:S04]  /*d480*/  STS.U16 [R4+0x2700], R121 ;  /* 0x0027007904007388 */ /* 0x0041e80000000400 */
[----:B-1----:R-:W2:Y:S04]  /*d490*/  LDL.LU R220, [R1+0xf4] ;  /* 0x0000f40001dc7983 */ /* 0x002ea80000300800 */
[----:B-----5:R1:W-:Y:S04]  /*d4a0*/  STS.U16 [R4+0x2b00], R123 ;  /* 0x002b007b04007388 */ /* 0x0203e80000000400 */
[----:B0-----:R-:W4:Y:S04]  /*d4b0*/  LDL.LU R121, [R1+0xe4] ;  /* 0x0000e40001797983 */ /* 0x001f280000300800 */
        /* <DEDUP_REMOVED lines=9> */
[----:B------:R-:W-:Y:S01]  /*d550*/  STS.U16 [R4+0x300], R184 ;  /* 0x000300b804007388 */ /* 0x000fe20000000400 */
[----:B------:R-:W-:-:S03]  /*d560*/  MOV R0, 0xff800000 ;  /* 0xff80000000007802 */ /* 0x000fc60000000f00 */
        /* <DEDUP_REMOVED lines=62> */
[----:B---3--:R-:W-:Y:S04]  /*d950*/  STS.U16 [R3+0x380], R216 ;  /* 0x000380d803007388 */ /* 0x008fe80000000400 */
[----:B------:R-:W-:Y:S04]  /*d960*/  STS.U16 [R3+0x3380], R202 ;  /* 0x003380ca03007388 */ /* 0x000fe80000000400 */
[----:B--2---:R-:W-:Y:S04]  /*d970*/  STS.U16 [R3+0x780], R220 ;  /* 0x000780dc03007388 */ /* 0x004fe80000000400 */
[----:B------:R-:W-:Y:S04]  /*d980*/  STS.U16 [R3+0x3780], R198 ;  /* 0x003780c603007388 */ /* 0x000fe80000000400 */
[----:B----4-:R-:W-:Y:S04]  /*d990*/  STS.U16 [R3+0xb80], R121 ;  /* 0x000b807903007388 */ /* 0x010fe80000000400 */
[----:B------:R-:W-:Y:S04]  /*d9a0*/  STS.U16 [R3+0x3b80], R192 ;  /* 0x003b80c003007388 */ /* 0x000fe80000000400 */
[----:B-----5:R-:W-:Y:S04]  /*d9b0*/  STS.U16 [R3+0xf80], R123 ;  /* 0x000f807b03007388 */ /* 0x020fe80000000400 */
        /* <DEDUP_REMOVED lines=52> */
[----:B------:R-:W-:Y:S01]  /*dd00*/  STL [R1+0x810], R0 ;  /* 0x0008100001007387 */ /* 0x000fe20000100800 */
[----:B0-----:R-:W-:-:S05]  /*dd10*/  MOV R3, 0xff800000 ;  /* 0xff80000000037802 */ /* 0x001fca0000000f00 */
[----:B------:R-:W-:Y:S04]  /*dd20*/  STL [R1+0x80c], R3 ;  /* 0x00080c0301007387 */ /* 0x000fe80000100800 */
[----:B------:R-:W-:Y:S04]  /*dd30*/  STL [R1+0x808], R2 ;  /* 0x0008080201007387 */ /* 0x000fe80000100800 */
[----:B------:R0:W-:Y:S04]  /*dd40*/  STL [R1+0x800], R0 ;  /* 0x0008000001007387 */ /* 0x0001e80000100800 */
[----:B------:R1:W-:Y:S04]  /*dd50*/  STL [R1+0x400], RZ ;  /* 0x000400ff01007387 */ /* 0x0003e80000100800 */
        /* <DEDUP_REMOVED lines=255> */
[----:B------:R1:W-:Y:S04]  /*ed50*/  STL [R1], RZ ;  /* 0x000000ff01007387 */ /* 0x0003e80000100800 */
        /* <DEDUP_REMOVED lines=81> */
[----:B------:R1:W-:Y:S01]  /*f270*/  STL [R1+0x148], RZ ;  /* 0x000148ff01007387 */ /* 0x0003e20000100800 */
[----:B------:R-:W2:Y:S03]  /*f280*/  S2R R220, SR_CTAID.X ;  /* 0x0000000000dc7919 */ /* 0x000ea60000002500 */
        /* <DEDUP_REMOVED lines=28> */
[----:B--2---:R-:W-:-:S03]  /*f450*/  SHF.L.U32 R12, R220, 0x8, RZ ;  /* 0x00000008dc0c7819 */ /* 0x004fc600000006ff */
[----:B------:R1:W-:Y:S04]  /*f460*/  STL [R1+0x1bc], RZ ;  /* 0x0001bcff01007387 */ /* 0x0003e80000100800 */
[----:B------:R1:W-:Y:S04]  /*f470*/  STL [R1+0x1c0], RZ ;  /* 0x0001c0ff01007387 */ /* 0x0003e80000100800 */
[----:B------:R1:W-:Y:S04]  /*f480*/  STL [R1+0x1c4], RZ ;  /* 0x0001c4ff01007387 */ /* 0x0003e80000100800 */
[----:B------:R1:W-:Y:S04]  /*f490*/  STL [R1+0x1c8], RZ ;  /* 0x0001c8ff01007387 */ /* 0x0003e80000100800 */
[----:B------:R1:W-:Y:S01]  /*f4a0*/  STL [R1+0x1cc], RZ ;  /* 0x0001ccff01007387 */ /* 0x0003e20000100800 */
[----:B------:R-:W2:Y:S03]  /*f4b0*/  S2R R220, SR_TID.X ;  /* 0x0000000000dc7919 */ /* 0x000ea60000002100 */
        /* <DEDUP_REMOVED lines=9> */
[----:B0-----:R-:W-:-:S03]  /*f550*/  IADD3 R0, R12, 0x100, RZ ;  /* 0x000001000c007810 */ /* 0x001fc60007ffe0ff */
[----:B------:R1:W-:Y:S04]  /*f560*/  STL [R1+0x1f4], RZ ;  /* 0x0001f4ff01007387 */ /* 0x0003e80000100800 */
[----:B------:R1:W-:Y:S04]  /*f570*/  STL [R1+0x1f8], RZ ;  /* 0x0001f8ff01007387 */ /* 0x0003e80000100800 */
[----:B------:R1:W-:Y:S01]  /*f580*/  STL [R1+0x1fc], RZ ;  /* 0x0001fcff01007387 */ /* 0x0003e20000100800 */
[----:B------:R-:W-:Y:S02]  /*f590*/  ISETP.GE.AND P0, PT, R0, 0x1, PT ;  /* 0x000000010000780c */ /* 0x000fe40003f06270 */
[----:B------:R-:W-:-:S02]  /*f5a0*/  CS2R R24, SRZ ;  /* 0x0000000000187805 */ /* 0x000fc4000001ff00 */
[----:B------:R-:W-:Y:S02]  /*f5b0*/  MOV R248, 0x3f800000 ;  /* 0x3f80000000f87802 */ /* 0x000fe40000000f00 */
[----:B------:R-:W-:Y:S02]  /*f5c0*/  CS2R R26, SRZ ;  /* 0x00000000001a7805 */ /* 0x000fe4000001ff00 */
[----:B------:R-:W-:Y:S02]  /*f5d0*/  MOV R247, 0x3f800000 ;  /* 0x3f80000000f77802 */ /* 0x000fe40000000f00 */
[----:B------:R-:W-:Y:S02]  /*f5e0*/  CS2R R28, SRZ ;  /* 0x00000000001c7805 */ /* 0x000fe4000001ff00 */
[----:B------:R-:W-:Y:S02]  /*f5f0*/  MOV R246, 0x3f800000 ;  /* 0x3f80000000f67802 */ /* 0x000fe40000000f00 */
[----:B------:R-:W-:-:S02]  /*f600*/  CS2R R30, SRZ ;  /* 0x00000000001e7805 */ /* 0x000fc4000001ff00 */
[----:B------:R-:W-:Y:S02]  /*f610*/  MOV R245, 0x3f800000 ;  /* 0x3f80000000f57802 */ /* 0x000fe40000000f00 */
[----:B------:R-:W-:Y:S02]  /*f620*/  CS2R R32, SRZ ;  /* 0x0000000000207805 */ /* 0x000fe4000001ff00 */
[----:B------:R-:W-:Y:S02]  /*f630*/  CS2R R34, SRZ ;  /* 0x0000000000227805 */ /* 0x000fe4000001ff00 */
[----:B------:R-:W-:Y:S02]  /*f640*/  CS2R R36, SRZ ;  /* 0x0000000000247805 */ /* 0x000fe4000001ff00 */
[----:B------:R-:W-:Y:S02]  /*f650*/  CS2R R38, SRZ ;  /* 0x0000000000267805 */ /* 0x000fe4000001ff00 */
[----:B------:R-:W-:-:S02]  /*f660*/  CS2R R40, SRZ ;  /* 0x0000000000287805 */ /* 0x000fc4000001ff00 */
[----:B------:R-:W-:Y:S02]  /*f670*/  CS2R R42, SRZ ;  /* 0x00000000002a7805 */ /* 0x000fe4000001ff00 */
        /* <DEDUP_REMOVED lines=54> */
[C---:B--2---:R-:W-:Y:S02]  /*f9e0*/  LOP3.LUT R0, R220.reuse, 0xff, RZ, 0xc0, !PT ;  /* 0x000000ffdc007812 */ /* 0x044fe400078ec0ff */
[C---:B------:R-:W-:Y:S02]  /*f9f0*/  LOP3.LUT R2, R220.reuse, 0xe0, RZ, 0xc0, !PT ;  /* 0x000000e0dc027812 */ /* 0x040fe400078ec0ff */
[----:B------:R-:W-:Y:S01]  /*fa00*/  LOP3.LUT R3, R220, 0xf, RZ, 0xc0, !PT ;  /* 0x0000000fdc037812 */ /* 0x000fe200078ec0ff */
[----:B-1----:R-:W-:Y:S06]  /*fa10*/  @!P0 BRA `(.L_x_0) ;  /* 0x000000c800bc8947 */ /* 0x002fec0003800000 */
[----:B------:R-:W0:Y:S01]  /*fa20*/  S2R R216, SR_TID.X ;  /* 0x0000000000d87919 */ /* 0x000e220000002100 */
[----:B------:R-:W1:Y:S01]  /*fa30*/  LDC.64 R4, c[0x0][0x260] ;  /* 0x00009800ff047b82 */ /* 0x000e620000000a00 */
[----:B------:R-:W-:Y:S01]  /*fa40*/  UMOV UR8, 0xfffffe00 ;  /* 0xfffffe0000087882 */ /* 0x000fe20000000000 */
[----:B------:R-:W-:Y:S01]  /*fa50*/  UMOV UR9, 0x3fffffef ;  /* 0x3fffffef00097882 */ /* 0x000fe20000000000 */
[----:B------:R-:W-:Y:S02]  /*fa60*/  SHF.R.S32.HI R20, RZ, 0x6, R220 ;  /* 0x00000006ff147819 */ /* 0x000fe400000114dc */
[----:B------:R-:W-:Y:S02]  /*fa70*/  CS2R R32, SRZ ;  /* 0x0000000000207805 */ /* 0x000fe4000001ff00 */
[----:B------:R-:W-:Y:S02]  /*fa80*/  MOV R248, 0x3f800000 ;  /* 0x3f80000000f87802 */ /* 0x000fe40000000f00 */
[----:B------:R-:W-:-:S02]  /*fa90*/  CS2R R34, SRZ ;  /* 0x0000000000227805 */ /* 0x000fc4000001ff00 */
[----:B------:R-:W-:Y:S01]  /*faa0*/  SGXT R20, R20, 0x1 ;  /* 0x000000011414781a */ /* 0x000fe20000000200 */
[----:B------:R-:W2:Y:S01]  /*fab0*/  LDC R27, c[0x0][0x268] ;  /* 0x00009a00ff1b7b82 */ /* 0x000ea20000000800 */
[----:B------:R-:W-:Y:S02]  /*fac0*/  MOV R247, 0x3f800000 ;  /* 0x3f80000000f77802 */ /* 0x000fe40000000f00 */
[----:B------:R-:W-:Y:S02]  /*fad0*/  CS2R R36, SRZ ;  /* 0x0000000000247805 */ /* 0x000fe4000001ff00 */
[----:B------:R-:W-:Y:S02]  /*fae0*/  LOP3.LUT R20, R20, 0x90, RZ, 0xc0, !PT ;  /* 0x0000009014147812 */ /* 0x000fe400078ec0ff */
[----:B------:R-:W-:Y:S02]  /*faf0*/  CS2R R38, SRZ ;  /* 0x0000000000267805 */ /* 0x000fe4000001ff00 */
[----:B------:R-:W-:-:S02]  /*fb00*/  MOV R246, 0x3f800000 ;  /* 0x3f80000000f67802 */ /* 0x000fc40000000f00 */
[----:B------:R-:W-:Y:S02]  /*fb10*/  CS2R R40, SRZ ;  /* 0x0000000000287805 */ /* 0x000fe4000001ff00 */
[----:B------:R-:W-:Y:S01]  /*fb20*/  MOV R245, 0x3f800000 ;  /* 0x3f80000000f57802 */ /* 0x000fe20000000f00 */
[----:B------:R-:W3:Y:S01]  /*fb30*/  LDC.64 R210, c[0x0][0x250] ;  /* 0x00009400ffd27b82 */ /* 0x000ee20000000a00 */
[----:B------:R-:W-:Y:S02]  /*fb40*/  MOV R213, 0xff800000 ;  /* 0xff80000000d57802 */ /* 0x000fe40000000f00 */
[----:B------:R-:W-:Y:S02]  /*fb50*/  CS2R R42, SRZ ;  /* 0x00000000002a7805 */ /* 0x000fe4000001ff00 */
[----:B------:R-:W-:Y:S02]  /*fb60*/  MOV R214, 0xff800000 ;  /* 0xff80000000d67802 */ /* 0x000fe40000000f00 */
[----:B------:R-:W-:-:S02]  /*fb70*/  CS2R R44, SRZ ;  /* 0x00000000002c7805 */ /* 0x000fc4000001ff00 */
[----:B------:R-:W-:Y:S02]  /*fb80*/  CS2R R46, SRZ ;  /* 0x00000000002e7805 */ /* 0x000fe4000001ff00 */
[----:B------:R-:W-:Y:S02]  /*fb90*/  CS2R R48, SRZ ;  /* 0x0000000000307805 */ /* 0x000fe4000001ff00 */
[----:B------:R-:W-:Y:S02]  /*fba0*/  CS2R R50, SRZ ;  /* 0x0000000000327805 */ /* 0x000fe4000001ff00 */
[----:B-1----:R-:W-:Y:S01]  /*fbb0*/  MOV R11, R4 ;  /* 0x00000004000b7202 */ /* 0x002fe20000000f00 */
[----:B------:R-:W1:Y:S01]  /*fbc0*/  LDC R19, c[0x0][0x258] ;  /* 0x00009600ff137b82 */ /* 0x000e620000000800 */
[----:B------:R-:W-:Y:S01]  /*fbd0*/  SHF.R.U32.HI R4, RZ, 0x4, R220 ;  /* 0x00000004ff047819 */ /* 0x000fe200000116dc */
[----:B------:R4:W-:Y:S01]  /*fbe0*/  STL [R1+0x804], R5 ;  /* 0x0008040501007387 */ /* 0x0009e20000100800 */
[----:B------:R-:W-:-:S02]  /*fbf0*/  MOV R6, R5 ;  /* 0x0000000500067202 */ /* 0x000fc40000000f00 */
[----:B------:R-:W-:Y:S02]  /*fc00*/  CS2R R52, SRZ ;  /* 0x0000000000347805 */ /* 0x000fe4000001ff00 */
[----:B------:R-:W-:Y:S02]  /*fc10*/  SGXT.U32 R4, R4, 0x4 ;  /* 0x000000040404781a */ /* 0x000fe40000000000 */
[----:B------:R-:W-:Y:S02]  /*fc20*/  CS2R R54, SRZ ;  /* 0x0000000000367805 */ /* 0x000fe4000001ff00 */
[C---:B0-----:R-:W-:Y:S01]  /*fc30*/  SHF.L.U32 R212, R216.reuse, 0x1, RZ ;  /* 0x00000001d8d47819 */ /* 0x041fe200000006ff */
[----:B------:R-:W0:Y:S01]  /*fc40*/  LDC.64 R24, c[0x0][0x218] ;  /* 0x00008600ff187b82 */ /* 0x000e220000000a00 */
[----:B------:R-:W-:Y:S01]  /*fc50*/  LOP3.LUT R216, R216, 0xc0, RZ, 0xc0, !PT ;  /* 0x000000c0d8d87812 */ /* 0x000fe200078ec0ff */
[----:B--2---:R-:W-:Y:S01]  /*fc60*/  IMAD R8, R4, R27, RZ ;  /* 0x0000001b04087224 */ /* 0x004fe200078e02ff */
[----:B------:R-:W-:Y:S01]  /*fc70*/  LOP3.LUT R212, R212, 0x7e, RZ, 0xc0, !PT ;  /* 0x0000007ed4d47812 */ /* 0x000fe200078ec0ff */
[----:B------:R-:W-:Y:S01]  /*fc80*/  IMAD R6, R3, R6, RZ ;  /* 0x0000000603067224 */ /* 0x000fe200078e02ff */
[----:B----4-:R-:W-:-:S02]  /*fc90*/  SHF.R.U32.HI R5, RZ, 0x1, R2 ;  /* 0x00000001ff057819 */ /* 0x010fc40000011602 */
[----:B------:R-:W-:Y:S02]  /*fca0*/  CS2R R56, SRZ ;  /* 0x0000000000387805 */ /* 0x000fe4000001ff00 */
[----:B------:R-:W-:Y:S01]  /*fcb0*/  LEA R21, R216, R212, 0x5 ;  /* 0x000000d4d8157211 */ /* 0x000fe200078e28ff */
[----:B------:R-:W2:Y:S01]  /*fcc0*/  LDC.64 R22, c[0x0][0x220] ;  /* 0x00008800ff167b82 */ /* 0x000ea20000000a00 */
[----:B------:R-:W4:Y:S01]  /*fcd0*/  S2R R216, SR_CTAID.Y ;  /* 0x0000000000d87919 */ /* 0x000f220000002600 */
[----:B------:R-:W-:Y:S01]  /*fce0*/  SHF.R.U32.HI R2, RZ, 0x2, R220 ;  /* 0x00000002ff027819 */ /* 0x000fe200000116dc */
[----:B---3--:R-:W-:Y:S01]  /*fcf0*/  IMAD R152, R211, 0xc, RZ ;  /* 0x0000000cd3987824 */ /* 0x008fe200078e02ff */
[----:B------:R-:W-:Y:S01]  /*fd00*/  IADD3 R4, R249, 0x40000, RZ ;  /* 0x00040000f9047810 */ /* 0x000fe20007ffe0ff */
[----:B------:R-:W-:Y:S01]  /*fd10*/  IMAD R153, R211, 0xd, RZ ;  /* 0x0000000dd3997824 */ /* 0x000fe200078e02ff */
[----:B------:R-:W-:Y:S02]  /*fd20*/  SGXT.U32 R2, R2, 0x3 ;  /* 0x000000030202781a */ /* 0x000fe40000000000 */
[----:B------:R-:W-:-:S02]  /*fd30*/  CS2R R58, SRZ ;  /* 0x00000000003a7805 */ /* 0x000fc4000001ff00 */
[----:B------:R-:W-:Y:S01]  /*fd40*/  SHF.R.U32.HI R7, RZ, 0x4, R4 ;  /* 0x00000004ff077819 */ /* 0x000fe20000011604 */
[----:B-1----:R-:W-:Y:S01]  /*fd50*/  IMAD R0, R0, R19, RZ ;  /* 0x0000001300007224 */ /* 0x002fe200078e02ff */
[----:B------:R-:W-:Y:S02]  /*fd60*/  LOP3.LUT R12, R12, R5, R2, 0xfe, !PT ;  /* 0x000000050c0c7212 */ /* 0x000fe400078efe02 */
[----:B------:R-:W-:Y:S02]  /*fd70*/  CS2R R60, SRZ ;  /* 0x00000000003c7805 */ /* 0x000fe4000001ff00 */
[----:B------:R-:W-:Y:S02]  /*fd80*/  SGXT.U32 R2, R7, 0xe ;  /* 0x0000000e0702781a */ /* 0x000fe40000000000 */
[----:B------:R-:W-:Y:S02]  /*fd90*/  CS2R R62, SRZ ;  /* 0x00000000003e7805 */ /* 0x000fe4000001ff00 */
[----:B------:R-:W-:-:S02]  /*fda0*/  LEA R9, R27, R8, 0x4 ;  /* 0x000000081b097211 */ /* 0x000fc400078e20ff */
[----:B------:R-:W-:Y:S02]  /*fdb0*/  CS2R R64, SRZ ;  /* 0x0000000000407805 */ /* 0x000fe4000001ff00 */
[C---:B------:R-:W-:Y:S02]  /*fdc0*/  R2UR UR10, R2.reuse ;  /* 0x00000000020a72ca */ /* 0x040fe400000e0000 */
[----:B------:R-:W-:Y:S02]  /*fdd0*/  CS2R R66, SRZ ;  /* 0x0000000000427805 */ /* 0x000fe4000001ff00 */
[C---:B------:R-:W-:Y:S02]  /*fde0*/  IADD3 R15, P0, R2.reuse, 0x2, RZ ;  /* 0x00000002020f7810 */ /* 0x040fe40007f1e0ff */
[----:B------:R-:W-:Y:S02]  /*fdf0*/  CS2R R68, SRZ ;  /* 0x0000000000447805 */ /* 0x000fe4000001ff00 */
[----:B------:R-:W-:-:S02]  /*fe00*/  R2UR UR6, R2 ;  /* 0x00000000020672ca */ /* 0x000fc400000e0000 */
[----:B------:R-:W-:Y:S02]  /*fe10*/  CS2R R70, SRZ ;  /* 0x0000000000467805 */ /* 0x000fe4000001ff00 */
[----:B------:R-:W-:Y:S02]  /*fe20*/  MOV R2, RZ ;  /* 0x000000ff00027202 */ /* 0x000fe40000000f00 */
[----:B------:R-:W-:Y:S02]  /*fe30*/  CS2R R72, SRZ ;  /* 0x0000000000487805 */ /* 0x000fe4000001ff00 */
[----:B------:R-:W-:Y:S02]  /*fe40*/  LEA R10, R27, R9, 0x4 ;  /* 0x000000091b0a7211 */ /* 0x000fe400078e20ff */
[----:B------:R-:W-:Y:S02]  /*fe50*/  CS2R R74, SRZ ;  /* 0x00000000004a7805 */ /* 0x000fe4000001ff00 */
[----:B------:R-:W-:-:S02]  /*fe60*/  IADD3.X R2, R2, 0x40000040, RZ, P0, !PT ;  /* 0x4000004002027810 */ /* 0x000fc400007fe4ff */
[----:B------:R-:W-:Y:S02]  /*fe70*/  CS2R R76, SRZ ;  /* 0x00000000004c7805 */ /* 0x000fe4000001ff00 */
[C---:B------:R-:W-:Y:S01]  /*fe80*/  SHF.L.U32 R7, R6.reuse, 0x1, RZ ;  /* 0x0000000106077819 */ /* 0x040fe200000006ff */
[----:B------:R-:W-:Y:S01]  /*fe90*/  IMAD.HI R6, R6, 0x2, RZ ;  /* 0x0000000206067827 */ /* 0x000fe200078e02ff */
[----:B------:R-:W-:Y:S02]  /*fea0*/  R2UR UR55, R2 ;  /* 0x00000000023772ca */ /* 0x000fe400000e0000 */
[----:B------:R-:W-:Y:S02]  /*feb0*/  CS2R R78, SRZ ;  /* 0x00000000004e7805 */ /* 0x000fe4000001ff00 */
[----:B------:R-:W-:Y:S01]  /*fec0*/  LEA R2, R19, R0, 0x8 ;  /* 0x0000000013027211 */ /* 0x000fe200078e40ff */
[C---:B----4-:R-:W-:Y:S01]  /*fed0*/  IMAD R210, R216.reuse, R210, RZ ;  /* 0x000000d2d8d27224 */ /* 0x050fe200078e02ff */
[----:B------:R-:W-:Y:S01]  /*fee0*/  MOV R3, RZ ;  /* 0x000000ff00037202 */ /* 0x000fe20000000f00 */
[----:B------:R-:W-:Y:S01]  /*fef0*/  IMAD R4, R216, R11, RZ ;  /* 0x0000000bd8047224 */ /* 0x000fe200078e02ff */
[----:B------:R-:W-:-:S02]  /*ff00*/  LEA R11, R27, R10, 0x4 ;  /* 0x0000000a1b0b7211 */ /* 0x000fc400078e20ff */
[----:B------:R-:W-:Y:S02]  /*ff10*/  CS2R R80, SRZ ;  /* 0x0000000000507805 */ /* 0x000fe4000001ff00 */
[----:B0-----:R-:W-:Y:S02]  /*ff20*/  LEA R17, P0, R210, R24, 0x1 ;  /* 0x00000018d2117211 */ /* 0x001fe400078008ff */
[----:B------:R-:W-:Y:S02]  /*ff30*/  CS2R R82, SRZ ;  /* 0x0000000000527805 */ /* 0x000fe4000001ff00 */
[C---:B------:R-:W-:Y:S01]  /*ff40*/  SHF.L.U32 R5, R4.reuse, 0x1, RZ ;  /* 0x0000000104057819 */ /* 0x040fe200000006ff */
[----:B------:R-:W-:Y:S01]  /*ff50*/  IMAD.HI R4, R4, 0x2, RZ ;  /* 0x0000000204047827 */ /* 0x000fe200078e02ff */
[----:B------:R-:W-:Y:S02]  /*ff60*/  LEA.HI.X.SX32 R25, R210, R25, 0x1, P0 ;  /* 0x00000019d2197211 */ /* 0x000fe400000f0eff */
[----:B------:R-:W-:-:S02]  /*ff70*/  CS2R R84, SRZ ;  /* 0x0000000000547805 */ /* 0x000fc4000001ff00 */
[----:B------:R-:W-:Y:S02]  /*ff80*/  LEA R13, R27, R11, 0x4 ;  /* 0x0000000b1b0d7211 */ /* 0x000fe400078e20ff */
[----:B------:R-:W-:Y:S02]  /*ff90*/  CS2R R86, SRZ ;  /* 0x0000000000567805 */ /* 0x000fe4000001ff00 */
[----:B------:R-:W-:Y:S02]  /*ffa0*/  LEA R18, P0, R0, R17, 0x1 ;  /* 0x0000001100127211 */ /* 0x000fe400078008ff */
[----:B------:R-:W-:Y:S02]  /*ffb0*/  CS2R R88, SRZ ;  /* 0x0000000000587805 */ /* 0x000fe4000001ff00 */
[----:B--2---:R-:W-:Y:S02]  /*ffc0*/  IADD3 R251, P1, P2, R7, R22, R5 ;  /* 0x0000001607fb7210 */ /* 0x004fe40007a3e005 */
[----:B------:R-:W-:-:S02]  /*ffd0*/  CS2R R90, SRZ ;  /* 0x00000000005a7805 */ /* 0x000fc4000001ff00 */
[----:B------:R-:W-:Y:S02]  /*ffe0*/  LEA R14, R27, R13, 0x4 ;  /* 0x0000000d1b0e7211 */ /* 0x000fe400078e20ff */
[----:B------:R-:W-:Y:S02]  /*fff0*/  CS2R R92, SRZ ;  /* 0x00000000005c7805 */ /* 0x000fe4000001ff00 */
[----:B------:R-:W-:Y:S02]  /*10000*/  LEA.HI.X.SX32 R19, R0, R25, 0x1, P0 ;  /* 0x0000001900137211 */ /* 0x000fe400000f0eff */
[----:B------:R-:W-:Y:S02]  /*10010*/  CS2R R94, SRZ ;  /* 0x00000000005e7805 */ /* 0x000fe4000001ff00 */
[----:B------:R-:W-:Y:S02]  /*10020*/  IADD3.X R23, R6, R23, R4, P1, P2 ;  /* 0x0000001706177210 */ /* 0x000fe40000fe4404 */
[----:B------:R-:W-:-:S02]  /*10030*/  CS2R R96, SRZ ;  /* 0x0000000000607805 */ /* 0x000fc4000001ff00 */
[----:B------:R-:W-:Y:S02]  /*10040*/  LEA R28, P0, R8, R251, 0x1 ;  /* 0x000000fb081c7211 */ /* 0x000fe400078008ff */
[----:B------:R-:W-:Y:S02]  /*10050*/  CS2R R98, SRZ ;  /* 0x0000000000627805 */ /* 0x000fe4000001ff00 */
[----:B------:R-:W-:Y:S01]  /*10060*/  R2UR UR7, R3 ;  /* 0x00000000030772ca */ /* 0x000fe200000e0000 */
[----:B------:R-:W-:Y:S01]  /*10070*/  IMAD R3, R27, 0x10, R14 ;  /* 0x000000101b037824 */ /* 0x000fe200078e020e */
[----:B------:R-:W-:Y:S02]  /*10080*/  LEA R16, P1, R2, R17, 0x1 ;  /* 0x0000001102107211 */ /* 0x000fe400078208ff */
[----:B------:R-:W-:Y:S02]  /*10090*/  CS2R R100, SRZ ;  /* 0x0000000000647805 */ /* 0x000fe4000001ff00 */
[----:B------:R-:W-:-:S02]  /*100a0*/  LEA.HI.X.SX32 R29, R8, R23, 0x1, P0 ;  /* 0x00000017081d7211 */ /* 0x000fc400000f0eff */
[----:B------:R-:W-:Y:S02]  /*100b0*/  CS2R R102, SRZ ;  /* 0x0000000000667805 */ /* 0x000fe4000001ff00 */
[----:B------:R-:W-:Y:S02]  /*100c0*/  LEA.HI.X.SX32 R17, R2, R25, 0x1, P1 ;  /* 0x0000001902117211 */ /* 0x000fe400008f0eff */
[----:B------:R-:W-:Y:S02]  /*100d0*/  CS2R R104, SRZ ;  /* 0x0000000000687805 */ /* 0x000fe4000001ff00 */
[----:B------:R-:W-:Y:S01]  /*100e0*/  LEA R5, R27, R3, 0x4 ;  /* 0x000000031b057211 */ /* 0x000fe200078e20ff */
[----:B------:R0:W-:Y:S01]  /*100f0*/  STL.64 [R1+0x6f0], R28 ;  /* 0x0006f01c01007387 */ /* 0x0001e20000100a00 */
[----:B------:R-:W-:Y:S02]  /*10100*/  LEA R30, P1, R9, R251, 0x1 ;  /* 0x000000fb091e7211 */ /* 0x000fe400078208ff */
[----:B------:R-:W-:-:S02]  /*10110*/  CS2R R106, SRZ ;  /* 0x00000000006a7805 */ /* 0x000fc4000001ff00 */
[----:B------:R-:W-:Y:S01]  /*10120*/  LEA R24, P2, R11, R251, 0x1 ;  /* 0x000000fb0b187211 */ /* 0x000fe200078408ff */
[----:B------:R-:W-:Y:S01]  /*10130*/  UIADD3.64 UR6, UR6, -UR8, URZ ;  /* 0x8000000806067297 */ /* 0x000fe2000fffe03f */
[----:B------:R-:W-:Y:S02]  /*10140*/  LEA R7, R27, R5, 0x4 ;  /* 0x000000051b077211 */ /* 0x000fe400078e20ff */
[----:B------:R-:W-:Y:S02]  /*10150*/  CS2R R108, SRZ ;  /* 0x00000000006c7805 */ /* 0x000fe4000001ff00 */
[-C--:B------:R-:W-:Y:S02]  /*10160*/  LEA.HI.X.SX32 R31, R9, R23.reuse, 0x1, P1 ;  /* 0x00000017091f7211 */ /* 0x080fe400008f0eff */
[----:B------:R-:W-:Y:S02]  /*10170*/  CS2R R110, SRZ ;  /* 0x00000000006e7805 */ /* 0x000fe4000001ff00 */
[----:B------:R-:W-:Y:S01]  /*10180*/  LEA.HI.X.SX32 R25, R11, R23, 0x1, P2 ;  /* 0x000000170b197211 */ /* 0x000fe200010f0eff */
[----:B------:R-:W-:Y:S01]  /*10190*/  IMAD.U32 R154, RZ, RZ, UR6 ;  /* 0x00000006ff9a7e24 */ /* 0x000fe2000f8e00ff */
[----:B------:R-:W-:Y:S01]  /*101a0*/  R2UR UR54, R15 ;  /* 0x000000000f3672ca */ /* 0x000fe200000e0000 */
[----:B------:R1:W-:Y:S01]  /*101b0*/  STL.64 [R1+0x6e8], R30 ;  /* 0x0006e81e01007387 */ /* 0x0003e20000100a00 */
[----:B0-----:R-:W-:-:S02]  /*101c0*/  LEA R28, P0, R10, R251, 0x1 ;  /* 0x000000fb0a1c7211 */ /* 0x001fc400078008ff */
[----:B------:R-:W-:Y:S02]  /*101d0*/  CS2R R112, SRZ ;  /* 0x0000000000707805 */ /* 0x000fe4000001ff00 */
[C---:B------:R-:W-:Y:S02]  /*101e0*/  LEA R15, R27.reuse, R7, 0x4 ;  /* 0x000000071b0f7211 */ /* 0x040fe400078e20ff */
[----:B------:R-:W-:Y:S02]  /*101f0*/  CS2R R114, SRZ ;  /* 0x0000000000727805 */ /* 0x000fe4000001ff00 */
[----:B------:R-:W-:Y:S02]  /*10200*/  LEA.HI.X.SX32 R29, R10, R23, 0x1, P0 ;  /* 0x000000170a1d7211 */ /* 0x000fe400000f0eff */
[----:B------:R-:W-:Y:S02]  /*10210*/  CS2R R116, SRZ ;  /* 0x0000000000747805 */ /* 0x000fe4000001ff00 */
[----:B------:R-:W-:-:S02]  /*10220*/  LEA R4, R27, R15, 0x4 ;  /* 0x0000000f1b047211 */ /* 0x000fc400078e20ff */
[----:B------:R-:W-:Y:S02]  /*10230*/  CS2R R118, SRZ ;  /* 0x0000000000767805 */ /* 0x000fe4000001ff00 */
[----:B------:R-:W-:Y:S01]  /*10240*/  MOV R155, UR7 ;  /* 0x00000007009b7c02 */ /* 0x000fe20008000f00 */
[----:B------:R0:W-:Y:S01]  /*10250*/  STL.64 [R1+0x6e0], R28 ;  /* 0x0006e01c01007387 */ /* 0x0001e20000100a00 */
[----:B------:R-:W-:Y:S01]  /*10260*/  LEA R6, R27, R4, 0x4 ;  /* 0x000000041b067211 */ /* 0x000fe200078e20ff */
[----:B------:R-:W-:Y:S01]  /*10270*/  UIADD3.64 UR8, UR54, 0x2, URZ ;  /* 0x0000000236087897 */ /* 0x000fe2000fffe03f */
[----:B-1----:R-:W-:Y:S01]  /*10280*/  LEA R30, P0, R13, R251, 0x1 ;  /* 0x000000fb0d1e7211 */ /* 0x002fe200078008ff */
[----:B------:R1:W-:Y:S01]  /*10290*/  STL.64 [R1+0x6d8], R24 ;  /* 0x0006d81801007387 */ /* 0x0003e20000100a00 */
[----:B------:R-:W-:Y:S01]  /*102a0*/  LEA R0, R27, R6, 0x4 ;  /* 0x000000061b007211 */ /* 0x000fe200078e20ff */
[----:B------:R-:W-:Y:S01]  /*102b0*/  UIADD3.64 UR6, UR54, 0x4, URZ ;  /* 0x0000000436067897 */ /* 0x000fe2000fffe03f */
[----:B------:R-:W-:Y:S01]  /*102c0*/  LEA.HI.X.SX32 R31, R13, R23, 0x1, P0 ;  /* 0x000000170d1f7211 */ /* 0x000fe200000f0eff */
[----:B------:R-:W-:Y:S01]  /*102d0*/  UIADD3.64 UR12, UR54, 0x204, URZ ;  /* 0x00000204360c7897 */ /* 0x000fe2000fffe03f */
[----:B------:R-:W-:-:S02]  /*102e0*/  LEA R2, R27, R0, 0x4 ;  /* 0x000000001b027211 */ /* 0x000fc400078e20ff */
[----:B------:R-:W-:Y:S02]  /*102f0*/  CS2R R120, SRZ ;  /* 0x0000000000787805 */ /* 0x000fe4000001ff00 */
[----:B------:R-:W-:Y:S01]  /*10300*/  MOV R206, UR8 ;  /* 0x0000000800ce7c02 */ /* 0x000fe20008000f00 */
[----:B------:R2:W-:Y:S01]  /*10310*/  STL.64 [R1+0x6d0], R30 ;  /* 0x0006d01e01007387 */ /* 0x0005e20000100a00 */
[----:B0-----:R-:W-:Y:S02]  /*10320*/  LEA R28, P1, R14, R251, 0x1 ;  /* 0x000000fb0e1c7211 */ /* 0x001fe400078208ff */
[----:B------:R-:W-:Y:S02]  /*10330*/  CS2R R122, SRZ ;  /* 0x00000000007a7805 */ /* 0x000fe4000001ff00 */
[----:B------:R-:W-:Y:S02]  /*10340*/  LEA R8, R27, R2, 0x4 ;  /* 0x000000021b087211 */ /* 0x000fe400078e20ff */
[----:B------:R-:W-:-:S02]  /*10350*/  CS2R R124, SRZ ;  /* 0x00000000007c7805 */ /* 0x000fc4000001ff00 */
[C---:B-1----:R-:W-:Y:S02]  /*10360*/  LEA R24, P2, R3.reuse, R251, 0x1 ;  /* 0x000000fb03187211 */ /* 0x042fe400078408ff */
[----:B------:R-:W-:Y:S02]  /*10370*/  CS2R R126, SRZ ;  /* 0x00000000007e7805 */ /* 0x000fe4000001ff00 */
[-C--:B------:R-:W-:Y:S02]  /*10380*/  LEA.HI.X.SX32 R29, R14, R23.reuse, 0x1, P1 ;  /* 0x000000170e1d7211 */ /* 0x080fe400008f0eff */
[----:B------:R-:W-:Y:S02]  /*10390*/  CS2R R128, SRZ ;  /* 0x0000000000807805 */ /* 0x000fe4000001ff00 */
[----:B------:R-:W-:Y:S02]  /*103a0*/  LEA.HI.X.SX32 R25, R3, R23, 0x1, P2 ;  /* 0x0000001703197211 */ /* 0x000fe400010f0eff */
[----:B------:R-:W-:-:S02]  /*103b0*/  CS2R R130, SRZ ;  /* 0x0000000000827805 */ /* 0x000fc4000001ff00 */
[----:B------:R-:W-:Y:S01]  /*103c0*/  LEA R9, R27, R8, 0x4 ;  /* 0x000000081b097211 */ /* 0x000fe200078e20ff */
[----:B------:R0:W-:Y:S01]  /*103d0*/  STL.64 [R1+0x6c8], R28 ;  /* 0x0006c81c01007387 */ /* 0x0001e20000100a00 */
[----:B--2---:R-:W-:Y:S02]  /*103e0*/  LEA R30, P0, R5, R251, 0x1 ;  /* 0x000000fb051e7211 */ /* 0x004fe400078008ff */
[----:B------:R-:W-:Y:S02]  /*103f0*/  CS2R R132, SRZ ;  /* 0x0000000000847805 */ /* 0x000fe4000001ff00 */
[----:B------:R-:W-:Y:S01]  /*10400*/  LEA R10, R27, R9, 0x4 ;  /* 0x000000091b0a7211 */ /* 0x000fe200078e20ff */
[----:B------:R1:W-:Y:S01]  /*10410*/  STL.64 [R1+0x6c0], R24 ;  /* 0x0006c01801007387 */ /* 0x0003e20000100a00 */
[----:B------:R-:W-:Y:S02]  /*10420*/  LEA.HI.X.SX32 R31, R5, R23, 0x1, P0 ;  /* 0x00000017051f7211 */ /* 0x000fe400000f0eff */
[----:B------:R-:W-:-:S02]  /*10430*/  CS2R R134, SRZ ;  /* 0x0000000000867805 */ /* 0x000fc4000001ff00 */
[C---:B------:R-:W-:Y:S02]  /*10440*/  LEA R3, R27.reuse, R10, 0x4 ;  /* 0x0000000a1b037211 */ /* 0x040fe400078e20ff */
[----:B------:R-:W-:Y:S02]  /*10450*/  CS2R R136, SRZ ;  /* 0x0000000000887805 */ /* 0x000fe4000001ff00 */
[----:B------:R-:W-:Y:S01]  /*10460*/  MOV R207, UR9 ;  /* 0x0000000900cf7c02 */ /* 0x000fe20008000f00 */
[----:B------:R2:W-:Y:S01]  /*10470*/  STL.64 [R1+0x6b8], R30 ;  /* 0x0006b81e01007387 */ /* 0x0005e20000100a00 */
[----:B------:R-:W-:Y:S01]  /*10480*/  LEA R11, R27, R3, 0x4 ;  /* 0x000000031b0b7211 */ /* 0x000fe200078e20ff */
[----:B------:R-:W-:Y:S01]  /*10490*/  UIADD3.64 UR8, UR54, 0x7e, URZ ;  /* 0x0000007e36087897 */ /* 0x000fe2000fffe03f */
[----:B0-----:R-:W-:Y:S02]  /*104a0*/  LEA R28, P1, R7, R251, 0x1 ;  /* 0x000000fb071c7211 */ /* 0x001fe400078208ff */
[----:B------:R-:W-:-:S02]  /*104b0*/  CS2R R138, SRZ ;  /* 0x00000000008a7805 */ /* 0x000fc4000001ff00 */
[----:B------:R-:W-:Y:S02]  /*104c0*/  LEA R5, R27, R11, 0x4 ;  /* 0x0000000b1b057211 */ /* 0x000fe400078e20ff */
[----:B------:R-:W-:Y:S02]  /*104d0*/  CS2R R140, SRZ ;  /* 0x00000000008c7805 */ /* 0x000fe4000001ff00 */
[----:B-1----:R-:W-:Y:S02]  /*104e0*/  LEA R24, P2, R15, R251, 0x1 ;  /* 0x000000fb0f187211 */ /* 0x002fe400078408ff */
[----:B------:R-:W-:Y:S02]  /*104f0*/  CS2R R142, SRZ ;  /* 0x00000000008e7805 */ /* 0x000fe4000001ff00 */
[----:B------:R-:W-:Y:S02]  /*10500*/  LEA.HI.X.SX32 R29, R7, R23, 0x1, P1 ;  /* 0x00000017071d7211 */ /* 0x000fe400008f0eff */
[----:B------:R-:W-:-:S02]  /*10510*/  CS2R R144, SRZ ;  /* 0x0000000000907805 */ /* 0x000fc4000001ff00 */
[----:B------:R-:W-:Y:S02]  /*10520*/  LEA.HI.X.SX32 R25, R15, R23, 0x1, P2 ;  /* 0x000000170f197211 */ /* 0x000fe400010f0eff */
[----:B------:R-:W-:Y:S02]  /*10530*/  CS2R R146, SRZ ;  /* 0x0000000000927805 */ /* 0x000fe4000001ff00 */
[C---:B--2---:R-:W-:Y:S01]  /*10540*/  LEA R30, P0, R4.reuse, R251, 0x1 ;  /* 0x000000fb041e7211 */ /* 0x044fe200078008ff */
[----:B------:R0:W-:Y:S01]  /*10550*/  STL.64 [R1+0x6b0], R28 ;  /* 0x0006b01c01007387 */ /* 0x0001e20000100a00 */
[----:B------:R-:W-:Y:S02]  /*10560*/  LEA R7, R27, R5, 0x4 ;  /* 0x000000051b077211 */ /* 0x000fe400078e20ff */
[----:B------:R-:W-:Y:S02]  /*10570*/  CS2R R148, SRZ ;  /* 0x0000000000947805 */ /* 0x000fe4000001ff00 */
[----:B------:R-:W-:Y:S01]  /*10580*/  LEA.HI.X.SX32 R31, R4, R23, 0x1, P0 ;  /* 0x00000017041f7211 */ /* 0x000fe200000f0eff */
[----:B------:R1:W-:Y:S01]  /*10590*/  STL.64 [R1+0x6a8], R24 ;  /* 0x0006a81801007387 */ /* 0x0003e20000100a00 */
[----:B------:R-:W-:-:S02]  /*105a0*/  MOV R204, UR6 ;  /* 0x0000000600cc7c02 */ /* 0x000fc40008000f00 */
[----:B------:R-:W-:Y:S02]  /*105b0*/  CS2R R150, SRZ ;  /* 0x0000000000967805 */ /* 0x000fe4000001ff00 */
[----:B------:R-:W-:Y:S01]  /*105c0*/  MOV R205, UR7 ;  /* 0x0000000700cd7c02 */ /* 0x000fe20008000f00 */
[----:B------:R2:W-:Y:S01]  /*105d0*/  STL.64 [R1+0x6a0], R30 ;  /* 0x0006a01e01007387 */ /* 0x0005e20000100a00 */
[----:B------:R-:W-:Y:S01]  /*105e0*/  UIADD3.64 UR6, UR54, 0x80, URZ ;  /* 0x0000008036067897 */ /* 0x000fe2000fffe03f */
[----:B------:R-:W-:Y:S01]  /*105f0*/  MOV R202, UR8 ;  /* 0x0000000800ca7c02 */ /* 0x000fe20008000f00 */
[----:B------:R-:W-:Y:S01]  /*10600*/  UMOV UR11, 0x40000040 ;  /* 0x40000040000b7882 */ /* 0x000fe20000000000 */
[-C--:B0-----:R-:W-:Y:S01]  /*10610*/  LEA R28, P1, R6, R251.reuse, 0x1 ;  /* 0x000000fb061c7211 */ /* 0x081fe200078208ff */
[----:B------:R-:W-:Y:S01]  /*10620*/  UIADD3.64 UR14, UR54, 0x282, URZ ;  /* 0x00000282360e7897 */ /* 0x000fe2000fffe03f */
[----:B------:R-:W-:Y:S01]  /*10630*/  MOV R203, UR9 ;  /* 0x0000000900cb7c02 */ /* 0x000fe20008000f00 */
[----:B------:R-:W-:Y:S01]  /*10640*/  UIADD3.64 UR8, UR54, 0x82, URZ ;  /* 0x0000008236087897 */ /* 0x000fe2000fffe03f */
[----:B-1----:R-:W-:Y:S01]  /*10650*/  LEA R24, P2, R0, R251, 0x1 ;  /* 0x000000fb00187211 */ /* 0x002fe200078408ff */
[----:B------:R-:W-:Y:S01]  /*10660*/  UIADD3.64 UR18, UR54, 0x284, URZ ;  /* 0x0000028436127897 */ /* 0x000fe2000fffe03f */
[-C--:B------:R-:W-:Y:S01]  /*10670*/  LEA.HI.X.SX32 R29, R6, R23.reuse, 0x1, P1 ;  /* 0x00000017061d7211 */ /* 0x080fe200008f0eff */
[----:B------:R-:W-:Y:S01]  /*10680*/  UIADD3.64 UR22, UR54, 0x2fe, URZ ;  /* 0x000002fe36167897 */ /* 0x000fe2000fffe03f */
[----:B------:R-:W-:-:S02]  /*10690*/  LEA.HI.X.SX32 R25, R0, R23, 0x1, P2 ;  /* 0x0000001700197211 */ /* 0x000fc400010f0eff */
[----:B--2---:R-:W-:Y:S02]  /*106a0*/  CS2R R30, SRZ ;  /* 0x00000000001e7805 */ /* 0x004fe4000001ff00 */
[----:B------:R-:W-:Y:S01]  /*106b0*/  LEA R14, P2, R9, R251, 0x1 ;  /* 0x000000fb090e7211 */ /* 0x000fe200078408ff */
[----:B------:R0:W-:Y:S01]  /*106c0*/  STL.64 [R1+0x698], R28 ;  /* 0x0006981c01007387 */ /* 0x0001e20000100a00 */
[----:B------:R-:W-:Y:S01]  /*106d0*/  LEA R0, R27, R7, 0x4 ;  /* 0x000000071b007211 */ /* 0x000fe200078e20ff */
[----:B------:R-:W-:Y:S01]  /*106e0*/  UIADD3.64 UR26, UR54, 0x300, URZ ;  /* 0x00000300361a7897 */ /* 0x000fe2000fffe03f */
[----:B------:R-:W-:Y:S01]  /*106f0*/  LEA.HI.X.SX32 R15, R9, R23, 0x1, P2 ;  /* 0x00000017090f7211 */ /* 0x000fe200010f0eff */
[----:B------:R1:W-:Y:S01]  /*10700*/  STL.64 [R1+0x690], R24 ;  /* 0x0006901801007387 */ /* 0x0003e20000100a00 */
[----:B------:R-:W-:Y:S01]  /*10710*/  LEA R4, R27, R0, 0x4 ;  /* 0x000000001b047211 */ /* 0x000fe200078e20ff */
[----:B------:R-:W-:Y:S01]  /*10720*/  UIADD3.64 UR30, UR54, 0x302, URZ ;  /* 0x00000302361e7897 */ /* 0x000fe2000fffe03f */
[----:B------:R-:W-:Y:S01]  /*10730*/  MOV R200, UR6 ;  /* 0x0000000600c87c02 */ /* 0x000fe20008000f00 */
[----:B------:R-:W-:Y:S01]  /*10740*/  UIADD3.64 UR34, UR54, 0x304, URZ ;  /* 0x0000030436227897 */ /* 0x000fe2000fffe03f */
[----:B------:R-:W-:Y:S01]  /*10750*/  MOV R201, UR7 ;  /* 0x0000000700c97c02 */ /* 0x000fe20008000f00 */
[----:B------:R-:W-:Y:S01]  /*10760*/  UIADD3.64 UR6, UR54, 0x84, URZ ;  /* 0x0000008436067897 */ /* 0x000fe2000fffe03f */
[----:B------:R-:W-:Y:S01]  /*10770*/  MOV R198, UR8 ;  /* 0x0000000800c67c02 */ /* 0x000fe20008000f00 */
[----:B------:R-:W-:Y:S01]  /*10780*/  UIADD3.64 UR38, UR54, 0x37e, URZ ;  /* 0x0000037e36267897 */ /* 0x000fe2000fffe03f */
        /* <DEDUP_REMOVED lines=9> */
[C---:B------:R-:W-:Y:S01]  /*10820*/  LEA R2, R27.reuse, R4, 0x4 ;  /* 0x000000041b027211 */ /* 0x040fe200078e20ff */
[----:B------:R0:W-:Y:S01]  /*10830*/  STL.64 [R1+0x688], R28 ;  /* 0x0006881c01007387 */ /* 0x0001e20000100a00 */
[----:B------:R-:W-:Y:S02]  /*10840*/  MOV R196, UR6 ;  /* 0x0000000600c47c02 */ /* 0x000fe40008000f00 */
[----:B------:R-:W-:Y:S01]  /*10850*/  LEA R6, R27, R2, 0x4 ;  /* 0x000000021b067211 */ /* 0x000fe200078e20ff */
[----:B------:R1:W-:Y:S01]  /*10860*/  STL.64 [R1+0x680], R24 ;  /* 0x0006801801007387 */ /* 0x0003e20000100a00 */
[----:B------:R-:W-:Y:S01]  /*10870*/  MOV R197, UR7 ;  /* 0x0000000700c57c02 */ /* 0x000fe20008000f00 */
[----:B------:R-:W-:Y:S01]  /*10880*/  UIADD3.64 UR6, UR54, 0x100, URZ ;  /* 0x0000010036067897 */ /* 0x000fe2000fffe03f */
[----:B------:R-:W-:Y:S01]  /*10890*/  MOV R194, UR8 ;  /* 0x0000000800c27c02 */ /* 0x000fe20008000f00 */
[----:B------:R2:W-:Y:S01]  /*108a0*/  STL.64 [R1+0x678], R14 ;  /* 0x0006780e01007387 */ /* 0x0005e20000100a00 */
[----:B------:R-:W-:Y:S01]  /*108b0*/  MOV R195, UR9 ;  /* 0x0000000900c37c02 */ /* 0x000fe20008000f00 */
[----:B------:R-:W-:Y:S01]  /*108c0*/  UIADD3.64 UR8, UR54, 0x102, URZ ;  /* 0x0000010236087897 */ /* 0x000fe2000fffe03f */
[----:B------:R-:W-:-:S02]  /*108d0*/  LOP3.LUT R156, R12, 0x88, RZ, 0xfc, !PT ;  /* 0x000000880c9c7812 */ /* 0x000fc400078efcff */
[CC--:B0-----:R-:W-:Y:S02]  /*108e0*/  LEA R28, P0, R10.reuse, R251.reuse, 0x1 ;  /* 0x000000fb0a1c7211 */ /* 0x0c1fe400078008ff */
[----:B------:R-:W-:Y:S02]  /*108f0*/  MOV R192, UR6 ;  /* 0x0000000600c07c02 */ /* 0x000fe40008000f00 */
[----:B-1----:R-:W-:Y:S02]  /*10900*/  LEA R24, P1, R3, R251, 0x1 ;  /* 0x000000fb03187211 */ /* 0x002fe400078208ff */
[----:B------:R-:W-:Y:S02]  /*10910*/  LEA.HI.X.SX32 R29, R10, R23, 0x1, P0 ;  /* 0x000000170a1d7211 */ /* 0x000fe400000f0eff */
[----:B--2---:R-:W-:Y:S02]  /*10920*/  LEA R14, P2, R11, R251, 0x1 ;  /* 0x000000fb0b0e7211 */ /* 0x004fe400078408ff */
[-C--:B------:R-:W-:Y:S01]  /*10930*/  LEA.HI.X.SX32 R25, R3, R23.reuse, 0x1, P1 ;  /* 0x0000001703197211 */ /* 0x080fe200008f0eff */
[----:B------:R0:W-:Y:S01]  /*10940*/  STL.64 [R1+0x670], R28 ;  /* 0x0006701c01007387 */ /* 0x0001e20000100a00 */
[----:B------:R-:W-:-:S02]  /*10950*/  LEA.HI.X.SX32 R15, R11, R23, 0x1, P2 ;  /* 0x000000170b0f7211 */ /* 0x000fc400010f0eff */
[C---:B------:R-:W-:Y:S01]  /*10960*/  LEA R3, R27.reuse, R6, 0x4 ;  /* 0x000000061b037211 */ /* 0x040fe200078e20ff */
[----:B------:R1:W-:Y:S01]  /*10970*/  STL.64 [R1+0x668], R24 ;  /* 0x0006681801007387 */ /* 0x0003e20000100a00 */
[----:B------:R-:W-:Y:S01]  /*10980*/  MOV R193, UR7 ;  /* 0x0000000700c17c02 */ /* 0x000fe20008000f00 */
[----:B------:R-:W-:Y:S01]  /*10990*/  UIADD3.64 UR6, UR54, 0x104, URZ ;  /* 0x0000010436067897 */ /* 0x000fe2000fffe03f */
[----:B------:R-:W-:Y:S01]  /*109a0*/  LEA R8, R27, R3, 0x4 ;  /* 0x000000031b087211 */ /* 0x000fe200078e20ff */
[----:B------:R2:W-:Y:S01]  /*109b0*/  STL.64 [R1+0x660], R14 ;  /* 0x0006600e01007387 */ /* 0x0005e20000100a00 */
[----:B------:R-:W-:Y:S02]  /*109c0*/  MOV R190, UR8 ;  /* 0x0000000800be7c02 */ /* 0x000fe40008000f00 */
[----:B------:R-:W-:Y:S01]  /*109d0*/  MOV R191, UR9 ;  /* 0x0000000900bf7c02 */ /* 0x000fe20008000f00 */
[----:B------:R-:W-:Y:S01]  /*109e0*/  UIADD3.64 UR8, UR54, 0x17e, URZ ;  /* 0x0000017e36087897 */ /* 0x000fe2000fffe03f */
[----:B0-----:R-:W-:-:S02]  /*109f0*/  LEA R28, P0, R5, R251, 0x1 ;  /* 0x000000fb051c7211 */ /* 0x001fc400078008ff */
[----:B------:R-:W-:Y:S02]  /*10a00*/  MOV R188, UR6 ;  /* 0x0000000600bc7c02 */ /* 0x000fe40008000f00 */
[----:B-1----:R-:W-:Y:S02]  /*10a10*/  LEA R24, P1, R7, R251, 0x1 ;  /* 0x000000fb07187211 */ /* 0x002fe400078208ff */
[----:B------:R-:W-:Y:S02]  /*10a20*/  LEA.HI.X.SX32 R29, R5, R23, 0x1, P0 ;  /* 0x00000017051d7211 */ /* 0x000fe400000f0eff */
[C---:B--2---:R-:W-:Y:S02]  /*10a30*/  LEA R14, P2, R0.reuse, R251, 0x1 ;  /* 0x000000fb000e7211 */ /* 0x044fe400078408ff */
[-C--:B------:R-:W-:Y:S01]  /*10a40*/  LEA.HI.X.SX32 R25, R7, R23.reuse, 0x1, P1 ;  /* 0x0000001707197211 */ /* 0x080fe200008f0eff */
[----:B------:R0:W-:Y:S01]  /*10a50*/  STL.64 [R1+0x658], R28 ;  /* 0x0006581c01007387 */ /* 0x0001e20000100a00 */
[----:B------:R-:W-:-:S02]  /*10a60*/  LEA.HI.X.SX32 R15, R0, R23, 0x1, P2 ;  /* 0x00000017000f7211 */ /* 0x000fc400010f0eff */
[C---:B------:R-:W-:Y:S01]  /*10a70*/  LEA R10, P2, R6.reuse, R251, 0x1 ;  /* 0x000000fb060a7211 */ /* 0x040fe200078408ff */
[----:B------:R1:W-:Y:S01]  /*10a80*/  STL.64 [R1+0x650], R24 ;  /* 0x0006501801007387 */ /* 0x0003e20000100a00 */
[C---:B------:R-:W-:Y:S02]  /*10a90*/  LEA R0, R27.reuse, R8, 0x4 ;  /* 0x000000081b007211 */ /* 0x040fe400078e20ff */
[----:B------:R-:W-:Y:S01]  /*10aa0*/  LEA.HI.X.SX32 R11, R6, R23, 0x1, P2 ;  /* 0x00000017060b7211 */ /* 0x000fe200010f0eff */
[----:B------:R2:W-:Y:S01]  /*10ab0*/  STL.64 [R1+0x648], R14 ;  /* 0x0006480e01007387 */ /* 0x0005e20000100a00 */
[----:B------:R-:W-:Y:S02]  /*10ac0*/  LEA R5, R27, R0, 0x4 ;  /* 0x000000001b057211 */ /* 0x000fe400078e20ff */
[----:B------:R-:W-:Y:S01]  /*10ad0*/  MOV R189, UR7 ;  /* 0x0000000700bd7c02 */ /* 0x000fe20008000f00 */
[----:B------:R-:W-:Y:S01]  /*10ae0*/  UIADD3.64 UR6, UR54, 0x180, URZ ;  /* 0x0000018036067897 */ /* 0x000fe2000fffe03f */
[----:B------:R-:W-:-:S02]  /*10af0*/  MOV R186, UR8 ;  /* 0x0000000800ba7c02 */ /* 0x000fc40008000f00 */
[----:B0-----:R-:W-:Y:S02]  /*10b00*/  CS2R R28, SRZ ;  /* 0x00000000001c7805 */ /* 0x001fe4000001ff00 */
[----:B------:R-:W-:Y:S01]  /*10b10*/  MOV R187, UR9 ;  /* 0x0000000900bb7c02 */ /* 0x000fe20008000f00 */
[----:B------:R-:W-:Y:S01]  /*10b20*/  UIADD3.64 UR8, UR54, 0x182, URZ ;  /* 0x0000018236087897 */ /* 0x000fe2000fffe03f */
[-C--:B-1----:R-:W-:Y:S02]  /*10b30*/  LEA R24, P0, R4, R251.reuse, 0x1 ;  /* 0x000000fb04187211 */ /* 0x082fe400078008ff */
[----:B------:R-:W-:Y:S02]  /*10b40*/  MOV R184, UR6 ;  /* 0x0000000600b87c02 */ /* 0x000fe40008000f00 */
[----:B--2---:R-:W-:Y:S02]  /*10b50*/  LEA R14, P1, R2, R251, 0x1 ;  /* 0x000000fb020e7211 */ /* 0x004fe400078208ff */
[----:B------:R-:W-:-:S02]  /*10b60*/  LEA.HI.X.SX32 R25, R4, R23, 0x1, P0 ;  /* 0x0000001704197211 */ /* 0x000fc400000f0eff */
[----:B------:R-:W-:Y:S02]  /*10b70*/  LEA.HI.X.SX32 R15, R2, R23, 0x1, P1 ;  /* 0x00000017020f7211 */ /* 0x000fe400008f0eff */
        /* <DEDUP_REMOVED lines=8> */
[----:B------:R2:W-:Y:S01]  /*10c00*/  STL.64 [R1+0x630], R10 ;  /* 0x0006300a01007387 */ /* 0x0005e20000100a00 */
[----:B------:R-:W-:Y:S01]  /*10c10*/  MOV R180, UR6 ;  /* 0x0000000600b47c02 */ /* 0x000fe20008000f00 */
[----:B------:R-:W-:Y:S01]  /*10c20*/  UIADD3.64 UR8, UR54, 0x1fe, URZ ;  /* 0x000001fe36087897 */ /* 0x000fe2000fffe03f */
[----:B------:R-:W-:Y:S01]  /*10c30*/  MOV R181, UR7 ;  /* 0x0000000700b57c02 */ /* 0x000fe20008000f00 */
[----:B------:R-:W-:Y:S01]  /*10c40*/  UIADD3.64 UR6, UR54, 0x200, URZ ;  /* 0x0000020036067897 */ /* 0x000fe2000fffe03f */
[----:B0-----:R-:W-:-:S02]  /*10c50*/  LEA R24, P0, R3, R251, 0x1 ;  /* 0x000000fb03187211 */ /* 0x001fc400078008ff */
[----:B------:R-:W-:Y:S02]  /*10c60*/  LOP3.LUT R156, R12, 0x80, RZ, 0xfc, !PT ;  /* 0x000000800c9c7812 */ /* 0x000fe400078efcff */
[----:B------:R-:W-:Y:S02]  /*10c70*/  LEA.HI.X.SX32 R25, R3, R23, 0x1, P0 ;  /* 0x0000001703197211 */ /* 0x000fe400000f0eff */
[-C--:B-1----:R-:W-:Y:S02]  /*10c80*/  LEA R14, P1, R8, R251.reuse, 0x1 ;  /* 0x000000fb080e7211 */ /* 0x082fe400078208ff */
[----:B--2---:R-:W-:Y:S01]  /*10c90*/  LEA R10, P2, R0, R251, 0x1 ;  /* 0x000000fb000a7211 */ /* 0x004fe200078408ff */
[----:B------:R0:W-:Y:S01]  /*10ca0*/  STL.64 [R1+0x628], R24 ;  /* 0x0006281801007387 */ /* 0x0001e20000100a00 */
[-C--:B------:R-:W-:Y:S02]  /*10cb0*/  LEA.HI.X.SX32 R15, R8, R23.reuse, 0x1, P1 ;  /* 0x00000017080f7211 */ /* 0x080fe400008f0eff */
[----:B------:R-:W-:-:S02]  /*10cc0*/  LEA.HI.X.SX32 R11, R0, R23, 0x1, P2 ;  /* 0x00000017000b7211 */ /* 0x000fc400010f0eff */
[-C--:B------:R-:W-:Y:S02]  /*10cd0*/  LEA R8, P1, R2, R251.reuse, 0x1 ;  /* 0x000000fb02087211 */ /* 0x080fe400078208ff */
[----:B------:R-:W-:Y:S01]  /*10ce0*/  LEA R6, P2, R4, R251, 0x1 ;  /* 0x000000fb04067211 */ /* 0x000fe200078408ff */
[----:B------:R1:W-:Y:S01]  /*10cf0*/  STL.64 [R1+0x618], R10 ;  /* 0x0006180a01007387 */ /* 0x0003e20000100a00 */
[-C--:B------:R-:W-:Y:S02]  /*10d00*/  LEA.HI.X.SX32 R9, R2, R23.reuse, 0x1, P1 ;  /* 0x0000001702097211 */ /* 0x080fe400008f0eff */
[----:B------:R-:W-:Y:S01]  /*10d10*/  LEA.HI.X.SX32 R7, R4, R23, 0x1, P2 ;  /* 0x0000001704077211 */ /* 0x000fe200010f0eff */
[----:B------:R2:W-:Y:S01]  /*10d20*/  STL.64 [R1+0x620], R14 ;  /* 0x0006200e01007387 */ /* 0x0005e20000100a00 */
[----:B------:R-:W-:Y:S02]  /*10d30*/  MOV R178, UR8 ;  /* 0x0000000800b27c02 */ /* 0x000fe40008000f00 */
[----:B0-----:R-:W-:-:S02]  /*10d40*/  CS2R R24, SRZ ;  /* 0x0000000000187805 */ /* 0x001fc4000001ff00 */
[----:B------:R-:W-:Y:S01]  /*10d50*/  MOV R179, UR9 ;  /* 0x0000000900b37c02 */ /* 0x000fe20008000f00 */
[----:B------:R-:W-:Y:S01]  /*10d60*/  UIADD3.64 UR8, UR54, 0x202, URZ ;  /* 0x0000020236087897 */ /* 0x000fe2000fffe03f */
[----:B------:R-:W-:Y:S01]  /*10d70*/  MOV R176, UR6 ;  /* 0x0000000600b07c02 */ /* 0x000fe20008000f00 */
[----:B------:R-:W-:Y:S01]  /*10d80*/  UMOV UR6, UR10 ;  /* 0x0000000a00067c82 */ /* 0x000fe20008000000 */
[----:B------:R-:W-:Y:S01]  /*10d90*/  MOV R177, UR7 ;  /* 0x0000000700b17c02 */ /* 0x000fe20008000f00 */
[----:B------:R-:W-:Y:S01]  /*10da0*/  UMOV UR7, 0xc0000010 ;  /* 0xc000001000077882 */ /* 0x000fe20000000000 */
[----:B-1----:R-:W-:Y:S01]  /*10db0*/  LEA R10, P0, R5, R251, 0x1 ;  /* 0x000000fb050a7211 */ /* 0x002fe200078008ff */
[----:B------:R-:W-:Y:S01]  /*10dc0*/  IMAD.U32 R157, RZ, RZ, UR7 ;  /* 0x00000007ff9d7e24 */ /* 0x000fe2000f8e00ff */
[----:B------:R-:W-:Y:S01]  /*10dd0*/  LOP3.LUT R156, R12, 0x8, RZ, 0xfc, !PT ;  /* 0x000000080c9c7812 */ /* 0x000fe200078efcff */
[----:B--2---:R-:W-:Y:S01]  /*10de0*/  IMAD R14, R211, 0xa, RZ ;  /* 0x0000000ad30e7824 */ /* 0x004fe200078e02ff */
[----:B------:R-:W-:Y:S01]  /*10df0*/  LEA.HI.X.SX32 R11, R5, R23, 0x1, P0 ;  /* 0x00000017050b7211 */ /* 0x000fe200000f0eff */
[----:B------:R-:W-:Y:S01]  /*10e00*/  IMAD R5, R211, 0x3, RZ ;  /* 0x00000003d3057824 */ /* 0x000fe200078e02ff */
[----:B------:R-:W-:Y:S01]  /*10e10*/  LEA R0, R27, R4, 0x4 ;  /* 0x000000041b007211 */ /* 0x000fe200078e20ff */
[C---:B------:R-:W-:Y:S01]  /*10e20*/  IMAD R15, R211.reuse, 0xb, RZ ;  /* 0x0000000bd30f7824 */ /* 0x040fe200078e02ff */
[----:B------:R-:W-:Y:S01]  /*10e30*/  MOV R156, UR6 ;  /* 0x00000006009c7c02 */ /* 0x000fe20008000f00 */
[----:B------:R0:W-:Y:S01]  /*10e40*/  STL.64 [R1+0x610], R10 ;  /* 0x0006100a01007387 */ /* 0x0001e20000100a00 */
[----:B------:R-:W-:Y:S01]  /*10e50*/  SHF.L.U32 R4, R211, 0x1, RZ ;  /* 0x00000001d3047819 */ /* 0x000fe200000006ff */
[----:B------:R-:W-:Y:S01]  /*10e60*/  UIADD3.64 UR6, UR54, 0x280, URZ ;  /* 0x0000028036067897 */ /* 0x000fe2000fffe03f */
[----:B------:R-:W-:Y:S01]  /*10e70*/  MOV R174, UR8 ;  /* 0x0000000800ae7c02 */ /* 0x000fe20008000f00 */
[----:B------:R1:W-:Y:S01]  /*10e80*/  STL.64 [R1+0x608], R8 ;  /* 0x0006080801007387 */ /* 0x0003e20000100a00 */
[----:B------:R-:W-:Y:S01]  /*10e90*/  MOV R175, UR9 ;  /* 0x0000000900af7c02 */ /* 0x000fe20008000f00 */
[----:B------:R-:W-:Y:S01]  /*10ea0*/  UIADD3.64 UR8, UR54, 0x27e, URZ ;  /* 0x0000027e36087897 */ /* 0x000fe2000fffe03f */
[----:B------:R-:W-:Y:S01]  /*10eb0*/  MOV R160, UR12 ;  /* 0x0000000c00a07c02 */ /* 0x000fe20008000f00 */
[----:B------:R2:W-:Y:S01]  /*10ec0*/  STL.64 [R1+0x600], R6 ;  /* 0x0006000601007387 */ /* 0x0005e20000100a00 */
[----:B------:R-:W-:-:S02]  /*10ed0*/  MOV R161, UR13 ;  /* 0x0000000d00a17c02 */ /* 0x000fc40008000f00 */
[----:B------:R-:W-:Y:S02]  /*10ee0*/  CS2R R26, SRZ ;  /* 0x00000000001a7805 */ /* 0x000fe4000001ff00 */
[----:B------:R-:W-:Y:S01]  /*10ef0*/  LEA R250, P3, R0, R251, 0x1 ;  /* 0x000000fb00fa7211 */ /* 0x000fe200078608ff */
[----:B------:R-:W-:Y:S01]  /*10f00*/  STL [R1+0x400], RZ ;  /* 0x000400ff01007387 */ /* 0x000fe20000100800 */
[----:B------:R-:W-:Y:S01]  /*10f10*/  MOV R158, UR8 ;  /* 0x00000008009e7c02 */ /* 0x000fe20008000f00 */
[C---:B0-----:R-:W-:Y:S01]  /*10f20*/  IMAD R11, R211.reuse, 0x9, RZ ;  /* 0x00000009d30b7824 */ /* 0x041fe200078e02ff */
[----:B------:R-:W-:Y:S01]  /*10f30*/  MOV R159, UR9 ;  /* 0x00000009009f7c02 */ /* 0x000fe20008000f00 */
[----:B------:R-:W-:Y:S01]  /*10f40*/  STL [R1+0x404], RZ ;  /* 0x000404ff01007387 */ /* 0x000fe20000100800 */
[C---:B-1----:R-:W-:Y:S01]  /*10f50*/  IMAD R8, R211.reuse, 0x6, RZ ;  /* 0x00000006d3087824 */ /* 0x042fe200078e02ff */
[C---:B------:R-:W-:Y:S01]  /*10f60*/  SHF.L.U32 R10, R211.reuse, 0x3, RZ ;  /* 0x00000003d30a7819 */ /* 0x040fe200000006ff */
[C---:B------:R-:W-:Y:S01]  /*10f70*/  IMAD R9, R211.reuse, 0x7, RZ ;  /* 0x00000007d3097824 */ /* 0x040fe200078e02ff */
[----:B------:R-:W-:Y:S01]  /*10f80*/  STL [R1+0x408], RZ ;  /* 0x000408ff01007387 */ /* 0x000fe20000100800 */
[C---:B--2---:R-:W-:Y:S01]  /*10f90*/  SHF.L.U32 R6, R211.reuse, 0x2, RZ ;  /* 0x00000002d3067819 */ /* 0x044fe200000006ff */
[----:B------:R-:W-:Y:S01]  /*10fa0*/  IMAD R7, R211, 0x5, RZ ;  /* 0x00000005d3077824 */ /* 0x000fe200078e02ff */
[----:B------:R-:W-:Y:S01]  /*10fb0*/  SHF.L.U32 R220, R220, 0x1, RZ ;  /* 0x00000001dcdc7819 */ /* 0x000fe200000006ff */
[----:B------:R-:W-:Y:S01]  /*10fc0*/  STL [R1+0x40c], RZ ;  /* 0x00040cff01007387 */ /* 0x000fe20000100800 */
[----:B------:R-:W-:-:S02]  /*10fd0*/  LEA.HI.X.SX32 R251, R0, R23, 0x1, P3 ;  /* 0x0000001700fb7211 */ /* 0x000fc400018f0eff */
[C---:B------:R-:W-:Y:S01]  /*10fe0*/  LOP3.LUT R171, R21.reuse, 0x10, RZ, 0x3c, !PT ;  /* 0x0000001015ab7812 */ /* 0x040fe200078e3cff */
[----:B------:R-:W-:Y:S01]  /*10ff0*/  STL [R1+0x410], RZ ;  /* 0x000410ff01007387 */ /* 0x000fe20000100800 */
[C---:B------:R-:W-:Y:S02]  /*11000*/  LOP3.LUT R170, R21.reuse, 0x20, RZ, 0x3c, !PT ;  /* 0x0000002015aa7812 */ /* 0x040fe400078e3cff */
[C---:B------:R-:W-:Y:S01]  /*11010*/  LOP3.LUT R169, R21.reuse, 0x30, RZ, 0x3c, !PT ;  /* 0x0000003015a97812 */ /* 0x040fe200078e3cff */
[----:B------:R-:W-:Y:S01]  /*11020*/  STL [R1+0x414], RZ ;  /* 0x000414ff01007387 */ /* 0x000fe20000100800 */
[C---:B------:R-:W-:Y:S02]  /*11030*/  LOP3.LUT R168, R21.reuse, 0x40, RZ, 0x3c, !PT ;  /* 0x0000004015a87812 */ /* 0x040fe400078e3cff */
[C---:B------:R-:W-:Y:S01]  /*11040*/  LOP3.LUT R23, R21.reuse, 0x50, RZ, 0x3c, !PT ;  /* 0x0000005015177812 */ /* 0x040fe200078e3cff */
[----:B------:R-:W-:Y:S01]  /*11050*/  STL [R1+0x418], RZ ;  /* 0x000418ff01007387 */ /* 0x000fe20000100800 */
[----:B------:R-:W-:-:S02]  /*11060*/  LOP3.LUT R22, R21, 0x60, RZ, 0x3c, !PT ;  /* 0x0000006015167812 */ /* 0x000fc400078e3cff */
[----:B------:R-:W-:Y:S01]  /*11070*/  IADD3 R172, R249, R21, RZ ;  /* 0x00000015f9ac7210 */ /* 0x000fe20007ffe0ff */
[----:B------:R-:W-:Y:S01]  /*11080*/  STL [R1+0x41c], RZ ;  /* 0x00041cff01007387 */ /* 0x000fe20000100800 */
[----:B------:R-:W-:Y:S02]  /*11090*/  LOP3.LUT R3, R20, 0x17e, R220, 0x78, !PT ;  /* 0x0000017e14037812 */ /* 0x000fe400078e78dc */
[----:B------:R-:W-:Y:S01]  /*110a0*/  LOP3.LUT R21, R21, 0x70, RZ, 0x3c, !PT ;  /* 0x0000007015157812 */ /* 0x000fe200078e3cff */
[----:B------:R-:W-:Y:S01]  /*110b0*/  STL [R1+0x420], RZ ;  /* 0x000420ff01007387 */ /* 0x000fe20000100800 */
[----:B------:R-:W-:Y:S02]  /*110c0*/  MOV R210, 0xff800000 ;  /* 0xff80000000d27802 */ /* 0x000fe40000000f00 */
[----:B------:R-:W-:Y:S01]  /*110d0*/  MOV R13, RZ ;  /* 0x000000ff000d7202 */ /* 0x000fe20000000f00 */
[----:B------:R-:W-:Y:S01]  /*110e0*/  STL [R1+0x424], RZ ;  /* 0x000424ff01007387 */ /* 0x000fe20000100800 */
[----:B------:R-:W-:-:S02]  /*110f0*/  MOV R20, RZ ;  /* 0x000000ff00147202 */ /* 0x000fc40000000f00 */
[----:B------:R-:W-:Y:S01]  /*11100*/  MOV R2, RZ ;  /* 0x000000ff00027202 */ /* 0x000fe20000000f00 */
[----:B------:R-:W-:Y:S01]  /*11110*/  STL [R1+0x428], RZ ;  /* 0x000428ff01007387 */ /* 0x000fe20000100800 */
[----:B------:R-:W-:Y:S02]  /*11120*/  MOV R0, RZ ;  /* 0x000000ff00007202 */ /* 0x000fe40000000f00 */
[----:B------:R-:W-:Y:S01]  /*11130*/  MOV R212, 0xff800000 ;  /* 0xff80000000d47802 */ /* 0x000fe20000000f00 */
[----:B------:R-:W-:Y:S01]  /*11140*/  STL [R1+0x42c], RZ ;  /* 0x00042cff01007387 */ /* 0x000fe20000100800 */
[C---:B------:R-:W-:Y:S02]  /*11150*/  IADD3 R171, R249.reuse, R171, RZ ;  /* 0x000000abf9ab7210 */ /* 0x040fe40007ffe0ff */
[C---:B------:R-:W-:Y:S01]  /*11160*/  IADD3 R170, R249.reuse, R170, RZ ;  /* 0x000000aaf9aa7210 */ /* 0x040fe20007ffe0ff */
[----:B------:R-:W-:Y:S01]  /*11170*/  STL [R1+0x430], RZ ;  /* 0x000430ff01007387 */ /* 0x000fe20000100800 */
[----:B------:R-:W-:-:S02]  /*11180*/  IADD3 R169, R249, R169, RZ ;  /* 0x000000a9f9a97210 */ /* 0x000fc40007ffe0ff */
[C---:B------:R-:W-:Y:S01]  /*11190*/  IADD3 R168, R249.reuse, R168, RZ ;  /* 0x000000a8f9a87210 */ /* 0x040fe20007ffe0ff */
[----:B------:R-:W-:Y:S01]  /*111a0*/  STL [R1+0x434], RZ ;  /* 0x000434ff01007387 */ /* 0x000fe20000100800 */
[C---:B------:R-:W-:Y:S02]  /*111b0*/  IADD3 R23, R249.reuse, R23, RZ ;  /* 0x00000017f9177210 */ /* 0x040fe40007ffe0ff */
[C---:B------:R-:W-:Y:S01]  /*111c0*/  IADD3 R22, R249.reuse, R22, RZ ;  /* 0x00000016f9167210 */ /* 0x040fe20007ffe0ff */
[----:B------:R-:W-:Y:S01]  /*111d0*/  STL [R1+0x438], RZ ;  /* 0x000438ff01007387 */ /* 0x000fe20000100800 */
[C---:B------:R-:W-:Y:S02]  /*111e0*/  IADD3 R21, R249.reuse, R21, RZ ;  /* 0x00000015f9157210 */ /* 0x040fe40007ffe0ff */
[----:B------:R-:W-:Y:S01]  /*111f0*/  IADD3 R3, R249, R3, RZ ;  /* 0x00000003f9037210 */ /* 0x000fe20007ffe0ff */
[----:B------:R-:W-:Y:S04]  /*11200*/  STL [R1+0x43c], RZ ;  /* 0x00043cff01007387 */ /* 0x000fe80000100800 */
        /* <DEDUP_REMOVED lines=240> */
[----:B------:R-:W-:Y:S04]  /*12110*/  STL [R1], RZ ;  /* 0x000000ff01007387 */ /* 0x000fe80000100800 */
        /* <DEDUP_REMOVED lines=127> */
[----:B------:R0:W-:Y:S04]  /*12910*/  STL.64 [R1+0x7d8], R154 ;  /* 0x0007d89a01007387 */ /* 0x0001e80000100a00 */
[----:B------:R1:W-:Y:S04]  /*12920*/  STL.64 [R1+0x7e0], R156 ;  /* 0x0007e09c01007387 */ /* 0x0003e80000100a00 */
[----:B------:R-:W-:Y:S01]  /*12930*/  STL.64 [R1+0x7f8], R160 ;  /* 0x0007f8a001007387 */ /* 0x000fe20000100a00 */
[----:B0-----:R-:W-:-:S02]  /*12940*/  IMAD R154, R211, 0xe, RZ ;  /* 0x0000000ed39a7824 */ /* 0x001fc400078e02ff */
[----:B------:R-:W-:Y:S02]  /*12950*/  IMAD R155, R211, 0xf, RZ ;  /* 0x0000000fd39b7824 */ /* 0x000fe400078e02ff */
[----:B-1----:R-:W-:-:S05]  /*12960*/  IMAD.WIDE R156, R4, 0x2, R18 ;  /* 0x00000002049c7825 */ /* 0x002fca00078e0212 */
[----:B------:R0:W-:Y:S04]  /*12970*/  STL.64 [R1+0x7d0], R156 ;  /* 0x0007d09c01007387 */ /* 0x0001e80000100a00 */
[----:B------:R1:W-:Y:S01]  /*12980*/  STL.64 [R1+0x7f0], R158 ;  /* 0x0007f09e01007387 */ /* 0x0003e20000100a00 */
[----:B0-----:R-:W-:Y:S02]  /*12990*/  MOV R156, UR6 ;  /* 0x00000006009c7c02 */ /* 0x001fe40008000f00 */
[----:B------:R-:W-:Y:S01]  /*129a0*/  MOV R157, UR7 ;  /* 0x00000007009d7c02 */ /* 0x000fe20008000f00 */
[----:B-1----:R-:W-:-:S04]  /*129b0*/  IMAD.WIDE R158, R4, 0x2, R16 ;  /* 0x00000002049e7825 */ /* 0x002fc800078e0210 */
[----:B------:R0:W-:Y:S04]  /*129c0*/  STL.64 [R1+0x7e8], R156 ;  /* 0x0007e89c01007387 */ /* 0x0001e80000100a00 */
[----:B------:R1:W-:Y:S01]  /*129d0*/  STL.64 [R1+0x7c8], R158 ;  /* 0x0007c89e01007387 */ /* 0x0003e20000100a00 */
[----:B0-----:R-:W-:-:S04]  /*129e0*/  IMAD.WIDE R156, R5, 0x2, R18 ;  /* 0x00000002059c7825 */ /* 0x001fc800078e0212 */
[----:B------:R-:W-:Y:S01]  /*129f0*/  IMAD.WIDE R4, R5, 0x2, R16 ;  /* 0x0000000205047825 */ /* 0x000fe200078e0210 */
[----:B------:R0:W-:Y:S03]  /*12a00*/  STL.64 [R1+0x7c0], R156 ;  /* 0x0007c09c01007387 */ /* 0x0001e60000100a00 */
[--C-:B-1----:R-:W-:Y:S01]  /*12a10*/  IMAD.WIDE R158, R6, 0x2, R18.reuse ;  /* 0x00000002069e7825 */ /* 0x102fe200078e0212 */
[----:B------:R1:W-:Y:S04]  /*12a20*/  STL.64 [R1+0x7b8], R4 ;  /* 0x0007b80401007387 */ /* 0x0003e80000100a00 */
[----:B------:R-:W-:Y:S01]  /*12a30*/  STL.64 [R1+0x7b0], R158 ;  /* 0x0007b09e01007387 */ /* 0x000fe20000100a00 */
[----:B0-----:R-:W-:-:S04]  /*12a40*/  IMAD.WIDE R156, R7, 0x2, R18 ;  /* 0x00000002079c7825 */ /* 0x001fc800078e0212 */
[----:B-1----:R-:W-:-:S04]  /*12a50*/  IMAD.WIDE R4, R6, 0x2, R16 ;  /* 0x0000000206047825 */ /* 0x002fc800078e0210 */
[----:B------:R-:W-:Y:S01]  /*12a60*/  IMAD.WIDE R6, R7, 0x2, R16 ;  /* 0x0000000207067825 */ /* 0x000fe200078e0210 */
[----:B------:R0:W-:Y:S04]  /*12a70*/  STL.64 [R1+0x7a8], R4 ;  /* 0x0007a80401007387 */ /* 0x0001e80000100a00 */
[----:B------:R1:W-:Y:S04]  /*12a80*/  STL.64 [R1+0x7a0], R156 ;  /* 0x0007a09c01007387 */ /* 0x0003e80000100a00 */
[----:B------:R2:W-:Y:S01]  /*12a90*/  STL.64 [R1+0x798], R6 ;  /* 0x0007980601007387 */ /* 0x0005e20000100a00 */
[----:B0-----:R-:W-:-:S04]  /*12aa0*/  IMAD.WIDE R4, R8, 0x2, R18 ;  /* 0x0000000208047825 */ /* 0x001fc800078e0212 */
[----:B-1----:R-:W-:Y:S01]  /*12ab0*/  IMAD.WIDE R156, R8, 0x2, R16 ;  /* 0x00000002089c7825 */ /* 0x002fe200078e0210 */
[----:B------:R0:W-:Y:S03]  /*12ac0*/  STL.64 [R1+0x790], R4 ;  /* 0x0007900401007387 */ /* 0x0001e60000100a00 */
[C---:B--2---:R-:W-:Y:S01]  /*12ad0*/  IMAD.WIDE R6, R9.reuse, 0x2, R18 ;  /* 0x0000000209067825 */ /* 0x044fe200078e0212 */
[----:B------:R-:W-:Y:S04]  /*12ae0*/  STL.64 [R1+0x788], R156 ;  /* 0x0007889c01007387 */ /* 0x000fe80000100a00 */
[----:B------:R1:W-:Y:S01]  /*12af0*/  STL.64 [R1+0x780], R6 ;  /* 0x0007800601007387 */ /* 0x0003e20000100a00 */
[----:B0-----:R-:W-:-:S04]  /*12b00*/  IMAD.WIDE R4, R9, 0x2, R16 ;  /* 0x0000000209047825 */ /* 0x001fc800078e0210 */
[C---:B------:R-:W-:Y:S01]  /*12b10*/  IMAD.WIDE R8, R10.reuse, 0x2, R18 ;  /* 0x000000020a087825 */ /* 0x040fe200078e0212 */
[----:B------:R0:W-:Y:S03]  /*12b20*/  STL.64 [R1+0x778], R4 ;  /* 0x0007780401007387 */ /* 0x0001e60000100a00 */
[----:B-1----:R-:W-:Y:S01]  /*12b30*/  IMAD.WIDE R6, R10, 0x2, R16 ;  /* 0x000000020a067825 */ /* 0x002fe200078e0210 */
[----:B------:R1:W-:Y:S04]  /*12b40*/  STL.64 [R1+0x770], R8 ;  /* 0x0007700801007387 */ /* 0x0003e80000100a00 */
[----:B------:R2:W-:Y:S01]  /*12b50*/  STL.64 [R1+0x768], R6 ;  /* 0x0007680601007387 */ /* 0x0005e20000100a00 */
[----:B0-----:R-:W-:-:S04]  /*12b60*/  IMAD.WIDE R4, R11, 0x2, R18 ;  /* 0x000000020b047825 */ /* 0x001fc800078e0212 */
[----:B-1----:R-:W-:Y:S01]  /*12b70*/  IMAD.WIDE R8, R11, 0x2, R16 ;  /* 0x000000020b087825 */ /* 0x002fe200078e0210 */
[----:B------:R0:W-:Y:S03]  /*12b80*/  STL.64 [R1+0x760], R4 ;  /* 0x0007600401007387 */ /* 0x0001e60000100a00 */
[C---:B--2---:R-:W-:Y:S01]  /*12b90*/  IMAD.WIDE R6, R14.reuse, 0x2, R18 ;  /* 0x000000020e067825 */ /* 0x044fe200078e0212 */
[----:B------:R1:W-:Y:S04]  /*12ba0*/  STL.64 [R1+0x758], R8 ;  /* 0x0007580801007387 */ /* 0x0003e80000100a00 */
[----:B------:R2:W-:Y:S01]  /*12bb0*/  STL.64 [R1+0x750], R6 ;  /* 0x0007500601007387 */ /* 0x0005e20000100a00 */
[----:B0-----:R-:W-:-:S04]  /*12bc0*/  IMAD.WIDE R4, R14, 0x2, R16 ;  /* 0x000000020e047825 */ /* 0x001fc800078e0210 */
[C---:B-1----:R-:W-:Y:S01]  /*12bd0*/  IMAD.WIDE R8, R15.reuse, 0x2, R18 ;  /* 0x000000020f087825 */ /* 0x042fe200078e0212 */
[----:B------:R0:W-:Y:S03]  /*12be0*/  STL.64 [R1+0x748], R4 ;  /* 0x0007480401007387 */ /* 0x0001e60000100a00 */
[----:B--2---:R-:W-:Y:S01]  /*12bf0*/  IMAD.WIDE R6, R15, 0x2, R16 ;  /* 0x000000020f067825 */ /* 0x004fe200078e0210 */
        /* <DEDUP_REMOVED lines=20> */
[----:B0-----:R-:W-:-:S05]  /*12d40*/  IMAD.WIDE R4, R211, 0x2, R16 ;  /* 0x00000002d3047825 */ /* 0x001fca00078e0210 */
[----:B------:R1:W-:Y:S02]  /*12d50*/  STL.64 [R1+0x820], R4 ;  /* 0x0008200401007387 */ /* 0x0003e40000100a00 */
.L_x_1:
[----:B-1----:R-:W2:Y:S04]  /*12d60*/  LDL.64 R8, [R1+0x828] ;  /* 0x0008280001087983 */ /* 0x002ea80000100a00 */
[----:B------:R-:W3:Y:S04]  /*12d70*/  LDL.64 R6, [R1+0x820] ;  /* 0x0008200001067983 */ /* 0x000ee80000100a00 */
[----:B------:R-:W4:Y:S04]  /*12d80*/  LDL.64 R4, [R1+0x7d0] ;  /* 0x0007d00001047983 */ /* 0x000f280000100a00 */
[----:B------:R-:W4:Y:S04]  /*12d90*/  LDL.64 R164, [R1+0x7c8] ;  /* 0x0007c80001a47983 */ /* 0x000f280000100a00 */
[----:B------:R-:W4:Y:S04]  /*12da0*/  LDL.64 R162, [R1+0x7c0] ;  /* 0x0007c00001a27983 */ /* 0x000f280000100a00 */
[----:B------:R-:W4:Y:S04]  /*12db0*/  LDL.64 R160, [R1+0x7b8] ;  /* 0x0007b80001a07983 */ /* 0x000f280000100a00 */
[----:B------:R-:W4:Y:S04]  /*12dc0*/  LDL.64 R158, [R1+0x7b0] ;  /* 0x0007b000019e7983 */ /* 0x000f280000100a00 */
[----:B------:R-:W4:Y:S04]  /*12dd0*/  LDL.64 R156, [R1+0x7a8] ;  /* 0x0007a800019c7983 */ /* 0x000f280000100a00 */
[----:B------:R-:W4:Y:S04]  /*12de0*/  LDL.64 R154, [R1+0x7a0] ;  /* 0x0007a000019a7983 */ /* 0x000f280000100a00 */
[----:B------:R-:W4:Y:S01]  /*12df0*/  LDL.64 R152, [R1+0x798] ;  /* 0x0007980001987983 */ /* 0x000f220000100a00 */
[----:B-----5:R-:W-:Y:S01]  /*12e00*/  IMAD.WIDE R14, R2, 0x2, R18 ;  /* 0x00000002020e7825 */ /* 0x020fe200078e0212 */
[----:B------:R-:W-:-:S02]  /*12e10*/  MOV R232, UR31 ;  /* 0x0000001f00e87c02 */ /* 0x000fc40008000f00 */
[----:B------:R-:W-:Y:S01]  /*12e20*/  STL [R1+0x1168], R213 ;  /* 0x001168d501007387 */ /* 0x000fe20000100800 */
[----:B------:R-:W-:Y:S01]  /*12e30*/  IMAD.WIDE R10, R2, 0x2, R16 ;  /* 0x00000002020a7825 */ /* 0x000fe200078e0210 */
[----:B------:R-:W-:Y:S02]  /*12e40*/  MOV R231, UR30 ;  /* 0x0000001e00e77c02 */ /* 0x000fe40008000f00 */
[----:B------:R-:W-:Y:S01]  /*12e50*/  STL [R1+0x1164], R214 ;  /* 0x001164d601007387 */ /* 0x000fe20000100800 */
[----:B------:R-:W-:Y:S02]  /*12e60*/  MOV R222, UR51 ;  /* 0x0000003300de7c02 */ /* 0x000fe40008000f00 */
[----:B------:R-:W-:Y:S01]  /*12e70*/  MOV R221, UR50 ;  /* 0x0000003200dd7c02 */ /* 0x000fe20008000f00 */
[----:B------:R-:W-:Y:S01]  /*12e80*/  STL [R1+0x1160], R248 ;  /* 0x001160f801007387 */ /* 0x000fe20000100800 */
[----:B------:R-:W-:Y:S02]  /*12e90*/  MOV R228, UR39 ;  /* 0x0000002700e47c02 */ /* 0x000fe40008000f00 */
[----:B------:R-:W-:Y:S01]  /*12ea0*/  MOV R227, UR38 ;  /* 0x0000002600e37c02 */ /* 0x000fe20008000f00 */
[----:B------:R-:W-:Y:S01]  /*12eb0*/  STL [R1+0x115c], R247 ;  /* 0x00115cf701007387 */ /* 0x000fe20000100800 */
[----:B------:R-:W-:-:S02]  /*12ec0*/  MOV R224, UR47 ;  /* 0x0000002f00e07c02 */ /* 0x000fc40008000f00 */
[----:B------:R-:W-:Y:S01]  /*12ed0*/  MOV R223, UR46 ;  /* 0x0000002e00df7c02 */ /* 0x000fe20008000f00 */
[----:B------:R-:W-:Y:S01]  /*12ee0*/  STL [R1+0x1158], R246 ;  /* 0x001158f601007387 */ /* 0x000fe20000100800 */
[----:B------:R-:W-:Y:S02]  /*12ef0*/  MOV R226, UR43 ;  /* 0x0000002b00e27c02 */ /* 0x000fe40008000f00 */
[----:B------:R-:W-:Y:S01]  /*12f00*/  MOV R225, UR42 ;  /* 0x0000002a00e17c02 */ /* 0x000fe20008000f00 */
[----:B------:R-:W-:Y:S01]  /*12f10*/  STL [R1+0x1154], R245 ;  /* 0x001154f501007387 */ /* 0x000fe20000100800 */
[----:B------:R-:W-:Y:S02]  /*12f20*/  MOV R230, UR35 ;  /* 0x0000002300e67c02 */ /* 0x000fe40008000f00 */
[----:B------:R-:W-:Y:S01]  /*12f30*/  MOV R229, UR34 ;  /* 0x0000002200e57c02 */ /* 0x000fe20008000f00 */
[----:B------:R-:W-:Y:S01]  /*12f40*/  STL [R1+0x1150], R211 ;  /* 0x001150d301007387 */ /* 0x000fe20000100800 */
[----:B------:R-:W-:-:S02]  /*12f50*/  R2UR UR58, R194 ;  /* 0x00000000c23a72ca */ /* 0x000fc400000e0000 */
[----:B------:R-:W-:Y:S01]  /*12f60*/  R2UR UR59, R195 ;  /* 0x00000000c33b72ca */ /* 0x000fe200000e0000 */
[----:B------:R-:W-:Y:S01]  /*12f70*/  STL.64 [R1+0xf48], R150 ;  /* 0x000f489601007387 */ /* 0x000fe20000100a00 */
[----:B------:R-:W0:Y:S01]  /*12f80*/  S2R R233, SR_TID.X ;  /* 0x0000000000e97919 */ /* 0x000e220000002100 */
[----:B------:R-:W-:Y:S01]  /*12f90*/  UMOV UR9, 0x40000040 ;  /* 0x4000004000097882 */ /* 0x000fe20000000000 */
[----:B------:R-:W-:Y:S01]  /*12fa0*/  R2UR UR30, R206 ;  /* 0x00000000ce1e72ca */ /* 0x000fe200000e0000 */
[----:B------:R-:W-:Y:S01]  /*12fb0*/  STL.64 [R1+0xf40], R148 ;  /* 0x000f409401007387 */ /* 0x000fe20000100a00 */
[----:B------:R-:W-:Y:S02]  /*12fc0*/  R2UR UR31, R207 ;  /* 0x00000000cf1f72ca */ /* 0x000fe400000e0000 */
[----:B------:R-:W-:Y:S01]  /*12fd0*/  R2UR UR50, R204 ;  /* 0x00000000cc3272ca */ /* 0x000fe200000e0000 */
[----:B------:R-:W-:Y:S01]  /*12fe0*/  STL.64 [R1+0xf38], R146 ;  /* 0x000f389201007387 */ /* 0x000fe20000100a00 */
[----:B------:R-:W-:-:S02]  /*12ff0*/  R2UR UR51, R205 ;  /* 0x00000000cd3372ca */ /* 0x000fc400000e0000 */
[----:B------:R-:W-:Y:S01]  /*13000*/  R2UR UR38, R202 ;  /* 0x00000000ca2672ca */ /* 0x000fe200000e0000 */
[----:B------:R-:W-:Y:S01]  /*13010*/  STL.64 [R1+0xf30], R144 ;  /* 0x000f309001007387 */ /* 0x000fe20000100a00 */
[----:B------:R-:W-:Y:S02]  /*13020*/  R2UR UR39, R203 ;  /* 0x00000000cb2772ca */ /* 0x000fe400000e0000 */
        /* <DEDUP_REMOVED lines=8> */
[----:B------:R-:W-:-:S03]  /*130b0*/  R2UR UR35, R197 ;  /* 0x00000000c52372ca */ /* 0x000fc600000e0000 */
[----:B------:R-:W-:Y:S04]  /*130c0*/  STL.64 [R1+0xf10], R136 ;  /* 0x000f108801007387 */ /* 0x000fe80000100a00 */
        /* <DEDUP_REMOVED lines=49> */
[----:B------:R-:W-:Y:S01]  /*133e0*/  STL.64 [R1+0xd80], R36 ;  /* 0x000d802401007387 */ /* 0x000fe20000100a00 */
[----:B--2---:R-:W-:-:S03]  /*133f0*/  IMAD.WIDE R8, R2, 0x2, R8 ;  /* 0x0000000202087825 */ /* 0x004fc600078e0208 */
[----:B------:R-:W-:Y:S01]  /*13400*/  STL.64 [R1+0xd78], R34 ;  /* 0x000d782201007387 */ /* 0x000fe20000100a00 */
[----:B---3--:R-:W-:-:S03]  /*13410*/  IMAD.WIDE R6, R2, 0x2, R6 ;  /* 0x0000000202067825 */ /* 0x008fc600078e0206 */
[----:B------:R-:W-:Y:S01]  /*13420*/  STL.64 [R1+0xd70], R32 ;  /* 0x000d702001007387 */ /* 0x000fe20000100a00 */
[----:B----4-:R-:W-:-:S03]  /*13430*/  IMAD.WIDE R4, R2, 0x2, R4 ;  /* 0x0000000202047825 */ /* 0x010fc600078e0204 */
[----:B------:R-:W-:Y:S04]  /*13440*/  STL.64 [R1+0xd68], R30 ;  /* 0x000d681e01007387 */ /* 0x000fe80000100a00 */
[----:B------:R-:W-:Y:S04]  /*13450*/  STL.64 [R1+0xd60], R28 ;  /* 0x000d601c01007387 */ /* 0x000fe80000100a00 */
[----:B------:R1:W-:Y:S04]  /*13460*/  STL.64 [R1+0xd58], R26 ;  /* 0x000d581a01007387 */ /* 0x0003e80000100a00 */
[----:B------:R2:W-:Y:S04]  /*13470*/  STL.64 [R1+0xd50], R24 ;  /* 0x000d501801007387 */ /* 0x0005e80000100a00 */
[----:B------:R-:W-:Y:S04]  /*13480*/  STL [R1+0x1170], R18 ;  /* 0x0011701201007387 */ /* 0x000fe80000100800 */
[----:B------:R3:W-:Y:S04]  /*13490*/  STL [R1+0x116c], R19 ;  /* 0x00116c1301007387 */ /* 0x0007e80000100800 */
[----:B------:R-:W-:Y:S04]  /*134a0*/  STL [R1+0x1178], R16 ;  /* 0x0011781001007387 */ /* 0x000fe80000100800 */
[----:B------:R4:W-:Y:S04]  /*134b0*/  STL [R1+0x1174], R17 ;  /* 0x0011741101007387 */ /* 0x0009e80000100800 */
[----:B-1----:R-:W4:Y:S04]  /*134c0*/  LDL.64 R26, [R1+0x790] ;  /* 0x00079000011a7983 */ /* 0x002f280000100a00 */
[----:B--2---:R-:W2:Y:S04]  /*134d0*/  LDL.64 R24, [R1+0x788] ;  /* 0x0007880001187983 */ /* 0x004ea80000100a00 */
[----:B---3--:R-:W3:Y:S04]  /*134e0*/  LDL.64 R18, [R1+0x780] ;  /* 0x0007800001127983 */ /* 0x008ee80000100a00 */
[----:B----4-:R-:W4:Y:S04]  /*134f0*/  LDL.64 R16, [R1+0x778] ;  /* 0x0007780001107983 */ /* 0x010f280000100a00 */
[----:B------:R-:W4:Y:S04]  /*13500*/  LDL.64 R42, [R1+0x770] ;  /* 0x00077000012a7983 */ /* 0x000f280000100a00 */
[----:B------:R-:W4:Y:S04]  /*13510*/  LDL.64 R40, [R1+0x768] ;  /* 0x0007680001287983 */ /* 0x000f280000100a00 */
[----:B------:R-:W4:Y:S04]  /*13520*/  LDL.64 R38, [R1+0x760] ;  /* 0x0007600001267983 */ /* 0x000f280000100a00 */
[----:B------:R-:W4:Y:S04]  /*13530*/  LDL.64 R36, [R1+0x758] ;  /* 0x0007580001247983 */ /* 0x000f280000100a00 */
[----:B------:R-:W4:Y:S04]  /*13540*/  LDL.64 R34, [R1+0x750] ;  /* 0x0007500001227983 */ /* 0x000f280000100a00 */
[----:B------:R-:W4:Y:S04]  /*13550*/  LDL.64 R32, [R1+0x748] ;  /* 0x0007480001207983 */ /* 0x000f280000100a00 */
[----:B------:R1:W4:Y:S04]  /*13560*/  LDG.E.U16 R216, desc[UR4][R4.64] ;  /* 0x0000000404d87981 */ /* 0x000328000c1e1500 */
[----:B------:R-:W4:Y:S04]  /*13570*/  LDL.64 R30, [R1+0x740] ;  /* 0x00074000011e7983 */ /* 0x000f280000100a00 */
[----:B------:R-:W4:Y:S01]  /*13580*/  LDG.E.U16 R220, desc[UR4][R14.64] ;  /* 0x000000040edc7981 */ /* 0x000f22000c1e1500 */
[----:B-1----:R-:W-:-:S03]  /*13590*/  IMAD.WIDE R4, R2, 0x2, R160 ;  /* 0x0000000202047825 */ /* 0x002fc600078e02a0 */
[----:B------:R1:W4:Y:S04]  /*135a0*/  LDG.E.U16 R218, desc[UR4][R8.64] ;  /* 0x0000000408da7981 */ /* 0x000328000c1e1500 */
[----:B------:R0:W4:Y:S04]  /*135b0*/  LDG.E.U16 R167, desc[UR4][R4.64] ;  /* 0x0000000404a77981 */ /* 0x000128000c1e1500 */
[----:B------:R-:W4:Y:S01]  /*135c0*/  LDL.64 R14, [R1+0x738] ;  /* 0x00073800010e7983 */ /* 0x000f220000100a00 */
[----:B-1----:R-:W-:-:S03]  /*135d0*/  IMAD.WIDE R8, R2, 0x2, R164 ;  /* 0x0000000202087825 */ /* 0x002fc600078e02a4 */
[----:B------:R-:W4:Y:S01]  /*135e0*/  LDL.64 R28, [R1+0x730] ;  /* 0x00073000011c7983 */ /* 0x000f220000100a00 */
[----:B0-----:R-:W-:-:S03]  /*135f0*/  IMAD.WIDE R4, R2, 0x2, R156 ;  /* 0x0000000202047825 */ /* 0x001fc600078e029c */
[----:B------:R-:W4:Y:S04]  /*13600*/  LDG.E.U16 R219, desc[UR4][R10.64] ;  /* 0x000000040adb7981 */ /* 0x000f28000c1e1500 */
[----:B------:R0:W4:Y:S04]  /*13610*/  LDG.E.U16 R165, desc[UR4][R4.64] ;  /* 0x0000000404a57981 */ /* 0x000128000c1e1500 */
[----:B------:R1:W4:Y:S04]  /*13620*/  LDG.E.U16 R217, desc[UR4][R6.64] ;  /* 0x0000000406d97981 */ /* 0x000328000c1e1500 */
[----:B------:R-:W4:Y:S01]  /*13630*/  LDL.64 R10, [R1+0x728] ;  /* 0x00072800010a7983 */ /* 0x000f220000100a00 */
[----:B0-----:R-:W-:-:S03]  /*13640*/  IMAD.WIDE R4, R2, 0x2, R154 ;  /* 0x0000000202047825 */ /* 0x001fc600078e029a */
[----:B------:R-:W4:Y:S04]  /*13650*/  LDG.E.U16 R215, desc[UR4][R8.64] ;  /* 0x0000000408d77981 */ /* 0x000f28000c1e1500 */
[----:B------:R0:W4:Y:S01]  /*13660*/  LDG.E.U16 R164, desc[UR4][R4.64] ;  /* 0x0000000404a47981 */ /* 0x000122000c1e1500 */
[----:B-1----:R-:W-:-:S03]  /*13670*/  IMAD.WIDE R6, R2, 0x2, R162 ;  /* 0x0000000202067825 */ /* 0x002fc600078e02a2 */
[----:B------:R-:W4:Y:S01]  /*13680*/  LDL.64 R8, [R1+0x718] ;  /* 0x0007180001087983 */ /* 0x000f220000100a00 */
[----:B0-----:R-:W-:-:S03]  /*13690*/  IMAD.WIDE R4, R2, 0x2, R152 ;  /* 0x0000000202047825 */ /* 0x001fc600078e0298 */
[----:B------:R0:W4:Y:S04]  /*136a0*/  LDG.E.U16 R209, desc[UR4][R6.64] ;  /* 0x0000000406d17981 */ /* 0x000128000c1e1500 */
[----:B------:R1:W4:Y:S01]  /*136b0*/  LDG.E.U16 R163, desc[UR4][R4.64] ;  /* 0x0000000404a37981 */ /* 0x000322000c1e1500 */
[----:B0-----:R-:W-:-:S05]  /*136c0*/  IMAD.WIDE R6, R2, 0x2, R158 ;  /* 0x0000000202067825 */ /* 0x001fca00078e029e */
[----:B------:R-:W4:Y:S04]  /*136d0*/  LDG.E.U16 R166, desc[UR4][R6.64] ;  /* 0x0000000406a67981 */ /* 0x000f28000c1e1500 */
[----:B------:R-:W4:Y:S01]  /*136e0*/  LDL.64 R6, [R1+0x708] ;  /* 0x0007080001067983 */ /* 0x000f220000100a00 */
[----:B-1----:R-:W-:-:S03]  /*136f0*/  IMAD.WIDE R4, R2, 0x2, R26 ;  /* 0x0000000202047825 */ /* 0x002fc600078e021a */
[----:B------:R-:W4:Y:S04]  /*13700*/  LDL.64 R26, [R1+0x720] ;  /* 0x00072000011a7983 */ /* 0x000f280000100a00 */
[----:B------:R2:W4:Y:S02]  /*13710*/  LDG.E.U16 R162, desc[UR4][R4.64] ;  /* 0x0000000404a27981 */ /* 0x000524000c1e1500 */
[C---:B--2---:R-:W-:Y:S02]  /*13720*/  IMAD.WIDE R4, R2.reuse, 0x2, R24 ;  /* 0x0000000202047825 */ /* 0x044fe400078e0218 */
[----:B------:R-:W2:Y:S04]  /*13730*/  LDL.64 R24, [R1+0x710] ;  /* 0x0007100001187983 */ /* 0x000ea80000100a00 */
[----:B------:R3:W2:Y:S02]  /*13740*/  LDG.E.U16 R161, desc[UR4][R4.64] ;  /* 0x0000000404a17981 */ /* 0x0006a4000c1e1500 */
[----:B---3--:R-:W-:-:S02]  /*13750*/  IMAD.WIDE R4, R2, 0x2, R18 ;  /* 0x0000000202047825 */ /* 0x008fc400078e0212 */
[----:B------:R-:W3:Y:S04]  /*13760*/  LDL.64 R18, [R1+0x700] ;  /* 0x0007000001127983 */ /* 0x000ee80000100a00 */
[----:B------:R4:W3:Y:S02]  /*13770*/  LDG.E.U16 R160, desc[UR4][R4.64] ;  /* 0x0000000404a07981 */ /* 0x0008e4000c1e1500 */
[C---:B----4-:R-:W-:Y:S02]  /*13780*/  IMAD.WIDE R4, R2.reuse, 0x2, R16 ;  /* 0x0000000202047825 */ /* 0x050fe400078e0210 */
[----:B------:R-:W4:Y:S04]  /*13790*/  LDL.64 R16, [R1+0x6f8] ;  /* 0x0006f80001107983 */ /* 0x000f280000100a00 */
[----:B------:R0:W4:Y:S02]  /*137a0*/  LDG.E.U16 R159, desc[UR4][R4.64] ;  /* 0x00000004049f7981 */ /* 0x000124000c1e1500 */
[----:B0-----:R-:W-:-:S05]  /*137b0*/  IMAD.WIDE R4, R2, 0x2, R42 ;  /* 0x0000000202047825 */ /* 0x001fca00078e022a */
        /* <DEDUP_REMOVED lines=23> */
[----:B--2---:R-:W-:-:S05]  /*13930*/  IMAD.WIDE R4, R2, 0x2, R24 ;  /* 0x0000000202047825 */ /* 0x004fca00078e0218 */
[----:B------:R0:W2:Y:S02]  /*13940*/  LDG.E.U16 R8, desc[UR4][R4.64] ;  /* 0x0000000404087981 */ /* 0x0000a4000c1e1500 */
[----:B0-----:R-:W-:-:S05]  /*13950*/  IMAD.WIDE R4, R2, 0x2, R6 ;  /* 0x0000000202047825 */ /* 0x001fca00078e0206 */
[----:B------:R3:W2:Y:S02]  /*13960*/  LDG.E.U16 R7, desc[UR4][R4.64] ;  /* 0x0000000404077981 */ /* 0x0006a4000c1e1500 */
[----:B---3--:R-:W-:-:S05]  /*13970*/  IMAD.WIDE R4, R2, 0x2, R18 ;  /* 0x0000000202047825 */ /* 0x008fca00078e0212 */
[----:B------:R4:W3:Y:S02]  /*13980*/  LDG.E.U16 R6, desc[UR4][R4.64] ;  /* 0x0000000404067981 */ /* 0x0008e4000c1e1500 */
[----:B----4-:R-:W-:-:S06]  /*13990*/  IMAD.WIDE R4, R2, 0x2, R16 ;  /* 0x0000000202047825 */ /* 0x010fcc00078e0210 */
[----:B------:R0:W4:Y:S01]  /*139a0*/  LDG.E.U16 R5, desc[UR4][R4.64] ;  /* 0x0000000404057981 */ /* 0x000122000c1e1500 */
[----:B------:R-:W-:Y:S06]  /*139b0*/  BAR.SYNC.DEFER_BLOCKING 0x0 ;  /* 0x0000000000007b1d */ /* 0x000fec0000010000 */
        /* <DEDUP_REMOVED lines=22> */
[----:B------:R-:W-:-:S04]  /*13b20*/  SHF.R.U32.HI R16, RZ, 0x5, R233 ;  /* 0x00000005ff107819 */ /* 0x000fc800000116e9 */
[----:B0-----:R-:W-:-:S04]  /*13b30*/  SHF.L.U32 R4, R16, 0x9, RZ ;  /* 0x0000000910047819 */ /* 0x001fc800000006ff */
[----:B------:R-:W-:-:S04]  /*13b40*/  LOP3.LUT R4, R4, 0x800, RZ, 0xc0, !PT ;  /* 0x0000080004047812 */ /* 0x000fc800078ec0ff */
[----:B------:R-:W-:-:S04]  /*13b50*/  LEA.HI R4, R249, R4, RZ, 0x1c ;  /* 0x00000004f9047211 */ /* 0x000fc800078fe0ff */
[----:B------:R-:W-:-:S04]  /*13b60*/  LOP3.LUT R4, R4, 0x3fff, RZ, 0xc0, !PT ;  /* 0x00003fff04047812 */ /* 0x000fc800078ec0ff */
[----:B------:R-:W-:Y:S01]  /*13b70*/  R2UR UR8, R4 ;  /* 0x00000000040872ca */ /* 0x000fe200000e0000 */
[----:B------:R-:W-:Y:S04]  /*13b80*/  STS.U16 [R23+0x40680], R10 ;  /* 0x0406800a17007388 */ /* 0x000fe80000000400 */
[----:B------:R-:W-:Y:S04]  /*13b90*/  STS.U16 [R23+0x42680], R9 ;  /* 0x0426800917007388 */ /* 0x000fe80000000400 */
[----:B------:R-:W-:Y:S04]  /*13ba0*/  STS.U16 [R22+0x40300], R162 ;  /* 0x040300a216007388 */ /* 0x000fe80000000400 */
[----:B------:R-:W-:Y:S04]  /*13bb0*/  STS.U16 [R22+0x42300], R161 ;  /* 0x042300a116007388 */ /* 0x000fe80000000400 */
[----:B--2---:R-:W-:Y:S04]  /*13bc0*/  STS.U16 [R22+0x40700], R8 ;  /* 0x0407000816007388 */ /* 0x004fe80000000400 */
[----:B------:R-:W-:Y:S04]  /*13bd0*/  STS.U16 [R22+0x42700], R7 ;  /* 0x0427000716007388 */ /* 0x000fe80000000400 */
[----:B------:R0:W-:Y:S04]  /*13be0*/  STS.U16 [R21+0x40380], R160 ;  /* 0x040380a015007388 */ /* 0x0001e80000000400 */
[----:B------:R-:W-:Y:S04]  /*13bf0*/  STS.U16 [R21+0x42380], R159 ;  /* 0x0423809f15007388 */ /* 0x000fe80000000400 */
[----:B---3--:R1:W-:Y:S04]  /*13c00*/  STS.U16 [R21+0x40780], R6 ;  /* 0x0407800615007388 */ /* 0x0083e80000000400 */
[----:B----4-:R2:W-:Y:S01]  /*13c10*/  STS.U16 [R21+0x42780], R5 ;  /* 0x0427800515007388 */ /* 0x0105e20000000400 */
[----:B------:R3:W-:Y:S06]  /*13c20*/  MEMBAR.ALL.CTA ;  /* 0x0000000000007992 */ /* 0x0007ec0000008000 */
[----:B---3--:R-:W3:Y:S02]  /*13c30*/  FENCE.VIEW.ASYNC.S ;  /* 0x00000000000073c6 */ /* 0x008ee40000000000 */
[----:B---3--:R-:W-:Y:S06]  /*13c40*/  BAR.SYNC.DEFER_BLOCKING 0x0 ;  /* 0x0000000000007b1d */ /* 0x008fec0000010000 */
[----:B0-----:R-:W-:-:S06]  /*13c50*/  WARPGROUP.ARRIVE ;  /* 0x00000000000079c5 */ /* 0x001fcc0000000000 */
[----:B------:R-:W-:Y:S01]  /*13c60*/  HGMMA.64x16x16.F32.BF16 R160, gdesc[UR8].tnspA, RZ, !UPT, gsb0 ;  /* 0x2020000008a079f0 */ /* 0x000fe2000c0018ff */
[----:B-1----:R-:W-:Y:S02]  /*13c70*/  MOV R6, RZ ;  /* 0x000000ff00067202 */ /* 0x002fe40000000f00 */
[----:B--2---:R-:W-:-:S04]  /*13c80*/  IADD3 R5, P0, R4, 0x80, RZ ;  /* 0x0000008004057810 */ /* 0x004fc80007f1e0ff */
[----:B------:R-:W-:Y:S02]  /*13c90*/  IADD3.X R4, R6, 0x40000040, RZ, P0, !PT ;  /* 0x4000004006047810 */ /* 0x000fe400007fe4ff */
[----:B------:R-:W-:Y:S02]  /*13ca0*/  R2UR UR53, R5 ;  /* 0x00000000053572ca */ /* 0x000fe400000e0000 */
[----:B------:R-:W-:-:S13]  /*13cb0*/  R2UR UR52, R4 ;  /* 0x00000000043472ca */ /* 0x000fda00000e0000 */
[----:B------:R-:W-:-:S04]  /*13cc0*/  ULOP3.LUT UR53, UR53, UR52, URZ, 0x3c, !UPT ;  /* 0x0000003435357292 */ /* 0x000fc8000f8e3c3f */
[----:B------:R-:W-:-:S04]  /*13cd0*/  ULOP3.LUT UR52, UR53, UR52, URZ, 0x3c, !UPT ;  /* 0x0000003435347292 */ /* 0x000fc8000f8e3c3f */
[----:B------:R-:W-:Y:S01]  /*13ce0*/  ULOP3.LUT UR53, UR53, UR52, URZ, 0x3c, !UPT ;  /* 0x0000003435357292 */ /* 0x000fe2000f8e3c3f */
[----:B------:R-:W-:Y:S02]  /*13cf0*/  WARPGROUP.DEPBAR.LE gsb0, 0x0 ;  /* 0x00008000000079c5 */ /* 0x000fe40000010000 */
[----:B------:R-:W-:-:S06]  /*13d00*/  WARPGROUP.ARRIVE ;  /* 0x00000000000079c5 */ /* 0x000fcc0000000000 */
[----:B------:R-:W-:Y:S01]  /*13d10*/  HGMMA.64x16x16.F32.BF16 R160, gdesc[UR52].tnspA, R160, gsb0 ;  /* 0x2020000034a079f0 */ /* 0x000fe200080018a0 */
[----:B------:R-:W-:Y:S02]  /*13d20*/  UIADD3.64 UR28, UR52, 0x80, URZ ;  /* 0x00000080341c7897 */ /* 0x000fe4000fffe03f */
        /* <DEDUP_REMOVED lines=27> */
[----:B------:R-:W-:Y:S02]  /*13ee0*/  R2UR UR30, R192 ;  /* 0x00000000c01e72ca */ /* 0x000fe400000e0000 */
[----:B------:R-:W-:Y:S01]  /*13ef0*/  R2UR UR31, R193 ;  /* 0x00000000c11f72ca */ /* 0x000fe200000e0000 */
[----:B------:R-:W-:Y:S01]  /*13f00*/  UIADD3.64 UR28, UR52, 0x400, URZ ;  /* 0x00000400341c7897 */ /* 0x000fe2000fffe03f */
[----:B------:R-:W-:Y:S02]  /*13f10*/  WARPGROUP.DEPBAR.LE gsb0, 0x0 ;  /* 0x00008000000079c5 */ /* 0x000fe40000010000 */
[----:B------:R-:W-:-:S09]  /*13f20*/  WARPGROUP.ARRIVE ;  /* 0x00000000000079c5 */ /* 0x000fd20000000000 */
        /* <DEDUP_REMOVED lines=8> */
[----:B------:R-:W-:Y:S02]  /*13fb0*/  R2UR UR7, R189 ;  /* 0x00000000bd0772ca */ /* 0x000fe400000e0000 */
[----:B------:R-:W-:Y:S02]  /*13fc0*/  MOV R208, UR5 ;  /* 0x0000000500d07c02 */ /* 0x000fe40008000f00 */
[----:B------:R-:W-:Y:S01]  /*13fd0*/  MOV R173, UR4 ;  /* 0x0000000400ad7c02 */ /* 0x000fe20008000f00 */
[----:B------:R-:W-:Y:S01]  /*13fe0*/  UIADD3.64 UR4, UR52, 0x500, URZ ;  /* 0x0000050034047897 */ /* 0x000fe2000fffe03f */
        /* <DEDUP_REMOVED lines=12> */
[----:B------:R-:W-:Y:S04]  /*140b0*/  STL [R1+0x117c], R2 ;  /* 0x00117c0201007387 */ /* 0x000fe80000100800 */
[----:B------:R-:W-:Y:S01]  /*140c0*/  STL [R1+0x1180], R172 ;  /* 0x001180ac01007387 */ /* 0x000fe20000100800 */
[----:B------:R-:W-:-:S02]  /*140d0*/  WARPGROUP.DEPBAR.LE gsb0, 0x0 ;  /* 0x00008000000079c5 */ /* 0x000fc40000010000 */
[----:B------:R-:W-:-:S06]  /*140e0*/  WARPGROUP.ARRIVE ;  /* 0x00000000000079c5 */ /* 0x000fcc0000000000 */
[----:B------:R-:W-:Y:S01]  /*140f0*/  HGMMA.64x16x16.F32.BF16 R160, gdesc[UR56].tnspA, R160, gsb0 ;  /* 0x2020000038a079f0 */ /* 0x000fe200080018a0 */
[----:B------:R-:W-:Y:S04]  /*14100*/  STL [R1+0x1184], R171 ;  /* 0x001184ab01007387 */ /* 0x000fe80000100800 */
[----:B------:R-:W-:Y:S04]  /*14110*/  STL [R1+0x1188], R170 ;  /* 0x001188aa01007387 */ /* 0x000fe80000100800 */
[----:B------:R-:W-:Y:S04]  /*14120*/  STL [R1+0x118c], R169 ;  /* 0x00118ca901007387 */ /* 0x000fe80000100800 */
[----:B------:R-:W-:Y:S04]  /*14130*/  STL [R1+0x1190], R168 ;  /* 0x001190a801007387 */ /* 0x000fe80000100800 */
[----:B------:R-:W2:Y:S01]  /*14140*/  LDL.64 R18, [R1+0x7f8] ;  /* 0x0007f80001127983 */ /* 0x000ea20000100a00 */
[----:B------:R-:W-:-:S02]  /*14150*/  R2UR UR30, R182 ;  /* 0x00000000b61e72ca */ /* 0x000fc400000e0000 */
[----:B------:R-:W-:Y:S01]  /*14160*/  R2UR UR31, R183 ;  /* 0x00000000b71f72ca */ /* 0x000fe200000e0000 */
[----:B------:R-:W-:Y:S01]  /*14170*/  UIADD3.64 UR28, UR52, 0x680, URZ ;  /* 0x00000680341c7897 */ /* 0x000fe2000fffe03f */
[----:B------:R-:W3:Y:S01]  /*14180*/  LDL.64 R16, [R1+0x7f0] ;  /* 0x0007f00001107983 */ /* 0x000ee20000100a00 */
[----:B------:R-:W-:Y:S02]  /*14190*/  R2UR UR34, R180 ;  /* 0x00000000b42272ca */ /* 0x000fe400000e0000 */
[----:B------:R-:W-:Y:S01]  /*141a0*/  R2UR UR35, R181 ;  /* 0x00000000b52372ca */ /* 0x000fe200000e0000 */
[----:B------:R-:W-:Y:S01]  /*141b0*/  UIADD3.64 UR32, UR52, 0x700, URZ ;  /* 0x0000070034207897 */ /* 0x000fe2000fffe03f */
[----:B------:R-:W4:Y:S01]  /*141c0*/  LDL.64 R14, [R1+0x7e8] ;  /* 0x0007e800010e7983 */ /* 0x000f220000100a00 */
[----:B------:R-:W-:Y:S02]  /*141d0*/  WARPGROUP.DEPBAR.LE gsb0, 0x0 ;  /* 0x00008000000079c5 */ /* 0x000fe40000010000 */
[----:B------:R-:W-:-:S06]  /*141e0*/  WARPGROUP.ARRIVE ;  /* 0x00000000000079c5 */ /* 0x000fcc0000000000 */
[----:B------:R-:W-:Y:S03]  /*141f0*/  HGMMA.64x16x16.F32.BF16 R160, gdesc[UR28].tnspA, R160, gsb0 ;  /* 0x202000001ca079f0 */ /* 0x000fe600080018a0 */
        /* <DEDUP_REMOVED lines=21> */
[----:B------:R-:W-:Y:S01]  /*14350*/  UIADD3.64 UR4, UR52, 0x2100, URZ ;  /* 0x0000210034047897 */ /* 0x000fe2000fffe03f */
[----:B--2---:R-:W-:Y:S02]  /*14360*/  R2UR UR6, R18 ;  /* 0x00000000120672ca */ /* 0x004fe400000e0000 */
[----:B------:R-:W-:Y:S01]  /*14370*/  R2UR UR7, R19 ;  /* 0x00000000130772ca */ /* 0x000fe200000e0000 */
[----:B------:R-:W-:Y:S02]  /*14380*/  WARPGROUP.DEPBAR.LE gsb0, 0x0 ;  /* 0x00008000000079c5 */ /* 0x000fe40000010000 */
[----:B------:R-:W-:-:S10]  /*14390*/  WARPGROUP.ARRIVE ;  /* 0x00000000000079c5 */ /* 0x000fd40000000000 */
[----:B------:R-:W-:Y:S01]  /*143a0*/  HGMMA.64x16x16.F32.BF16 R160, gdesc[UR4].tnspA, R160, gsb0 ;  /* 0x2020000004a079f0 */ /* 0x000fe200080018a0 */
[----:B---3--:R-:W-:Y:S02]  /*143b0*/  R2UR UR50, R16 ;  /* 0x00000000103272ca */ /* 0x008fe400000e0000 */
[----:B------:R-:W-:Y:S01]  /*143c0*/  R2UR UR51, R17 ;  /* 0x00000000113372ca */ /* 0x000fe200000e0000 */
[----:B------:R-:W-:Y:S01]  /*143d0*/  UIADD3.64 UR48, UR52, 0x2180, URZ ;  /* 0x0000218034307897 */ /* 0x000fe2000fffe03f */
[----:B------:R-:W-:Y:S02]  /*143e0*/  WARPGROUP.DEPBAR.LE gsb0, 0x0 ;  /* 0x00008000000079c5 */ /* 0x000fe40000010000 */
[----:B------:R-:W-:-:S09]  /*143f0*/  WARPGROUP.ARRIVE ;  /* 0x00000000000079c5 */ /* 0x000fd20000000000 */
[----:B------:R-:W-:Y:S01]  /*14400*/  HGMMA.64x16x16.F32.BF16 R160, gdesc[UR48].tnspA, R160, gsb0 ;  /* 0x2020000030a079f0 */ /* 0x000fe200080018a0 */
[----:B----4-:R-:W-:Y:S02]  /*14410*/  R2UR UR58, R14 ;  /* 0x000000000e3a72ca */ /* 0x010fe400000e0000 */
[----:B------:R-:W-:Y:S01]  /*14420*/  R2UR UR59, R15 ;  /* 0x000000000f3b72ca */ /* 0x000fe200000e0000 */
[----:B------:R-:W-:Y:S01]  /*14430*/  UIADD3.64 UR56, UR52, 0x2200, URZ ;  /* 0x0000220034387897 */ /* 0x000fe2000fffe03f */
[----:B------:R-:W-:Y:S02]  /*14440*/  WARPGROUP.DEPBAR.LE gsb0, 0x0 ;  /* 0x00008000000079c5 */ /* 0x000fe40000010000 */
[----:B------:R-:W-:-:S09]  /*14450*/  WARPGROUP.ARRIVE ;  /* 0x00000000000079c5 */ /* 0x000fd20000000000 */
        /* <DEDUP_REMOVED lines=47> */
[----:B------:R-:W-:Y:S01]  /*14750*/  UMOV UR60, UR50 ;  /* 0x00000032003c7c82 */ /* 0x000fe20008000000 */
[----:B------:R-:W-:Y:S01]  /*14760*/  UMOV UR61, UR51 ;  /* 0x00000033003d7c82 */ /* 0x000fe20008000000 */
[----:B------:R-:W-:Y:S02]  /*14770*/  R2UR UR51, R222 ;  /* 0x00000000de3372ca */ /* 0x000fe400000e0000 */
        /* <DEDUP_REMOVED lines=8> */
[----:B------:R-:W-:Y:S01]  /*14800*/  HGMMA.64x16x16.F32.BF16 R152, gdesc[UR8].tnspA, RZ, !UPT, gsb0 ;  /* 0x20200000089879f0 */ /* 0x000fe2000c0018ff */
[----:B------:R-:W-:Y:S01]  /*14810*/  UIADD3.64 UR56, UR52, 0x1000, URZ ;  /* 0x0000100034387897 */ /* 0x000fe2000fffe03f */
[----:B------:R-:W-:Y:S01]  /*14820*/  UMOV UR4, UR6 ;  /* 0x0000000600047c82 */ /* 0x000fe20008000000 */
[----:B------:R-:W-:Y:S01]  /*14830*/  UMOV UR5, UR7 ;  /* 0x0000000700057c82 */ /* 0x000fe20008000000 */
[----:B------:R-:W-:Y:S01]  /*14840*/  UMOV UR6, UR58 ;  /* 0x0000003a00067c82 */ /* 0x000fe20008000000 */
[----:B------:R-:W-:Y:S01]  /*14850*/  UMOV UR7, UR59 ;  /* 0x0000003b00077c82 */ /* 0x000fe20008000000 */
[----:B------:R-:W-:Y:S01]  /*14860*/  UMOV UR58, UR54 ;  /* 0x00000036003a7c82 */ /* 0x000fe20008000000 */
[----:B------:R-:W-:Y:S01]  /*14870*/  UMOV UR59, UR55 ;  /* 0x00000037003b7c82 */ /* 0x000fe20008000000 */
        /* <DEDUP_REMOVED lines=91> */
[----:B------:R0:W-:Y:S04]  /*14e30*/  STL [R1+0x1198], R22 ;  /* 0x0011981601007387 */ /* 0x0001e80000100800 */
[----:B------:R-:W-:Y:S04]  /*14e40*/  STL [R1+0x119c], R249 ;  /* 0x00119cf901007387 */ /* 0x000fe80000100800 */
[----:B------:R-:W-:Y:S04]  /*14e50*/  STL [R1+0x11a0], R21 ;  /* 0x0011a01501007387 */ /* 0x000fe80000100800 */
[----:B------:R-:W2:Y:S01]  /*14e60*/  LDL.64 R4, [R1+0x7e0] ;  /* 0x0007e00001047983 */ /* 0x000ea20000100a00 */
[----:B------:R-:W-:-:S02]  /*14e70*/  WARPGROUP.DEPBAR.LE gsb0, 0x0 ;  /* 0x00008000000079c5 */ /* 0x000fc40000010000 */
        /* <DEDUP_REMOVED lines=15> */
[----:B------:R-:W-:Y:S01]  /*14f70*/  UMOV UR58, UR4 ;  /* 0x00000004003a7c82 */ /* 0x000fe20008000000 */
[----:B------:R-:W-:Y:S01]  /*14f80*/  UMOV UR59, UR5 ;  /* 0x00000005003b7c82 */ /* 0x000fe20008000000 */
[----:B------:R-:W-:Y:S02]  /*14f90*/  WARPGROUP.DEPBAR.LE gsb0, 0x0 ;  /* 0x00008000000079c5 */ /* 0x000fe40000010000 */
[----:B------:R-:W-:-:S06]  /*14fa0*/  WARPGROUP.ARRIVE ;  /* 0x00000000000079c5 */ /* 0x000fcc0000000000 */
[----:B------:R-:W-:Y:S01]  /*14fb0*/  HGMMA.64x16x16.F32.BF16 R152, gdesc[UR56].tnspA, R152, gsb0 ;  /* 0x20200000389879f0 */ /* 0x000fe20008001898 */
[----:B------:R-:W-:Y:S01]  /*14fc0*/  UIADD3.64 UR56, UR52, 0x3180, URZ ;  /* 0x0000318034387897 */ /* 0x000fe2000fffe03f */
[----:B------:R-:W-:Y:S01]  /*14fd0*/  UMOV UR58, UR60 ;  /* 0x0000003c003a7c82 */ /* 0x000fe20008000000 */
[----:B------:R-:W-:Y:S01]  /*14fe0*/  UMOV UR59, UR61 ;  /* 0x0000003d003b7c82 */ /* 0x000fe20008000000 */
[----:B------:R-:W-:Y:S04]  /*14ff0*/  STL [R1+0x11a8], R206 ;  /* 0x0011a8ce01007387 */ /* 0x000fe80000100800 */
[----:B------:R-:W-:Y:S04]  /*15000*/  STL [R1+0x11a4], R207 ;  /* 0x0011a4cf01007387 */ /* 0x000fe80000100800 */
        /* <DEDUP_REMOVED lines=26> */
[----:B------:R-:W-:Y:S01]  /*151b0*/  STL [R1+0x1204], R183 ;  /* 0x001204b701007387 */ /* 0x000fe20000100800 */
[----:B------:R-:W-:-:S03]  /*151c0*/  UIADD3.64 UR56, UR52, 0x3200, URZ ;  /* 0x0000320034387897 */ /* 0x000fc6000fffe03f */
[----:B------:R-:W-:Y:S04]  /*151d0*/  STL [R1+0x1210], R180 ;  /* 0x001210b401007387 */ /* 0x000fe80000100800 */
[----:B------:R-:W-:Y:S01]  /*151e0*/  STL [R1+0x120c], R181 ;  /* 0x00120cb501007387 */ /* 0x000fe20000100800 */
[----:B------:R-:W-:-:S03]  /*151f0*/  WARPGROUP.DEPBAR.LE gsb0, 0x0 ;  /* 0x00008000000079c5 */ /* 0x000fc60000010000 */
[----:B------:R-:W-:Y:S01]  /*15200*/  STL [R1+0x1218], R178 ;  /* 0x001218b201007387 */ /* 0x000fe20000100800 */
[----:B------:R-:W-:-:S03]  /*15210*/  WARPGROUP.ARRIVE ;  /* 0x00000000000079c5 */ /* 0x000fc60000000000 */
[----:B------:R-:W-:Y:S04]  /*15220*/  STL [R1+0x1214], R179 ;  /* 0x001214b301007387 */ /* 0x000fe80000100800 */
[----:B------:R-:W-:Y:S04]  /*15230*/  STL [R1+0x1220], R176 ;  /* 0x001220b001007387 */ /* 0x000fe80000100800 */
[----:B------:R-:W-:Y:S04]  /*15240*/  STL [R1+0x121c], R177 ;  /* 0x00121cb101007387 */ /* 0x000fe80000100800 */
[----:B------:R-:W-:Y:S01]  /*15250*/  STL [R1+0x1228], R174 ;  /* 0x001228ae01007387 */ /* 0x000fe20000100800 */
[----:B------:R-:W-:-:S03]  /*15260*/  UMOV UR58, UR6 ;  /* 0x00000006003a7c82 */ /* 0x000fc60008000000 */
[----:B------:R-:W-:Y:S01]  /*15270*/  STL [R1+0x1224], R175 ;  /* 0x001224af01007387 */ /* 0x000fe20000100800 */
[----:B------:R-:W-:Y:S02]  /*15280*/  UMOV UR59, UR7 ;  /* 0x00000007003b7c82 */ /* 0x000fe40008000000 */
[----:B------:R-:W-:Y:S01]  /*15290*/  HGMMA.64x16x16.F32.BF16 R152, gdesc[UR56].tnspA, R152, gsb0 ;  /* 0x20200000389879f0 */ /* 0x000fe20008001898 */
[----:B------:R-:W3:Y:S01]  /*152a0*/  LDL.64 R8, [R1+0x6e8] ;  /* 0x0006e80001087983 */ /* 0x000ee20000100a00 */
[----:B--2---:R-:W-:Y:S02]  /*152b0*/  R2UR UR58, R4 ;  /* 0x00000000043a72ca */ /* 0x004fe400000e0000 */
[----:B------:R-:W-:Y:S01]  /*152c0*/  R2UR UR59, R5 ;  /* 0x00000000053b72ca */ /* 0x000fe200000e0000 */
[----:B------:R-:W2:Y:S04]  /*152d0*/  LDL.64 R6, [R1+0x6e0] ;  /* 0x0006e00001067983 */ /* 0x000ea80000100a00 */
[----:B------:R-:W4:Y:S04]  /*152e0*/  LDL.64 R4, [R1+0x6f0] ;  /* 0x0006f00001047983 */ /* 0x000f280000100a00 */
[----:B------:R-:W4:Y:S04]  /*152f0*/  LDL.64 R16, [R1+0x6d0] ;  /* 0x0006d00001107983 */ /* 0x000f280000100a00 */
[----:B------:R-:W4:Y:S04]  /*15300*/  LDL.64 R32, [R1+0x6d8] ;  /* 0x0006d80001207983 */ /* 0x000f280000100a00 */
[----:B------:R-:W4:Y:S04]  /*15310*/  LDL.64 R14, [R1+0x6c8] ;  /* 0x0006c800010e7983 */ /* 0x000f280000100a00 */
[----:B------:R-:W4:Y:S01]  /*15320*/  LDL.64 R10, [R1+0x6c0] ;  /* 0x0006c000010a7983 */ /* 0x000f220000100a00 */
[----:B------:R-:W-:-:S03]  /*15330*/  R2UR UR5, R208 ;  /* 0x00000000d00572ca */ /* 0x000fc600000e0000 */
[----:B------:R-:W4:Y:S01]  /*15340*/  LDL.64 R28, [R1+0x6b0] ;  /* 0x0006b000011c7983 */ /* 0x000f220000100a00 */
[----:B------:R-:W-:-:S03]  /*15350*/  R2UR UR4, R173 ;  /* 0x00000000ad0472ca */ /* 0x000fc600000e0000 */
[----:B------:R-:W4:Y:S04]  /*15360*/  LDL.64 R26, [R1+0x6a8] ;  /* 0x0006a800011a7983 */ /* 0x000f280000100a00 */
[----:B------:R-:W4:Y:S04]  /*15370*/  LDL.64 R30, [R1+0x6b8] ;  /* 0x0006b800011e7983 */ /* 0x000f280000100a00 */
[----:B0-----:R-:W4:Y:S04]  /*15380*/  LDL.64 R22, [R1+0x698] ;  /* 0x0006980001167983 */ /* 0x001f280000100a00 */
[----:B------:R-:W4:Y:S04]  /*15390*/  LDL.64 R24, [R1+0x6a0] ;  /* 0x0006a00001187983 */ /* 0x000f280000100a00 */
[----:B------:R-:W4:Y:S04]  /*153a0*/  LDL.64 R18, [R1+0x690] ;  /* 0x0006900001127983 */ /* 0x000f280000100a00 */
[----:B------:R-:W4:Y:S04]  /*153b0*/  LDL.64 R38, [R1+0x660] ;  /* 0x0006600001267983 */ /* 0x000f280000100a00 */
[----:B------:R-:W4:Y:S04]  /*153c0*/  LDL.64 R40, [R1+0x668] ;  /* 0x0006680001287983 */ /* 0x000f280000100a00 */
[----:B------:R-:W4:Y:S01]  /*153d0*/  LDL.64 R34, [R1+0x650] ;  /* 0x0006500001227983 */ /* 0x000f220000100a00 */
[----:B------:R-:W0:Y:S03]  /*153e0*/  S2R R252, SR_TID.X ;  /* 0x0000000000fc7919 */ /* 0x000e260000002100 */
[----:B------:R-:W4:Y:S04]  /*153f0*/  LDL.64 R42, [R1+0x670] ;  /* 0x00067000012a7983 */ /* 0x000f280000100a00 */
[----:B------:R-:W4:Y:S01]  /*15400*/  LDL.64 R36, [R1+0x658] ;  /* 0x0006580001247983 */ /* 0x000f220000100a00 */
[----:B---3--:R-:W-:-:S04]  /*15410*/  IMAD.WIDE R8, R0, 0x2, R8 ;  /* 0x0000000200087825 */ /* 0x008fc800078e0208 */
[C---:B--2---:R-:W-:Y:S01]  /*15420*/  IMAD.WIDE R6, R0.reuse, 0x2, R6 ;  /* 0x0000000200067825 */ /* 0x044fe200078e0206 */
[----:B------:R1:W2:Y:S03]  /*15430*/  LDG.E.U16 R243, desc[UR4][R8.64] ;  /* 0x0000000408f37981 */ /* 0x0002a6000c1e1500 */
[C---:B----4-:R-:W-:Y:S01]  /*15440*/  IMAD.WIDE R4, R0.reuse, 0x2, R4 ;  /* 0x0000000200047825 */ /* 0x050fe200078e0204 */
[----:B------:R3:W4:Y:S04]  /*15450*/  LDG.E.U16 R242, desc[UR4][R6.64] ;  /* 0x0000000406f27981 */ /* 0x000728000c1e1500 */
[----:B------:R0:W2:Y:S01]  /*15460*/  LDG.E.U16 R244, desc[UR4][R4.64] ;  /* 0x0000000404f47981 */ /* 0x0000a2000c1e1500 */
[----:B-1----:R-:W-:-:S03]  /*15470*/  IMAD.WIDE R8, R0, 0x2, R16 ;  /* 0x0000000200087825 */ /* 0x002fc600078e0210 */
[----:B------:R-:W4:Y:S01]  /*15480*/  LDL.64 R16, [R1+0x688] ;  /* 0x0006880001107983 */ /* 0x000f220000100a00 */
[----:B---3--:R-:W-:-:S03]  /*15490*/  IMAD.WIDE R6, R0, 0x2, R14 ;  /* 0x0000000200067825 */ /* 0x008fc600078e020e */
[----:B------:R-:W3:Y:S01]  /*154a0*/  LDG.E.U16 R240, desc[UR4][R8.64] ;  /* 0x0000000408f07981 */ /* 0x000ee2000c1e1500 */
[----:B0-----:R-:W-:-:S03]  /*154b0*/  IMAD.WIDE R4, R0, 0x2, R32 ;  /* 0x0000000200047825 */ /* 0x001fc600078e0220 */
[----:B------:R-:W2:Y:S04]  /*154c0*/  LDL.64 R14, [R1+0x680] ;  /* 0x00068000010e7983 */ /* 0x000ea80000100a00 */
[----:B------:R0:W3:Y:S04]  /*154d0*/  LDG.E.U16 R241, desc[UR4][R4.64] ;  /* 0x0000000404f17981 */ /* 0x0000e8000c1e1500 */
[----:B------:R-:W3:Y:S04]  /*154e0*/  LDL.64 R32, [R1+0x648] ;  /* 0x0006480001207983 */ /* 0x000ee80000100a00 */
[----:B------:R1:W3:Y:S01]  /*154f0*/  LDG.E.U16 R239, desc[UR4][R6.64] ;  /* 0x0000000406ef7981 */ /* 0x0002e2000c1e1500 */
[----:B0-----:R-:W-:-:S03]  /*15500*/  IMAD.WIDE R4, R0, 0x2, R10 ;  /* 0x0000000200047825 */ /* 0x001fc600078e020a */
[----:B------:R-:W3:Y:S04]  /*15510*/  LDL.64 R10, [R1+0x678] ;  /* 0x00067800010a7983 */ /* 0x000ee80000100a00 */
[----:B------:R0:W3:Y:S01]  /*15520*/  LDG.E.U16 R237, desc[UR4][R4.64] ;  /* 0x0000000404ed7981 */ /* 0x0000e2000c1e1500 */
[----:B-1----:R-:W-:-:S03]  /*15530*/  IMAD.WIDE R6, R0, 0x2, R28 ;  /* 0x0000000200067825 */ /* 0x002fc600078e021c */
[----:B------:R-:W3:Y:S01]  /*15540*/  LDL.64 R28, [R1+0x638] ;  /* 0x00063800011c7983 */ /* 0x000ee20000100a00 */
[----:B------:R-:W-:-:S03]  /*15550*/  IMAD.WIDE R8, R0, 0x2, R30 ;  /* 0x0000000200087825 */ /* 0x000fc600078e021e */
[----:B------:R1:W3:Y:S01]  /*15560*/  LDG.E.U16 R236, desc[UR4][R6.64] ;  /* 0x0000000406ec7981 */ /* 0x0002e2000c1e1500 */
[----:B0-----:R-:W-:-:S03]  /*15570*/  IMAD.WIDE R4, R0, 0x2, R26 ;  /* 0x0000000200047825 */ /* 0x001fc600078e021a */
[----:B------:R-:W3:Y:S04]  /*15580*/  LDL.64 R26, [R1+0x630] ;  /* 0x00063000011a7983 */ /* 0x000ee80000100a00 */
[----:B------:R0:W3:Y:S01]  /*15590*/  LDG.E.U16 R238, desc[UR4][R8.64] ;  /* 0x0000000408ee7981 */ /* 0x0000e2000c1e1500 */
[----:B-1----:R-:W-:-:S03]  /*155a0*/  IMAD.WIDE R6, R0, 0x2, R22 ;  /* 0x0000000200067825 */ /* 0x002fc600078e0216 */
[----:B------:R-:W3:Y:S04]  /*155b0*/  LDL.64 R22, [R1+0x620] ;  /* 0x0006200001167983 */ /* 0x000ee80000100a00 */
[----:B------:R1:W3:Y:S01]  /*155c0*/  LDG.E.U16 R235, desc[UR4][R4.64] ;  /* 0x0000000404eb7981 */ /* 0x0002e2000c1e1500 */
[----:B0-----:R-:W-:-:S03]  /*155d0*/  IMAD.WIDE R8, R0, 0x2, R24 ;  /* 0x0000000200087825 */ /* 0x001fc600078e0218 */
[----:B------:R-:W3:Y:S04]  /*155e0*/  LDG.E.U16 R233, desc[UR4][R6.64] ;  /* 0x0000000406e97981 */ /* 0x000ee8000c1e1500 */
[----:B------:R4:W3:Y:S01]  /*155f0*/  LDG.E.U16 R234, desc[UR4][R8.64] ;  /* 0x0000000408ea7981 */ /* 0x0008e2000c1e1500 */
[----:B-1----:R-:W-:-:S03]  /*15600*/  IMAD.WIDE R4, R0, 0x2, R18 ;  /* 0x0000000200047825 */ /* 0x002fc600078e0212 */
[----:B------:R-:W3:Y:S04]  /*15610*/  LDL.64 R18, [R1+0x618] ;  /* 0x0006180001127983 */ /* 0x000ee80000100a00 */
[----:B------:R3:W3:Y:S04]  /*15620*/  LDG.E.U16 R230, desc[UR4][R4.64] ;  /* 0x0000000404e67981 */ /* 0x0006e8000c1e1500 */
[----:B------:R-:W3:Y:S01]  /*15630*/  LDL.64 R24, [R1+0x628] ;  /* 0x0006280001187983 */ /* 0x000ee20000100a00 */
[----:B------:R-:W-:-:S03]  /*15640*/  SHF.L.U32 R252, R252, 0x1, RZ ;  /* 0x00000001fcfc7819 */ /* 0x000fc600000006ff */
[----:B------:R-:W3:Y:S01]  /*15650*/  LDL.64 R30, [R1+0x640] ;  /* 0x00064000011e7983 */ /* 0x000ee20000100a00 */
[----:B----4-:R-:W-:-:S03]  /*15660*/  IMAD.WIDE R8, R0, 0x2, R16 ;  /* 0x0000000200087825 */ /* 0x010fc600078e0210 */
[----:B------:R-:W4:Y:S01]  /*15670*/  LDL.64 R16, [R1+0x610] ;  /* 0x0006100001107983 */ /* 0x000f220000100a00 */
[----:B--2---:R-:W-:-:S04]  /*15680*/  IMAD.WIDE R6, R0, 0x2, R14 ;  /* 0x0000000200067825 */ /* 0x004fc800078e020e */
[----:B---3--:R-:W-:Y:S01]  /*15690*/  IMAD.WIDE R4, R0, 0x2, R10 ;  /* 0x0000000200047825 */ /* 0x008fe200078e020a */
[----:B------:R-:W2:Y:S04]  /*156a0*/  LDL.64 R14, [R1+0x608] ;  /* 0x00060800010e7983 */ /* 0x000ea80000100a00 */
[----:B------:R-:W3:Y:S04]  /*156b0*/  LDL.64 R10, [R1+0x600] ;  /* 0x00060000010a7983 */ /* 0x000ee80000100a00 */
[----:B------:R0:W3:Y:S04]  /*156c0*/  LDG.E.U16 R227, desc[UR4][R4.64] ;  /* 0x0000000404e37981 */ /* 0x0000e8000c1e1500 */
[----:B------:R-:W3:Y:S01]  /*156d0*/  LDG.E.U16 R228, desc[UR4][R6.64] ;  /* 0x0000000406e47981 */ /* 0x000ee2000c1e1500 */
[----:B------:R-:W-:-:S02]  /*156e0*/  LOP3.LUT R2, R252, 0x6, RZ, 0xc0, !PT ;  /* 0x00000006fc027812 */ /* 0x000fc400078ec0ff */
[----:B------:R-:W1:Y:S01]  /*156f0*/  LDC R252, c[0x0][0x238] ;  /* 0x00008e00fffc7b82 */ /* 0x000e620000000800 */
[----:B------:R-:W-:Y:S01]  /*15700*/  UIADD3.64 UR12, UR52, 0x3280, URZ ;  /* 0x00003280340c7897 */ /* 0x000fe2000fffe03f */
[----:B------:R-:W-:Y:S02]  /*15710*/  WARPGROUP.DEPBAR.LE gsb0, 0x0 ;  /* 0x00008000000079c5 */ /* 0x000fe40000010000 */
[C---:B0-----:R-:W-:Y:S01]  /*15720*/  IMAD.WIDE R4, R0.reuse, 0x2, R38 ;  /* 0x0000000200047825 */ /* 0x041fe200078e0226 */
[----:B------:R-:W-:Y:S01]  /*15730*/  UIADD3.64 UR16, UR52, 0x3300, URZ ;  /* 0x0000330034107897 */ /* 0x000fe2000fffe03f */
[----:B------:R-:W3:Y:S04]  /*15740*/  LDG.E.U16 R229, desc[UR4][R8.64] ;  /* 0x0000000408e57981 */ /* 0x000ee8000c1e1500 */
[----:B------:R0:W3:Y:S02]  /*15750*/  LDG.E.U16 R224, desc[UR4][R4.64] ;  /* 0x0000000404e07981 */ /* 0x0000e4000c1e1500 */
[----:B0-----:R-:W-:-:S05]  /*15760*/  IMAD.WIDE R4, R0, 0x2, R32 ;  /* 0x0000000200047825 */ /* 0x001fca00078e0220 */
[----:B------:R0:W3:Y:S02]  /*15770*/  LDG.E.U16 R221, desc[UR4][R4.64] ;  /* 0x0000000404dd7981 */ /* 0x0000e4000c1e1500 */
[----:B0-----:R-:W-:-:S05]  /*15780*/  IMAD.WIDE R4, R0, 0x2, R26 ;  /* 0x0000000200047825 */ /* 0x001fca00078e021a */
[----:B------:R0:W3:Y:S02]  /*15790*/  LDG.E.U16 R216, desc[UR4][R4.64] ;  /* 0x0000000404d87981 */ /* 0x0000e4000c1e1500 */
[----:B0-----:R-:W-:-:S05]  /*157a0*/  IMAD.WIDE R4, R0, 0x2, R22 ;  /* 0x0000000200047825 */ /* 0x001fca00078e0216 */
[----:B------:R0:W3:Y:S02]  /*157b0*/  LDG.E.U16 R209, desc[UR4][R4.64] ;  /* 0x0000000404d17981 */ /* 0x0000e4000c1e1500 */
[----:B0-----:R-:W-:-:S05]  /*157c0*/  IMAD.WIDE R4, R0, 0x2, R18 ;  /* 0x0000000200047825 */ /* 0x001fca00078e0212 */
[----:B------:R-:W3:Y:S01]  /*157d0*/  LDG.E.U16 R208, desc[UR4][R4.64] ;  /* 0x0000000404d07981 */ /* 0x000ee2000c1e1500 */
[----:B------:R-:W-:-:S05]  /*157e0*/  IMAD.WIDE R6, R0, 0x2, R40 ;  /* 0x0000000200067825 */ /* 0x000fca00078e0228 */
[----:B------:R0:W3:Y:S02]  /*157f0*/  LDG.E.U16 R225, desc[UR4][R6.64] ;  /* 0x0000000406e17981 */ /* 0x0000e4000c1e1500 */
[----:B0-----:R-:W-:-:S05]  /*15800*/  IMAD.WIDE R6, R0, 0x2, R34 ;  /* 0x0000000200067825 */ /* 0x001fca00078e0222 */
[----:B------:R0:W3:Y:S02]  /*15810*/  LDG.E.U16 R222, desc[UR4][R6.64] ;  /* 0x0000000406de7981 */ /* 0x0000e4000c1e1500 */
[----:B0-----:R-:W-:-:S05]  /*15820*/  IMAD.WIDE R6, R0, 0x2, R28 ;  /* 0x0000000200067825 */ /* 0x001fca00078e021c */
[----:B------:R0:W3:Y:S02]  /*15830*/  LDG.E.U16 R218, desc[UR4][R6.64] ;  /* 0x0000000406da7981 */ /* 0x0000e4000c1e1500 */
[----:B0-----:R-:W-:-:S05]  /*15840*/  IMAD.WIDE R6, R0, 0x2, R24 ;  /* 0x0000000200067825 */ /* 0x001fca00078e0218 */
[----:B------:R-:W3:Y:S04]  /*15850*/  LDG.E.U16 R217, desc[UR4][R6.64] ;  /* 0x0000000406d97981 */ /* 0x000ee8000c1e1500 */
[----:B------:R-:W-:Y:S04]  /*15860*/  STL [R1+0x1234], R0 ;  /* 0x0012340001007387 */ /* 0x000fe80000100800 */
[----:B------:R-:W-:Y:S04]  /*15870*/  STL [R1+0x1230], R250 ;  /* 0x001230fa01007387 */ /* 0x000fe80000100800 */
[----:B------:R-:W-:Y:S04]  /*15880*/  STL [R1+0x122c], R251 ;  /* 0x00122cfb01007387 */ /* 0x000fe80000100800 */
[----:B------:R-:W-:Y:S04]  /*15890*/  STL [R1+0x1238], R13 ;  /* 0x0012380d01007387 */ /* 0x000fe80000100800 */
[----:B------:R-:W-:Y:S04]  /*158a0*/  STL [R1+0x123c], R20 ;  /* 0x00123c1401007387 */ /* 0x000fe80000100800 */
[----:B------:R0:W-:Y:S01]  /*158b0*/  STL [R1+0x1240], R12 ;  /* 0x0012400c01007387 */ /* 0x0001e20000100800 */
[----:B----4-:R-:W-:-:S05]  /*158c0*/  IMAD.WIDE R4, R0, 0x2, R16 ;  /* 0x0000000200047825 */ /* 0x010fca00078e0210 */
[----:B------:R2:W4:Y:S02]  /*158d0*/  LDG.E.U16 R215, desc[UR4][R4.64] ;  /* 0x0000000404d77981 */ /* 0x000524000c1e1500 */
[----:B--2---:R-:W-:-:S05]  /*158e0*/  IMAD.WIDE R4, R0, 0x2, R14 ;  /* 0x0000000200047825 */ /* 0x004fca00078e020e */
[----:B------:R3:W2:Y:S02]  /*158f0*/  LDG.E.U16 R219, desc[UR4][R4.64] ;  /* 0x0000000404db7981 */ /* 0x0006a4000c1e1500 */
[----:B---3--:R-:W-:-:S05]  /*15900*/  IMAD.WIDE R4, R0, 0x2, R10 ;  /* 0x0000000200047825 */ /* 0x008fca00078e020a */
[----:B------:R3:W2:Y:S02]  /*15910*/  LDG.E.U16 R231, desc[UR4][R4.64] ;  /* 0x0000000404e77981 */ /* 0x0006a4000c1e1500 */
[----:B---3--:R-:W-:-:S05]  /*15920*/  IMAD.WIDE R4, R0, 0x2, R250 ;  /* 0x0000000200047825 */ /* 0x008fca00078e02fa */
[----:B------:R3:W2:Y:S02]  /*15930*/  LDG.E.U16 R232, desc[UR4][R4.64] ;  /* 0x0000000404e87981 */ /* 0x0006a4000c1e1500 */
[----:B---3--:R-:W-:-:S04]  /*15940*/  IADD3 R4, P5, R2, R13, RZ ;  /* 0x0000000d02047210 */ /* 0x008fc80007fbe0ff */
[----:B------:R-:W-:Y:S02]  /*15950*/  IADD3.X R6, RZ, R20, RZ, P5, !PT ;  /* 0x00000014ff067210 */ /* 0x000fe40002ffe4ff */
[C---:B------:R-:W-:Y:S02]  /*15960*/  IADD3 R5, P6, R4.reuse, 0x8, RZ ;  /* 0x0000000804057810 */ /* 0x040fe40007fde0ff */
[CC--:B------:R-:W-:Y:S02]  /*15970*/  ISETP.GT.U32.AND P0, PT, R4.reuse, R12.reuse, PT ;  /* 0x0000000c0400720c */ /* 0x0c0fe40003f04070 */
[----:B------:R-:W-:Y:S02]  /*15980*/  ISETP.GE.U32.AND P1, PT, R4, R12, PT ;  /* 0x0000000c0400720c */ /* 0x000fe40003f26070 */
[----:B------:R-:W-:Y:S01]  /*15990*/  IADD3.X R173, RZ, R6, RZ, P6, !PT ;  /* 0x00000006ffad7210 */ /* 0x000fe200037fe4ff */
[----:B-1----:R-:W-:Y:S01]  /*159a0*/  FMUL R15, R160, R252 ;  /* 0x000000fca00f7220 */ /* 0x002fe20000400000 */
[----:B------:R-:W-:Y:S01]  /*159b0*/  ISETP.GT.U32.AND P6, PT, R5, R12, PT ;  /* 0x0000000c0500720c */ /* 0x000fe20003fc4070 */
[-C--:B------:R-:W-:Y:S01]  /*159c0*/  FMUL R160, R166, R252.reuse ;  /* 0x000000fca6a07220 */ /* 0x080fe20000400000 */
[-C--:B------:R-:W-:Y:S01]  /*159d0*/  FMUL R14, R161, R252.reuse ;  /* 0x000000fca10e7220 */ /* 0x080fe20000400000 */
[----:B------:R-:W-:Y:S01]  /*159e0*/  ISETP.GT.U32.AND.EX P0, PT, R6, RZ, PT, P0 ;  /* 0x000000ff0600720c */ /* 0x000fe20003f04100 */
[----:B------:R-:W-:Y:S01]  /*159f0*/  FMUL R11, R164, R252 ;  /* 0x000000fca40b7220 */ /* 0x000fe20000400000 */
[----:B------:R-:W-:-:S02]  /*15a00*/  ISETP.GE.U32.AND.EX P1, PT, R6, RZ, PT, P1 ;  /* 0x000000ff0600720c */ /* 0x000fc40003f26110 */
[C---:B------:R-:W-:Y:S02]  /*15a10*/  LOP3.LUT R17, R12.reuse, 0x8, RZ, 0xfc, !PT ;  /* 0x000000080c117812 */ /* 0x040fe400078efcff */
[C---:B------:R-:W-:Y:S02]  /*15a20*/  LOP3.LUT R16, R12.reuse, 0x80, RZ, 0xfc, !PT ;  /* 0x000000800c107812 */ /* 0x040fe400078efcff */
[----:B------:R-:W-:Y:S02]  /*15a30*/  ISETP.GT.U32.AND.EX P6, PT, R173, RZ, PT, P6 ;  /* 0x000000ffad00720c */ /* 0x000fe40003fc4160 */
[----:B------:R-:W-:Y:S02]  /*15a40*/  LOP3.LUT R2, R12, 0x88, RZ, 0xfc, !PT ;  /* 0x000000880c027812 */ /* 0x000fe400078efcff */
[----:B------:R-:W-:Y:S02]  /*15a50*/  FSEL R15, R15, -INF , !P0 ;  /* 0xff8000000f0f7808 */ /* 0x000fe40004000000 */
[----:B------:R-:W-:-:S02]  /*15a60*/  FSEL R160, R160, -INF , !P0 ;  /* 0xff800000a0a07808 */ /* 0x000fc40004000000 */
[----:B------:R-:W-:Y:S02]  /*15a70*/  FSEL R14, R14, -INF , !P1 ;  /* 0xff8000000e0e7808 */ /* 0x000fe40004800000 */
[CC--:B------:R-:W-:Y:S02]  /*15a80*/  ISETP.GT.U32.AND P2, PT, R4.reuse, R17.reuse, PT ;  /* 0x000000110400720c */ /* 0x0c0fe40003f44070 */
[C---:B------:R-:W-:Y:S02]  /*15a90*/  ISETP.GE.U32.AND P3, PT, R4.reuse, R17, PT ;  /* 0x000000110400720c */ /* 0x040fe40003f66070 */
[CC--:B------:R-:W-:Y:S02]  /*15aa0*/  ISETP.GT.U32.AND P4, PT, R4.reuse, R16.reuse, PT ;  /* 0x000000100400720c */ /* 0x0c0fe40003f84070 */
[C---:B------:R-:W-:Y:S02]  /*15ab0*/  ISETP.GE.U32.AND P5, PT, R4.reuse, R16, PT ;  /* 0x000000100400720c */ /* 0x040fe40003fa6070 */
[----:B------:R-:W-:-:S02]  /*15ac0*/  ISETP.GT.U32.AND P0, PT, R4, R2, PT ;  /* 0x000000020400720c */ /* 0x000fc40003f04070 */
[C---:B------:R-:W-:Y:S02]  /*15ad0*/  ISETP.GE.U32.AND P1, PT, R4.reuse, R2, PT ;  /* 0x000000020400720c */ /* 0x040fe40003f26070 */
[----:B------:R-:W-:Y:S02]  /*15ae0*/  FSEL R11, R11, -INF , !P6 ;  /* 0xff8000000b0b7808 */ /* 0x000fe40007000000 */
[----:B------:R-:W-:-:S04]  /*15af0*/  IADD3 R4, P6, R4, 0x9, RZ ;  /* 0x0000000904047810 */ /* 0x000fc80007fde0ff */
[----:B------:R-:W-:Y:S02]  /*15b00*/  IADD3.X R10, RZ, R6, RZ, P6, !PT ;  /* 0x00000006ff0a7210 */ /* 0x000fe400037fe4ff */
[----:B------:R-:W-:Y:S02]  /*15b10*/  ISETP.GT.U32.AND P6, PT, R4, R12, PT ;  /* 0x0000000c0400720c */ /* 0x000fe40003fc4070 */
[----:B0-----:R-:W3:Y:S04]  /*15b20*/  LDL.LU R12, [R1+0x474] ;  /* 0x00047400010c7983 */ /* 0x001ee80000300800 */
[----:B---3--:R0:W-:Y:S04]  /*15b30*/  STL [R1+0x129c], R12 ;  /* 0x00129c0c01007387 */ /* 0x0081e80000100800 */
[----:B0-----:R-:W3:Y:S04]  /*15b40*/  LDL.LU R12, [R1+0x420] ;  /* 0x00042000010c7983 */ /* 0x001ee80000300800 */
[----:B---3--:R0:W-:Y:S04]  /*15b50*/  STL [R1+0x12a0], R12 ;  /* 0x0012a00c01007387 */ /* 0x0081e80000100800 */
[----:B0-----:R-:W3:Y:S01]  /*15b60*/  LDL.LU R12, [R1+0x414] ;  /* 0x00041400010c7983 */ /* 0x001ee20000300800 */
[----:B------:R-:W-:-:S06]  /*15b70*/  WARPGROUP.ARRIVE ;  /* 0x00000000000079c5 */ /* 0x000fcc0000000000 */
[----:B------:R-:W-:Y:S03]  /*15b80*/  HGMMA.64x16x16.F32.BF16 R152, gdesc[UR12].tnspA, R152, gsb0 ;  /* 0x202000000c9879f0 */ /* 0x000fe60008001898 */
[----:B------:R-:W-:Y:S02]  /*15b90*/  WARPGROUP.DEPBAR.LE gsb0, 0x0 ;  /* 0x00008000000079c5 */ /* 0x000fe40000010000 */
[----:B------:R-:W-:-:S06]  /*15ba0*/  WARPGROUP.ARRIVE ;  /* 0x00000000000079c5 */ /* 0x000fcc0000000000 */
[----:B------:R-:W-:Y:S01]  /*15bb0*/  HGMMA.64x16x16.F32.BF16 R152, gdesc[UR16].tnspA, R152, gsb0 ;  /* 0x20200000109879f0 */ /* 0x000fe20008001898 */
[----:B------:R-:W-:Y:S02]  /*15bc0*/  UIADD3.64 UR20, UR52, 0x3380, URZ ;  /* 0x0000338034147897 */ /* 0x000fe4000fffe03f */
[----:B------:R-:W-:Y:S02]  /*15bd0*/  WARPGROUP.DEPBAR.LE gsb0, 0x0 ;  /* 0x00008000000079c5 */ /* 0x000fe40000010000 */
[----:B------:R-:W-:-:S06]  /*15be0*/  WARPGROUP.ARRIVE ;  /* 0x00000000000079c5 */ /* 0x000fcc0000000000 */
[----:B------:R-:W-:Y:S01]  /*15bf0*/  HGMMA.64x16x16.F32.BF16 R152, gdesc[UR20].tnspA, R152, gsb0 ;  /* 0x20200000149879f0 */ /* 0x000fe20008001898 */
[----:B---3--:R0:W-:Y:S04]  /*15c00*/  STL [R1+0x12a4], R12 ;  /* 0x0012a40c01007387 */ /* 0x0081e80000100800 */
[----:B0-----:R-:W3:Y:S01]  /*15c10*/  LDL.LU R12, [R1+0x410] ;  /* 0x00041000010c7983 */ /* 0x001ee20000300800 */
[----:B------:R-:W-:Y:S01]  /*15c20*/  UIADD3.64 UR24, UR52, 0x3400, URZ ;  /* 0x0000340034187897 */ /* 0x000fe2000fffe03f */
        /* <DEDUP_REMOVED lines=25> */
[----:B------:R-:W-:Y:S01]  /*15dc0*/  UIADD3.64 UR48, UR52, 0x3700, URZ ;  /* 0x0000370034307897 */ /* 0x000fe2000fffe03f */
[----:B------:R-:W-:-:S05]  /*15dd0*/  IMAD.WIDE R8, R0, 0x2, R42 ;  /* 0x0000000200087825 */ /* 0x000fca00078e022a */
[----:B------:R0:W4:Y:S02]  /*15de0*/  LDG.E.U16 R226, desc[UR4][R8.64] ;  /* 0x0000000408e27981 */ /* 0x000124000c1e1500 */
[----:B0-----:R-:W-:-:S05]  /*15df0*/  IMAD.WIDE R8, R0, 0x2, R36 ;  /* 0x0000000200087825 */ /* 0x001fca00078e0224 */
[----:B------:R0:W2:Y:S02]  /*15e00*/  LDG.E.U16 R223, desc[UR4][R8.64] ;  /* 0x0000000408df7981 */ /* 0x0000a4000c1e1500 */
[----:B0-----:R-:W-:Y:S01]  /*15e10*/  IMAD.WIDE R8, R0, 0x2, R30 ;  /* 0x0000000200087825 */ /* 0x001fe200078e021e */
[----:B------:R-:W-:-:S04]  /*15e20*/  ISETP.GE.U32.AND.EX P3, PT, R6, RZ, PT, P3 ;  /* 0x000000ff0600720c */ /* 0x000fc80003f66130 */
[----:B------:R0:W2:Y:S01]  /*15e30*/  LDG.E.U16 R220, desc[UR4][R8.64] ;  /* 0x0000000408dc7981 */ /* 0x0000a2000c1e1500 */
[----:B------:R-:W-:Y:S02]  /*15e40*/  WARPGROUP.DEPBAR.LE gsb0, 0x0 ;  /* 0x00008000000079c5 */ /* 0x000fe40000010000 */
[----:B------:R-:W-:-:S06]  /*15e50*/  WARPGROUP.ARRIVE ;  /* 0x00000000000079c5 */ /* 0x000fcc0000000000 */
[----:B------:R-:W-:Y:S01]  /*15e60*/  HGMMA.64x16x16.F32.BF16 R152, gdesc[UR48].tnspA, R152, gsb0 ;  /* 0x20200000309879f0 */ /* 0x000fe20008001898 */
[-C--:B0-----:R-:W-:Y:S01]  /*15e70*/  FMUL R8, R163, R252.reuse ;  /* 0x000000fca3087220 */ /* 0x081fe20000400000 */
[----:B------:R-:W-:Y:S01]  /*15e80*/  FMUL R9, R162, R252 ;  /* 0x000000fca2097220 */ /* 0x000fe20000400000 */
[----:B------:R-:W-:-:S03]  /*15e90*/  ISETP.GT.U32.AND.EX P2, PT, R6, RZ, PT, P2 ;  /* 0x000000ff0600720c */ /* 0x000fc60003f44120 */
[----:B------:R-:W-:Y:S02]  /*15ea0*/  FSEL R8, R8, -INF , !P3 ;  /* 0xff80000008087808 */ /* 0x000fe40005800000 */
[----:B------:R-:W-:Y:S01]  /*15eb0*/  ISETP.GT.U32.AND P3, PT, R4, R17, PT ;  /* 0x000000110400720c */ /* 0x000fe20003f64070 */
[-C--:B------:R-:W-:Y:S01]  /*15ec0*/  FMUL R7, R165, R252.reuse ;  /* 0x000000fca5077220 */ /* 0x080fe20000400000 */
[C---:B------:R-:W-:Y:S02]  /*15ed0*/  ISETP.GT.U32.AND.EX P4, PT, R6.reuse, RZ, PT, P4 ;  /* 0x000000ff0600720c */ /* 0x040fe40003f84140 */
[C---:B------:R-:W-:Y:S02]  /*15ee0*/  ISETP.GE.U32.AND.EX P5, PT, R6.reuse, RZ, PT, P5 ;  /* 0x000000ff0600720c */ /* 0x040fe40003fa6150 */
[C---:B------:R-:W-:Y:S02]  /*15ef0*/  ISETP.GT.U32.AND.EX P0, PT, R6.reuse, RZ, PT, P0 ;  /* 0x000000ff0600720c */ /* 0x040fe40003f04100 */
[----:B------:R-:W-:Y:S01]  /*15f00*/  ISETP.GE.U32.AND.EX P1, PT, R6, RZ, PT, P1 ;  /* 0x000000ff0600720c */ /* 0x000fe20003f26110 */
[----:B------:R-:W-:Y:S01]  /*15f10*/  FMUL R6, R167, R252 ;  /* 0x000000fca7067220 */ /* 0x000fe20000400000 */
[----:B------:R-:W-:-:S02]  /*15f20*/  ISETP.GT.U32.AND.EX P6, PT, R10, RZ, PT, P6 ;  /* 0x000000ff0a00720c */ /* 0x000fc40003fc4160 */
[----:B------:R-:W-:Y:S02]  /*15f30*/  ISETP.GT.U32.AND.EX P3, PT, R10, RZ, PT, P3 ;  /* 0x000000ff0a00720c */ /* 0x000fe40003f64130 */
[----:B------:R-:W-:Y:S02]  /*15f40*/  FSEL R9, R9, -INF , !P2 ;  /* 0xff80000009097808 */ /* 0x000fe40005000000 */
[----:B------:R-:W-:Y:S02]  /*15f50*/  FSEL R7, R7, -INF , !P6 ;  /* 0xff80000007077808 */ /* 0x000fe40007000000 */
[C---:B------:R-:W-:Y:S02]  /*15f60*/  ISETP.GT.U32.AND P2, PT, R5.reuse, R2, PT ;  /* 0x000000020500720c */ /* 0x040fe40003f44070 */
[----:B------:R-:W-:Y:S02]  /*15f70*/  FSEL R6, R6, -INF , !P3 ;  /* 0xff80000006067808 */ /* 0x000fe40005800000 */
[----:B------:R-:W-:-:S02]  /*15f80*/  ISETP.GT.U32.AND P6, PT, R5, R16, PT ;  /* 0x000000100500720c */ /* 0x000fc40003fc4070 */
[----:B------:R-:W-:Y:S01]  /*15f90*/  ISETP.GT.U32.AND P3, PT, R4, R16, PT ;  /* 0x000000100400720c */ /* 0x000fe20003f64070 */
[----:B------:R-:W-:Y:S02]  /*15fa0*/  WARPGROUP.DEPBAR.LE gsb0, 0x0 ;  /* 0x00008000000079c5 */ /* 0x000fe40000010000 */
[----:B------:R-:W-:Y:S01]  /*15fb0*/  FMUL R162, R152, R252 ;  /* 0x000000fc98a27220 */ /* 0x000fe20000400000 */
[----:B------:R-:W-:Y:S04]  /*15fc0*/  BAR.SYNC.DEFER_BLOCKING 0x0 ;  /* 0x0000000000007b1d */ /* 0x000fe80000010000 */
[----:B------:R-:W-:Y:S02]  /*15fd0*/  FSEL R162, R162, -INF , !P4 ;  /* 0xff800000a2a27808 */ /* 0x000fe40006000000 */
[----:B------:R-:W-:Y:S01]  /*15fe0*/  ISETP.GT.U32.AND P4, PT, R4, R2, PT ;  /* 0x000000020400720c */ /* 0x000fe20003f84070 */
[----:B---3--:R0:W-:Y:S04]  /*15ff0*/  STL [R1+0x12ac], R12 ;  /* 0x0012ac0c01007387 */ /* 0x0081e80000100800 */
[----:B0-----:R-:W3:Y:S04]  /*16000*/  LDL.LU R12, [R1+0x400] ;  /* 0x00040000010c7983 */ /* 0x001ee80000300800 */
[----:B------:R-:W3:Y:S04]  /*16010*/  LDL.LU R20, [R1+0x478] ;  /* 0x0004780001147983 */ /* 0x000ee80000300800 */
        /* <DEDUP_REMOVED lines=59> */
[----:B------:R-:W3:Y:S04]  /*163d0*/  LDL.LU.64 R24, [R1+0x200] ;  /* 0x0002000001187983 */ /* 0x000ee80000300a00 */
        /* <DEDUP_REMOVED lines=63> */
[----:B------:R0:W-:Y:S04]  /*167d0*/  STS.U16 [R3+0x40000], R244 ;  /* 0x040000f403007388 */ /* 0x0001e80000000400 */
[----:B------:R-:W-:Y:S04]  /*167e0*/  STS.U16 [R3+0x40200], R243 ;  /* 0x040200f303007388 */ /* 0x000fe80000000400 */
[----:B------:R1:W-:Y:S04]  /*167f0*/  STS.U16 [R3+0x40400], R242 ;  /* 0x040400f203007388 */ /* 0x0003e80000000400 */
[----:B0-----:R-:W3:Y:S04]  /*16800*/  LDL.LU R244, [R1+0x5fc] ;  /* 0x0005fc0001f47983 */ /* 0x001ee80000300800 */
[----:B-1----:R-:W3:Y:S01]  /*16810*/  LDL.64 R242, [R1+0x7d8] ;  /* 0x0007d80001f27983 */ /* 0x002ee20000100a00 */
[----:B------:R-:W-:-:S04]  /*16820*/  FMNMX R5, R15, R14, !PT ;  /* 0x0000000e0f057209 */ /* 0x000fc80007800000 */
[----:B------:R-:W-:-:S04]  /*16830*/  FMNMX R5, R11, R5, !PT ;  /* 0x000000050b057209 */ /* 0x000fc80007800000 */
[----:B------:R-:W-:-:S05]  /*16840*/  FMNMX R4, R7, R5, !PT ;  /* 0x0000000507047209 */ /* 0x000fca0007800000 */
[----:B------:R-:W0:Y:S01]  /*16850*/  SHFL.BFLY PT, R152, R4, 0x2, 0x1f ;  /* 0x0c401f0004987f89 */ /* 0x000e2200000e0000 */
[----:B------:R-:W-:-:S04]  /*16860*/  FMNMX R5, R9, R8, !PT ;  /* 0x0000000809057209 */ /* 0x000fc80007800000 */
[----:B------:R-:W-:-:S04]  /*16870*/  FMNMX R5, R160, R5, !PT ;  /* 0x00000005a0057209 */ /* 0x000fc80007800000 */
[----:B------:R-:W-:Y:S02]  /*16880*/  FMNMX R5, R6, R5, !PT ;  /* 0x0000000506057209 */ /* 0x000fe40007800000 */
[C---:B------:R-:W-:Y:S02]  /*16890*/  ISETP.GT.U32.AND.EX P3, PT, R10.reuse, RZ, PT, P3 ;  /* 0x000000ff0a00720c */ /* 0x040fe40003f64130 */
[----:B------:R-:W-:Y:S02]  /*168a0*/  ISETP.GT.U32.AND.EX P4, PT, R10, RZ, PT, P4 ;  /* 0x000000ff0a00720c */ /* 0x000fe40003f84140 */
[----:B------:R-:W1:Y:S01]  /*168b0*/  SHFL.BFLY PT, R10, R5, 0x2, 0x1f ;  /* 0x0c401f00050a7f89 */ /* 0x000e6200000e0000 */
[----:B0-----:R-:W-:-:S05]  /*168c0*/  FMNMX R4, R4, R152, !PT ;  /* 0x0000009804047209 */ /* 0x001fca0007800000 */
[----:B------:R-:W0:Y:S01]  /*168d0*/  SHFL.BFLY PT, R152, R4, 0x1, 0x1f ;  /* 0x0c201f0004987f89 */ /* 0x000e2200000e0000 */
[----:B-1----:R-:W-:-:S03]  /*168e0*/  FMNMX R5, R5, R10, !PT ;  /* 0x0000000a05057209 */ /* 0x002fc60007800000 */
[----:B------:R1:W-:Y:S01]  /*168f0*/  STS.U16 [R3+0x43400], R209 ;  /* 0x043400d103007388 */ /* 0x0003e20000000400 */
[----:B0-----:R-:W-:-:S03]  /*16900*/  FMNMX R10, R4, R152, !PT ;  /* 0x00000098040a7209 */ /* 0x001fc60007800000 */
[----:B------:R-:W0:Y:S01]  /*16910*/  SHFL.BFLY PT, R4, R5, 0x1, 0x1f ;  /* 0x0c201f0005047f89 */ /* 0x000e2200000e0000 */
[----:B------:R-:W-:-:S03]  /*16920*/  FMNMX R10, R10, R210, !PT ;  /* 0x000000d20a0a7209 */ /* 0x000fc60007800000 */
[----:B------:R-:W-:Y:S02]  /*16930*/  STS.U16 [R3+0x40600], R241 ;  /* 0x040600f103007388 */ /* 0x000fe40000000400 */
[--C-:B-1----:R-:W-:Y:S02]  /*16940*/  FADD R209, R15, -R10.reuse ;  /* 0x8000000a0fd17221 */ /* 0x102fe40000000000 */
[----:B------:R1:W-:Y:S01]  /*16950*/  STS.U16 [R3+0x43600], R208 ;  /* 0x043600d003007388 */ /* 0x0003e20000000400 */
[C---:B------:R-:W-:Y:S02]  /*16960*/  ISETP.GT.U32.AND.EX P6, PT, R173.reuse, RZ, PT, P6 ;  /* 0x000000ffad00720c */ /* 0x040fe40003fc4160 */
[----:B------:R-:W-:Y:S01]  /*16970*/  ISETP.GT.U32.AND.EX P2, PT, R173, RZ, PT, P2 ;  /* 0x000000ffad00720c */ /* 0x000fe20003f44120 */
[----:B------:R-:W-:Y:S01]  /*16980*/  STS.U16 [R3+0x40800], R240 ;  /* 0x040800f003007388 */ /* 0x000fe20000000400 */
[----:B------:R-:W-:Y:S01]  /*16990*/  FMUL R209, R209, 1.4426950216293334961 ;  /* 0x3fb8aa3bd1d17820 */ /* 0x000fe20000400000 */
[----:B------:R-:W-:-:S02]  /*169a0*/  FADD R173, R11, -R10 ;  /* 0x8000000a0bad7221 */ /* 0x000fc40000000000 */
[----:B------:R-:W-:Y:S01]  /*169b0*/  STS.U16 [R3+0x40a00], R239 ;  /* 0x040a00ef03007388 */ /* 0x000fe20000000400 */
[----:B-1----:R-:W-:-:S03]  /*169c0*/  FADD R208, R14, -R10 ;  /* 0x8000000a0ed07221 */ /* 0x002fc60000000000 */
[----:B------:R-:W-:Y:S01]  /*169d0*/  STS.U16 [R3+0x40c00], R237 ;  /* 0x040c00ed03007388 */ /* 0x000fe20000000400 */
[----:B------:R-:W-:-:S03]  /*169e0*/  FMUL R208, R208, 1.4426950216293334961 ;  /* 0x3fb8aa3bd0d07820 */ /* 0x000fc60000400000 */
[----:B------:R-:W-:Y:S01]  /*169f0*/  STS.U16 [R3+0x40e00], R238 ;  /* 0x040e00ee03007388 */ /* 0x000fe20000000400 */
[----:B------:R-:W-:-:S03]  /*16a00*/  FMUL R173, R173, 1.4426950216293334961 ;  /* 0x3fb8aa3badad7820 */ /* 0x000fc60000400000 */
[----:B------:R-:W-:Y:S01]  /*16a10*/  STS.U16 [R3+0x41000], R236 ;  /* 0x041000ec03007388 */ /* 0x000fe20000000400 */
[----:B------:R-:W-:Y:S03]  /*16a20*/  MUFU.EX2 R209, R209 ;  /* 0x000000d100d17308 */ /* 0x000fe60000000800 */
[----:B------:R-:W-:Y:S01]  /*16a30*/  STS.U16 [R3+0x41200], R235 ;  /* 0x041200eb03007388 */ /* 0x000fe20000000400 */
[----:B------:R-:W-:-:S03]  /*16a40*/  FADD R167, R7, -R10 ;  /* 0x8000000a07a77221 */ /* 0x000fc60000000000 */
[----:B------:R-:W-:Y:S01]  /*16a50*/  STS.U16 [R3+0x41400], R234 ;  /* 0x041400ea03007388 */ /* 0x000fe20000000400 */
[----:B------:R-:W-:Y:S03]  /*16a60*/  MUFU.EX2 R208, R208 ;  /* 0x000000d000d07308 */ /* 0x000fe60000000800 */
[----:B------:R-:W-:Y:S01]  /*16a70*/  STS.U16 [R3+0x41600], R233 ;  /* 0x041600e903007388 */ /* 0x000fe20000000400 */
[----:B0-----:R-:W-:-:S03]  /*16a80*/  FMNMX R11, R5, R4, !PT ;  /* 0x00000004050b7209 */ /* 0x001fc60007800000 */
[----:B------:R-:W-:Y:S01]  /*16a90*/  STS.U16 [R3+0x41800], R230 ;  /* 0x041800e603007388 */ /* 0x000fe20000000400 */
[----:B------:R-:W-:Y:S03]  /*16aa0*/  MUFU.EX2 R173, R173 ;  /* 0x000000ad00ad7308 */ /* 0x000fe60000000800 */
[----:B------:R-:W-:Y:S01]  /*16ab0*/  STS.U16 [R3+0x41a00], R229 ;  /* 0x041a00e503007388 */ /* 0x000fe20000000400 */
[----:B------:R-:W-:-:S03]  /*16ac0*/  FMUL R167, R167, 1.4426950216293334961 ;  /* 0x3fb8aa3ba7a77820 */ /* 0x000fc60000400000 */
[----:B------:R-:W-:Y:S01]  /*16ad0*/  STS.U16 [R3+0x41c00], R228 ;  /* 0x041c00e403007388 */ /* 0x000fe20000000400 */
[----:B------:R-:W-:-:S03]  /*16ae0*/  FMNMX R11, R11, R212, !PT ;  /* 0x000000d40b0b7209 */ /* 0x000fc60007800000 */
[----:B------:R-:W-:Y:S04]  /*16af0*/  STS.U16 [R3+0x41e00], R227 ;  /* 0x041e00e303007388 */ /* 0x000fe80000000400 */
[----:B----4-:R-:W-:Y:S01]  /*16b00*/  STS.U16 [R3+0x42000], R226 ;  /* 0x042000e203007388 */ /* 0x010fe20000000400 */
[----:B------:R-:W-:-:S03]  /*16b10*/  FMUL R153, R153, R252 ;  /* 0x000000fc99997220 */ /* 0x000fc60000400000 */
[----:B------:R-:W-:Y:S04]  /*16b20*/  STS.U16 [R3+0x42200], R225 ;  /* 0x042200e103007388 */ /* 0x000fe80000000400 */
[----:B------:R-:W-:Y:S01]  /*16b30*/  STS.U16 [R3+0x42400], R224 ;  /* 0x042400e003007388 */ /* 0x000fe20000000400 */
[----:B------:R-:W-:Y:S03]  /*16b40*/  MUFU.EX2 R167, R167 ;  /* 0x000000a700a77308 */ /* 0x000fe60000000800 */
[----:B--2---:R-:W-:Y:S01]  /*16b50*/  STS.U16 [R3+0x42600], R223 ;  /* 0x042600df03007388 */ /* 0x004fe20000000400 */
[----:B------:R-:W-:-:S03]  /*16b60*/  FMUL R4, R156, R252 ;  /* 0x000000fc9c047220 */ /* 0x000fc60000400000 */
[----:B------:R-:W-:Y:S01]  /*16b70*/  STS.U16 [R3+0x42800], R222 ;  /* 0x042800de03007388 */ /* 0x000fe20000000400 */
[----:B------:R-:W-:-:S03]  /*16b80*/  FADD R166, R9, -R11 ;  /* 0x8000000b09a67221 */ /* 0x000fc60000000000 */
[----:B------:R-:W-:Y:S01]  /*16b90*/  STS.U16 [R3+0x42a00], R221 ;  /* 0x042a00dd03007388 */ /* 0x000fe20000000400 */
[----:B------:R-:W-:-:S03]  /*16ba0*/  FSEL R156, R153, -INF , !P5 ;  /* 0xff800000999c7808 */ /* 0x000fc60006800000 */
[----:B------:R-:W-:Y:S01]  /*16bb0*/  STS.U16 [R3+0x42c00], R220 ;  /* 0x042c00dc03007388 */ /* 0x000fe20000000400 */
[----:B------:R-:W-:-:S03]  /*16bc0*/  FADD R165, R8, -R11 ;  /* 0x8000000b08a57221 */ /* 0x000fc60000000000 */
[----:B------:R-:W-:Y:S01]  /*16bd0*/  STS.U16 [R3+0x42e00], R218 ;  /* 0x042e00da03007388 */ /* 0x000fe20000000400 */
[----:B------:R-:W-:-:S03]  /*16be0*/  FMUL R166, R166, 1.4426950216293334961 ;  /* 0x3fb8aa3ba6a67820 */ /* 0x000fc60000400000 */
[----:B------:R-:W-:Y:S01]  /*16bf0*/  STS.U16 [R3+0x43000], R216 ;  /* 0x043000d803007388 */ /* 0x000fe20000000400 */
[----:B------:R-:W-:Y:S01]  /*16c00*/  FMUL R161, R157, R252 ;  /* 0x000000fc9da17220 */ /* 0x000fe20000400000 */
[----:B------:R-:W-:Y:S02]  /*16c10*/  FSEL R9, R4, -INF , !P6 ;  /* 0xff80000004097808 */ /* 0x000fe40007000000 */
[----:B------:R-:W-:Y:S01]  /*16c20*/  STS.U16 [R3+0x43200], R217 ;  /* 0x043200d903007388 */ /* 0x000fe20000000400 */
[----:B------:R-:W-:Y:S01]  /*16c30*/  FMNMX R4, R162, R156, !PT ;  /* 0x0000009ca2047209 */ /* 0x000fe20007800000 */
[--C-:B------:R-:W-:Y:S01]  /*16c40*/  FADD R163, R160, -R11.reuse ;  /* 0x8000000ba0a37221 */ /* 0x100fe20000000000 */
[----:B------:R-:W-:Y:S01]  /*16c50*/  FMUL R165, R165, 1.4426950216293334961 ;  /* 0x3fb8aa3ba5a57820 */ /* 0x000fe20000400000 */
[----:B------:R-:W-:Y:S01]  /*16c60*/  STS.U16 [R3+0x43800], R215 ;  /* 0x043800d703007388 */ /* 0x000fe20000000400 */
[----:B------:R-:W-:Y:S01]  /*16c70*/  FSEL R161, R161, -INF , !P3 ;  /* 0xff800000a1a17808 */ /* 0x000fe20005800000 */
[----:B------:R-:W-:Y:S01]  /*16c80*/  MUFU.EX2 R166, R166 ;  /* 0x000000a600a67308 */ /* 0x000fe20000000800 */
[----:B------:R-:W-:Y:S01]  /*16c90*/  FMNMX R4, R9, R4, !PT ;  /* 0x0000000409047209 */ /* 0x000fe20007800000 */
[----:B------:R-:W-:Y:S01]  /*16ca0*/  FMUL R163, R163, 1.4426950216293334961 ;  /* 0x3fb8aa3ba3a37820 */ /* 0x000fe20000400000 */
[----:B------:R-:W-:Y:S01]  /*16cb0*/  STS.U16 [R3+0x43a00], R219 ;  /* 0x043a00db03007388 */ /* 0x000fe20000000400 */
[----:B------:R-:W-:Y:S01]  /*16cc0*/  FADD R5, -R10, R210 ;  /* 0x000000d20a057221 */ /* 0x000fe20000000100 */
[----:B------:R-:W-:Y:S01]  /*16cd0*/  FMNMX R4, R161, R4, !PT ;  /* 0x00000004a1047209 */ /* 0x000fe20007800000 */
[----:B------:R-:W-:-:S02]  /*16ce0*/  FADD R164, R6, -R11 ;  /* 0x8000000b06a47221 */ /* 0x000fc40000000000 */
[----:B------:R-:W-:Y:S02]  /*16cf0*/  MUFU.EX2 R165, R165 ;  /* 0x000000a500a57308 */ /* 0x000fe40000000800 */
[----:B------:R-:W-:Y:S01]  /*16d00*/  FMUL R164, R164, 1.4426950216293334961 ;  /* 0x3fb8aa3ba4a47820 */ /* 0x000fe20000400000 */
[----:B------:R-:W0:Y:S05]  /*16d10*/  SHFL.BFLY PT, R8, R4, 0x2, 0x1f ;  /* 0x0c401f0004087f89 */ /* 0x000e2a00000e0000 */
[----:B------:R-:W-:Y:S01]  /*16d20*/  MUFU.EX2 R163, R163 ;  /* 0x000000a300a37308 */ /* 0x000fe20000000800 */
[----:B------:R-:W-:-:S07]  /*16d30*/  FMUL R5, R5, 1.4426950216293334961 ;  /* 0x3fb8aa3b05057820 */ /* 0x000fce0000400000 */
[----:B------:R-:W-:Y:S01]  /*16d40*/  MUFU.EX2 R164, R164 ;  /* 0x000000a400a47308 */ /* 0x000fe20000000800 */
[----:B------:R-:W-:Y:S07]  /*16d50*/  STS.U16 [R3+0x43c00], R231 ;  /* 0x043c00e703007388 */ /* 0x000fee0000000400 */
[----:B------:R1:W3:Y:S01]  /*16d60*/  MUFU.EX2 R7, R5 ;  /* 0x0000000500077308 */ /* 0x0002e20000000800 */
[----:B------:R-:W-:Y:S01]  /*16d70*/  STS.U16 [R3+0x43e00], R232 ;  /* 0x043e00e803007388 */ /* 0x000fe20000000400 */
[-C--:B------:R-:W-:Y:S01]  /*16d80*/  FMUL R14, R154, R252.reuse ;  /* 0x000000fc9a0e7220 */ /* 0x080fe20000400000 */
[-C--:B------:R-:W-:Y:S01]  /*16d90*/  FMUL R15, R155, R252.reuse ;  /* 0x000000fc9b0f7220 */ /* 0x080fe20000400000 */
[-C--:B------:R-:W-:Y:S01]  /*16da0*/  FMUL R157, R158, R252.reuse ;  /* 0x000000fc9e9d7220 */ /* 0x080fe20000400000 */
[----:B-1----:R-:W-:Y:S01]  /*16db0*/  FADD R5, -R11, R212 ;  /* 0x000000d40b057221 */ /* 0x002fe20000000100 */
[----:B------:R-:W-:Y:S01]  /*16dc0*/  FMUL R158, R159, R252 ;  /* 0x000000fc9f9e7220 */ /* 0x000fe20000400000 */
[----:B------:R1:W-:Y:S06]  /*16dd0*/  MEMBAR.ALL.CTA ;  /* 0x0000000000007992 */ /* 0x0003ec0000008000 */
[----:B-1----:R-:W1:Y:S01]  /*16de0*/  FENCE.VIEW.ASYNC.S ;  /* 0x00000000000073c6 */ /* 0x002e620000000000 */
[----:B------:R-:W-:Y:S01]  /*16df0*/  FMUL R6, R5, 1.4426950216293334961 ;  /* 0x3fb8aa3b05067820 */ /* 0x000fe20000400000 */
[----:B0-----:R-:W-:Y:S01]  /*16e00*/  FMNMX R5, R4, R8, !PT ;  /* 0x0000000804057209 */ /* 0x001fe20007800000 */
[-C--:B---3--:R-:W-:Y:S01]  /*16e10*/  FMUL R12, R12, R7.reuse ;  /* 0x000000070c0c7220 */ /* 0x088fe20000400000 */
[----:B------:R0:W-:Y:S04]  /*16e20*/  STL [R1+0x1248], R242 ;  /* 0x001248f201007387 */ /* 0x0001e80000100800 */
[----:B0-----:R-:W2:Y:S04]  /*16e30*/  LDL.LU R242, [R1+0x46c] ;  /* 0x00046c0001f27983 */ /* 0x001ea80000300800 */
[----:B------:R0:W-:Y:S04]  /*16e40*/  STL [R1+0x1244], R243 ;  /* 0x001244f301007387 */ /* 0x0001e80000100800 */
[----:B0-----:R-:W3:Y:S04]  /*16e50*/  LDL.LU R243, [R1+0x470] ;  /* 0x0004700001f37983 */ /* 0x001ee80000300800 */
[----:B------:R-:W4:Y:S04]  /*16e60*/  LDL.LU R241, [R1+0x5f8] ;  /* 0x0005f80001f17983 */ /* 0x000f280000300800 */
[----:B------:R-:W2:Y:S04]  /*16e70*/  LDL.LU R240, [R1+0x5f4] ;  /* 0x0005f40001f07983 */ /* 0x000ea80000300800 */
[----:B------:R-:W4:Y:S04]  /*16e80*/  LDL.LU R239, [R1+0x5f0] ;  /* 0x0005f00001ef7983 */ /* 0x000f280000300800 */
[----:B------:R-:W2:Y:S04]  /*16e90*/  LDL.LU R237, [R1+0x5ec] ;  /* 0x0005ec0001ed7983 */ /* 0x000ea80000300800 */
[----:B------:R-:W2:Y:S04]  /*16ea0*/  LDL.LU R238, [R1+0x5e8] ;  /* 0x0005e80001ee7983 */ /* 0x000ea80000300800 */
[----:B------:R-:W4:Y:S04]  /*16eb0*/  LDL.LU R236, [R1+0x5e4] ;  /* 0x0005e40001ec7983 */ /* 0x000f280000300800 */
[----:B------:R-:W2:Y:S04]  /*16ec0*/  LDL.LU R235, [R1+0x5e0] ;  /* 0x0005e00001eb7983 */ /* 0x000ea80000300800 */
[----:B------:R-:W4:Y:S04]  /*16ed0*/  LDL.LU R234, [R1+0x5dc] ;  /* 0x0005dc0001ea7983 */ /* 0x000f280000300800 */
        /* <DEDUP_REMOVED lines=16> */
[----:B------:R0:W-:Y:S04]  /*16fe0*/  STL [R1+0x124c], R209 ;  /* 0x00124cd101007387 */ /* 0x0001e80000100800 */
[----:B0-----:R-:W3:Y:S04]  /*16ff0*/  LDL.LU R209, [R1+0x468] ;  /* 0x0004680001d17983 */ /* 0x001ee80000300800 */
[----:B------:R-:W4:Y:S04]  /*17000*/  LDL.LU R215, [R1+0x598] ;  /* 0x0005980001d77983 */ /* 0x000f280000300800 */
[----:B------:R0:W-:Y:S04]  /*17010*/  STL [R1+0x1250], R208 ;  /* 0x001250d001007387 */ /* 0x0001e80000100800 */
[----:B0-----:R-:W2:Y:S04]  /*17020*/  LDL.LU R208, [R1+0x464] ;  /* 0x0004640001d07983 */ /* 0x001ea80000300800 */
[----:B------:R0:W-:Y:S04]  /*17030*/  STL [R1+0x1254], R173 ;  /* 0x001254ad01007387 */ /* 0x0001e80000100800 */
[----:B0-----:R-:W3:Y:S04]  /*17040*/  LDL.LU R173, [R1+0x460] ;  /* 0x0004600001ad7983 */ /* 0x001ee80000300800 */
[----:B------:R-:W4:Y:S04]  /*17050*/  LDL.LU R219, [R1+0x594] ;  /* 0x0005940001db7983 */ /* 0x000f280000300800 */
[----:B------:R0:W-:Y:S04]  /*17060*/  STL [R1+0x1258], R10 ;  /* 0x0012580a01007387 */ /* 0x0001e80000100800 */
[----:B0-----:R-:W2:Y:S04]  /*17070*/  LDL.LU R10, [R1+0x45c] ;  /* 0x00045c00010a7983 */ /* 0x001ea80000300800 */
        /* <DEDUP_REMOVED lines=8> */
[----:B------:R0:W-:Y:S04]  /*17100*/  STL [R1+0x1268], R9 ;  /* 0x0012680901007387 */ /* 0x0001e80000100800 */
[----:B0-----:R-:W4:Y:S04]  /*17110*/  LDL.LU R9, [R1+0x44c] ;  /* 0x00044c0001097983 */ /* 0x001f280000300800 */
        /* <DEDUP_REMOVED lines=9> */
[----:B0-----:R-:W4:Y:S04]  /*171b0*/  LDL.LU R163, [R1+0x43c] ;  /* 0x00043c0001a37983 */ /* 0x001f280000300800 */
[----:B------:R0:W-:Y:S04]  /*171c0*/  STL [R1+0x127c], R3 ;  /* 0x00127c0301007387 */ /* 0x0001e80000100800 */
[----:B0-----:R-:W4:Y:S04]  /*171d0*/  LDL.LU R3, [R1+0x438] ;  /* 0x0004380001037983 */ /* 0x001f280000300800 */
[----:B------:R-:W4:Y:S04]  /*171e0*/  LDL.LU R232, [R1+0x580] ;  /* 0x0005800001e87983 */ /* 0x000f280000300800 */
[----:B------:R0:W-:Y:S04]  /*171f0*/  STL [R1+0x1280], R11 ;  /* 0x0012800b01007387 */ /* 0x0001e80000100800 */
[----:B0-----:R-:W3:Y:S04]  /*17200*/  LDL.LU R11, [R1+0x434] ;  /* 0x00043400010b7983 */ /* 0x001ee80000300800 */
[----:B------:R-:W4:Y:S04]  /*17210*/  LDL.LU R212, [R1+0x57c] ;  /* 0x00057c0001d47983 */ /* 0x000f280000300800 */
[----:B------:R0:W-:Y:S04]  /*17220*/  STL [R1+0x1284], R164 ;  /* 0x001284a401007387 */ /* 0x0001e80000100800 */
[----:B0-----:R-:W2:Y:S04]  /*17230*/  LDL.LU R164, [R1+0x430] ;  /* 0x0004300001a47983 */ /* 0x001ea80000300800 */
[----:B------:R-:W4:Y:S04]  /*17240*/  LDL.LU R154, [R1+0x578] ;  /* 0x00057800019a7983 */ /* 0x000f280000300800 */
[----:B------:R-:W4:Y:S04]  /*17250*/  LDL.LU R155, [R1+0x574] ;  /* 0x00057400019b7983 */ /* 0x000f280000300800 */
[----:B------:R-:W4:Y:S04]  /*17260*/  LDL.LU R159, [R1+0x56c] ;  /* 0x00056c00019f7983 */ /* 0x000f280000300800 */
[----:B------:R-:W4:Y:S04]  /*17270*/  LDL.LU R252, [R1+0x570] ;  /* 0x0005700001fc7983 */ /* 0x000f280000300800 */
[----:B------:R-:W3:Y:S04]  /*17280*/  LDL.LU R4, [R1+0x424] ;  /* 0x0004240001047983 */ /* 0x000ee80000300800 */
[----:B------:R0:W-:Y:S04]  /*17290*/  STL [R1+0x1288], R5 ;  /* 0x0012880501007387 */ /* 0x0001e80000100800 */
[----:B0-----:R-:W4:Y:S04]  /*172a0*/  LDL.LU R5, [R1+0x42c] ;  /* 0x00042c0001057983 */ /* 0x001f280000300800 */
[----:B------:R-:W4:Y:S04]  /*172b0*/  LDL.LU R8, [R1+0x568] ;  /* 0x0005680001087983 */ /* 0x000f280000300800 */
[----:B------:R0:W-:Y:S04]  /*172c0*/  STL [R1+0x400], R12 ;  /* 0x0004000c01007387 */ /* 0x0001e80000100800 */
[----:B0-----:R-:W2:Y:S01]  /*172d0*/  LDL.LU R12, [R1+0x12ac] ;  /* 0x0012ac00010c7983 */ /* 0x001ea20000300800 */
[-C--:B------:R-:W-:Y:S01]  /*172e0*/  FMUL R148, R148, R7.reuse ;  /* 0x0000000794947220 */ /* 0x080fe20000400000 */
        /* <DEDUP_REMOVED lines=93> */
[----:B-1----:R-:W-:Y:S01]  /*178c0*/  BAR.SYNC.DEFER_BLOCKING 0x0 ;  /* 0x0000000000007b1d */ /* 0x002fe20000010000 */
[----:B--2---:R-:W-:-:S05]  /*178d0*/  FMUL R12, R12, R7 ;  /* 0x000000070c0c7220 */ /* 0x004fca0000400000 */
[----:B------:R0:W-:Y:S04]  /*178e0*/  STL [R1+0x404], R12 ;  /* 0x0004040c01007387 */ /* 0x0001e80000100800 */
[----:B0-----:R-:W2:Y:S02]  /*178f0*/  LDL.LU R12, [R1+0x12a8] ;  /* 0x0012a800010c7983 */ /* 0x001ea40000300800 */
[----:B--2---:R-:W-:-:S05]  /*17900*/  FMUL R12, R12, R7 ;  /* 0x000000070c0c7220 */ /* 0x004fca0000400000 */
[----:B------:R0:W-:Y:S04]  /*17910*/  STL [R1+0x410], R12 ;  /* 0x0004100c01007387 */ /* 0x0001e80000100800 */
[----:B0-----:R-:W2:Y:S02]  /*17920*/  LDL.LU R12, [R1+0x12a4] ;  /* 0x0012a400010c7983 */ /* 0x001ea40000300800 */
[----:B--2---:R-:W-:-:S05]  /*17930*/  FMUL R12, R12, R7 ;  /* 0x000000070c0c7220 */ /* 0x004fca0000400000 */
[----:B------:R0:W-:Y:S04]  /*17940*/  STL [R1+0x414], R12 ;  /* 0x0004140c01007387 */ /* 0x0001e80000100800 */
[----:B0-----:R-:W2:Y:S01]  /*17950*/  LDL.LU R12, [R1+0x12a0] ;  /* 0x0012a000010c7983 */ /* 0x001ea20000300800 */
[-C--:B---3--:R-:W-:Y:S01]  /*17960*/  FMUL R4, R4, R7.reuse ;  /* 0x0000000704047220 */ /* 0x088fe20000400000 */
[-C--:B------:R-:W-:Y:S01]  /*17970*/  FMUL R164, R164, R7.reuse ;  /* 0x00000007a4a47220 */ /* 0x080fe20000400000 */
[-C--:B------:R-:W-:Y:S01]  /*17980*/  FMUL R11, R11, R7.reuse ;  /* 0x000000070b0b7220 */ /* 0x080fe20000400000 */
[-C--:B------:R-:W-:Y:S01]  /*17990*/  FMUL R165, R165, R7.reuse ;  /* 0x00000007a5a57220 */ /* 0x080fe20000400000 */
[-C--:B------:R-:W-:Y:S01]  /*179a0*/  FMUL R166, R166, R7.reuse ;  /* 0x00000007a6a67220 */ /* 0x080fe20000400000 */
[----:B------:R-:W0:Y:S01]  /*179b0*/  MUFU.EX2 R6, R6 ;  /* 0x0000000600067308 */ /* 0x000e220000000800 */
[----:B--2---:R-:W-:-:S05]  /*179c0*/  FMUL R12, R12, R7 ;  /* 0x000000070c0c7220 */ /* 0x004fca0000400000 */
[----:B------:R1:W-:Y:S04]  /*179d0*/  STL [R1+0x420], R12 ;  /* 0x0004200c01007387 */ /* 0x0003e80000100800 */
[----:B-1----:R-:W2:Y:S04]  /*179e0*/  LDL.LU R12, [R1+0x129c] ;  /* 0x00129c00010c7983 */ /* 0x002ea80000300800 */
[----:B------:R1:W-:Y:S04]  /*179f0*/  STL [R1+0x424], R4 ;  /* 0x0004240401007387 */ /* 0x0003e80000100800 */
[----:B-1----:R-:W3:Y:S04]  /*17a00*/  LDL.LU R4, [R1+0x408] ;  /* 0x0004080001047983 */ /* 0x002ee80000300800 */
[----:B------:R1:W-:Y:S04]  /*17a10*/  STL [R1+0x1294], R164 ;  /* 0x001294a401007387 */ /* 0x0003e80000100800 */
[----:B-1----:R-:W4:Y:S04]  /*17a20*/  LDL.LU R164, [R1+0x418] ;  /* 0x0004180001a47983 */ /* 0x002f280000300800 */
[----:B------:R1:W-:Y:S04]  /*17a30*/  STL [R1+0x1290], R11 ;  /* 0x0012900b01007387 */ /* 0x0003e80000100800 */
[----:B-1----:R-:W2:Y:S04]  /*17a40*/  LDL.LU R11, [R1+0x41c] ;  /* 0x00041c00010b7983 */ /* 0x002ea80000300800 */
[----:B------:R1:W-:Y:S04]  /*17a50*/  STL [R1+0x128c], R165 ;  /* 0x00128ca501007387 */ /* 0x0003e80000100800 */
[----:B-1----:R-:W2:Y:S04]  /*17a60*/  LDL.LU R165, [R1+0x428] ;  /* 0x0004280001a57983 */ /* 0x002ea80000300800 */
[----:B------:R1:W-:Y:S04]  /*17a70*/  STL [R1+0x1298], R166 ;  /* 0x001298a601007387 */ /* 0x0003e80000100800 */
[----:B-1----:R-:W4:Y:S01]  /*17a80*/  LDL.LU R166, [R1+0x40c] ;  /* 0x00040c0001a67983 */ /* 0x002f220000300800 */
[-C--:B0-----:R-:W-:Y:S01]  /*17a90*/  FMUL R106, R106, R6.reuse ;  /* 0x000000066a6a7220 */ /* 0x081fe20000400000 */
        /* <DEDUP_REMOVED lines=40> */
[----:B---3--:R-:W-:-:S05]  /*17d20*/  FMUL R4, R4, R6 ;  /* 0x0000000604047220 */ /* 0x008fca0000400000 */
[----:B------:R-:W-:Y:S04]  /*17d30*/  STL [R1+0x408], R4 ;  /* 0x0004080401007387 */ /* 0x000fe80000100800 */
        /* <DEDUP_REMOVED lines=58> */
[----:B----4-:R-:W-:-:S03]  /*180e0*/  FMUL R166, R166, R6 ;  /* 0x00000006a6a67220 */ /* 0x010fc60000400000 */
[----:B------:R-:W-:Y:S04]  /*180f0*/  STL.64 [R1+0xf78], R34 ;  /* 0x000f782201007387 */ /* 0x000fe80000100a00 */
[----:B------:R-:W-:Y:S04]  /*18100*/  STL.64 [R1+0xf70], R32 ;  /* 0x000f702001007387 */ /* 0x000fe80000100a00 */
[----:B------:R0:W-:Y:S01]  /*18110*/  STL.64 [R1+0xf68], R30 ;  /* 0x000f681e01007387 */ /* 0x0001e20000100a00 */
[----:B------:R-:W-:-:S03]  /*18120*/  FMUL R164, R164, R6 ;  /* 0x00000006a4a47220 */ /* 0x000fc60000400000 */
[----:B------:R-:W-:Y:S01]  /*18130*/  STL.64 [R1+0xf60], R28 ;  /* 0x000f601c01007387 */ /* 0x000fe20000100a00 */
[----:B--2---:R-:W-:-:S03]  /*18140*/  FMUL R11, R11, R6 ;  /* 0x000000060b0b7220 */ /* 0x004fc60000400000 */
[----:B------:R1:W-:Y:S04]  /*18150*/  STL.64 [R1+0xf58], R26 ;  /* 0x000f581a01007387 */ /* 0x0003e80000100a00 */
[----:B------:R2:W-:Y:S01]  /*18160*/  STL.64 [R1+0xf50], R24 ;  /* 0x000f501801007387 */ /* 0x0005e20000100a00 */
[----:B------:R-:W-:Y:S01]  /*18170*/  FMUL R165, R165, R6 ;  /* 0x00000006a5a57220 */ /* 0x000fe20000400000 */
[----:B0-----:R-:W-:Y:S02]  /*18180*/  MOV R30, R164 ;  /* 0x000000a4001e7202 */ /* 0x001fe40000000f00 */
[----:B------:R-:W-:Y:S02]  /*18190*/  MOV R31, R11 ;  /* 0x0000000b001f7202 */ /* 0x000fe40000000f00 */
[----:B-1----:R-:W-:Y:S01]  /*181a0*/  MOV R27, R166 ;  /* 0x000000a6001b7202 */ /* 0x002fe20000000f00 */
[----:B--2---:R-:W2:Y:S04]  /*181b0*/  LDL.LU R24, [R1+0x400] ;  /* 0x0004000001187983 */ /* 0x004ea80000300800 */
[----:B------:R-:W2:Y:S04]  /*181c0*/  LDL.LU R25, [R1+0x404] ;  /* 0x0004040001197983 */ /* 0x000ea80000300800 */
[----:B------:R-:W2:Y:S04]  /*181d0*/  LDL.LU R26, [R1+0x408] ;  /* 0x00040800011a7983 */ /* 0x000ea80000300800 */
[----:B------:R-:W3:Y:S04]  /*181e0*/  LDL.LU R166, [R1+0x1298] ;  /* 0x0012980001a67983 */ /* 0x000ee80000300800 */
[----:B------:R-:W2:Y:S04]  /*181f0*/  LDL.LU R28, [R1+0x410] ;  /* 0x00041000011c7983 */ /* 0x000ea80000300800 */
[----:B------:R-:W2:Y:S01]  /*18200*/  LDL.LU R29, [R1+0x414] ;  /* 0x00041400011d7983 */ /* 0x000ea20000300800 */
[----:B------:R-:W-:-:S03]  /*18210*/  MOV R34, R165 ;  /* 0x000000a500227202 */ /* 0x000fc60000000f00 */
[----:B------:R-:W4:Y:S04]  /*18220*/  LDL.LU R164, [R1+0x1294] ;  /* 0x0012940001a47983 */ /* 0x000f280000300800 */
[----:B------:R-:W2:Y:S04]  /*18230*/  LDL.LU R11, [R1+0x1290] ;  /* 0x00129000010b7983 */ /* 0x000ea80000300800 */
[----:B------:R-:W2:Y:S04]  /*18240*/  LDL.LU R32, [R1+0x420] ;  /* 0x0004200001207983 */ /* 0x000ea80000300800 */
[----:B------:R-:W2:Y:S04]  /*18250*/  LDL.LU R33, [R1+0x424] ;  /* 0x0004240001217983 */ /* 0x000ea80000300800 */
[----:B------:R-:W2:Y:S01]  /*18260*/  LDL.LU R165, [R1+0x128c] ;  /* 0x00128c0001a57983 */ /* 0x000ea20000300800 */
[-C--:B------:R-:W-:Y:S01]  /*18270*/  FMUL R5, R5, R6.reuse ;  /* 0x0000000605057220 */ /* 0x080fe20000400000 */
[-C--:B------:R-:W-:Y:S01]  /*18280*/  FMUL R3, R3, R6.reuse ;  /* 0x0000000603037220 */ /* 0x080fe20000400000 */
[-C--:B------:R-:W-:Y:S01]  /*18290*/  FMUL R163, R163, R6.reuse ;  /* 0x00000006a3a37220 */ /* 0x080fe20000400000 */
[----:B------:R-:W-:-:S02]  /*182a0*/  FMUL R161, R161, R6 ;  /* 0x00000006a1a17220 */ /* 0x000fc40000400000 */
[----:B------:R-:W-:Y:S02]  /*182b0*/  MOV R35, R5 ;  /* 0x0000000500237202 */ /* 0x000fe40000000f00 */
[----:B------:R-:W2:Y:S01]  /*182c0*/  LDL.LU R5, [R1+0x1288] ;  /* 0x0012880001057983 */ /* 0x000ea20000300800 */
[-C--:B------:R-:W-:Y:S01]  /*182d0*/  FMUL R9, R9, R6.reuse ;  /* 0x0000000609097220 */ /* 0x080fe20000400000 */
[----:B------:R-:W-:Y:S01]  /*182e0*/  MOV R38, R3 ;  /* 0x0000000300267202 */ /* 0x000fe20000000f00 */
[----:B------:R-:W-:Y:S01]  /*182f0*/  FMUL R162, R162, R7 ;  /* 0x00000007a2a27220 */ /* 0x000fe20000400000 */
[----:B------:R-:W-:Y:S01]  /*18300*/  MOV R39, R163 ;  /* 0x000000a300277202 */ /* 0x000fe20000000f00 */
[----:B------:R-:W-:Y:S01]  /*18310*/  FMUL R156, R156, R7 ;  /* 0x000000079c9c7220 */ /* 0x000fe20000400000 */
[-C--:B------:R-:W-:Y:S01]  /*18320*/  FMUL R167, R167, R6.reuse ;  /* 0x00000006a7a77220 */ /* 0x080fe20000400000 */
[----:B------:R-:W-:Y:S01]  /*18330*/  FMUL R10, R10, R6 ;  /* 0x000000060a0a7220 */ /* 0x000fe20000400000 */
[----:B------:R-:W-:Y:S01]  /*18340*/  MOV R42, R161 ;  /* 0x000000a1002a7202 */ /* 0x000fe20000000f00 */
[----:B------:R-:W-:Y:S01]  /*18350*/  FMUL R173, R173, R7 ;  /* 0x00000007adad7220 */ /* 0x000fe20000400000 */
[----:B------:R-:W-:Y:S01]  /*18360*/  MOV R43, R9 ;  /* 0x00000009002b7202 */ /* 0x000fe20000000f00 */
[----:B------:R-:W-:Y:S01]  /*18370*/  FMUL R208, R208, R7 ;  /* 0x00000007d0d07220 */ /* 0x000fe20000400000 */
[----:B------:R-:W-:Y:S01]  /*18380*/  MOV R44, R162 ;  /* 0x000000a2002c7202 */ /* 0x000fe20000000f00 */
[----:B------:R-:W-:Y:S01]  /*18390*/  FMUL R209, R209, R6 ;  /* 0x00000006d1d17220 */ /* 0x000fe20000400000 */
[----:B------:R-:W-:-:S02]  /*183a0*/  MOV R45, R156 ;  /* 0x0000009c002d7202 */ /* 0x000fc40000000f00 */
[----:B------:R-:W-:Y:S02]  /*183b0*/  MOV R46, R167 ;  /* 0x000000a7002e7202 */ /* 0x000fe40000000f00 */
[----:B------:R-:W-:Y:S02]  /*183c0*/  MOV R47, R10 ;  /* 0x0000000a002f7202 */ /* 0x000fe40000000f00 */
[----:B------:R-:W-:Y:S02]  /*183d0*/  MOV R48, R173 ;  /* 0x000000ad00307202 */ /* 0x000fe40000000f00 */
[----:B------:R-:W-:Y:S02]  /*183e0*/  MOV R49, R208 ;  /* 0x000000d000317202 */ /* 0x000fe40000000f00 */
[----:B------:R-:W-:Y:S02]  /*183f0*/  MOV R50, R209 ;  /* 0x000000d100327202 */ /* 0x000fe40000000f00 */
[----:B---3--:R-:W-:-:S02]  /*18400*/  MOV R41, R166 ;  /* 0x000000a600297202 */ /* 0x008fc40000000f00 */
[----:B----4-:R-:W-:Y:S02]  /*18410*/  MOV R36, R164 ;  /* 0x000000a400247202 */ /* 0x010fe40000000f00 */
[----:B------:R-:W3:Y:S01]  /*18420*/  LDL.LU R164, [R1+0x1284] ;  /* 0x0012840001a47983 */ /* 0x000ee20000300800 */
[----:B--2---:R-:W-:-:S03]  /*18430*/  MOV R37, R11 ;  /* 0x0000000b00257202 */ /* 0x004fc60000000f00 */
[----:B------:R-:W2:Y:S04]  /*18440*/  LDL.LU R11, [R1+0x1280] ;  /* 0x00128000010b7983 */ /* 0x000ea80000300800 */
[----:B------:R0:W5:Y:S04]  /*18450*/  LDL.LU R3, [R1+0x127c] ;  /* 0x00127c0001037983 */ /* 0x0001680000300800 */
[----:B------:R-:W3:Y:S01]  /*18460*/  LDL.LU R163, [R1+0x1278] ;  /* 0x0012780001a37983 */ /* 0x000ee20000300800 */
[----:B------:R-:W-:-:S03]  /*18470*/  MOV R40, R165 ;  /* 0x000000a500287202 */ /* 0x000fc60000000f00 */
[----:B------:R-:W4:Y:S04]  /*18480*/  LDL.LU R165, [R1+0x1274] ;  /* 0x0012740001a57983 */ /* 0x000f280000300800 */
[----:B------:R-:W4:Y:S04]  /*18490*/  LDL.LU R166, [R1+0x1270] ;  /* 0x0012700001a67983 */ /* 0x000f280000300800 */
[----:B------:R-:W2:Y:S04]  /*184a0*/  LDL.LU R161, [R1+0x126c] ;  /* 0x00126c0001a17983 */ /* 0x000ea80000300800 */
[----:B------:R-:W2:Y:S04]  /*184b0*/  LDL.LU R9, [R1+0x1268] ;  /* 0x0012680001097983 */ /* 0x000ea80000300800 */
[----:B------:R-:W2:Y:S04]  /*184c0*/  LDL.LU R162, [R1+0x1264] ;  /* 0x0012640001a27983 */ /* 0x000ea80000300800 */
[----:B------:R-:W2:Y:S04]  /*184d0*/  LDL.LU R156, [R1+0x1260] ;  /* 0x00126000019c7983 */ /* 0x000ea80000300800 */
[----:B------:R-:W2:Y:S04]  /*184e0*/  LDL.LU R167, [R1+0x125c] ;  /* 0x00125c0001a77983 */ /* 0x000ea80000300800 */
[----:B------:R-:W2:Y:S04]  /*184f0*/  LDL.LU R10, [R1+0x1258] ;  /* 0x00125800010a7983 */ /* 0x000ea80000300800 */
[----:B------:R-:W2:Y:S04]  /*18500*/  LDL.LU R173, [R1+0x1254] ;  /* 0x0012540001ad7983 */ /* 0x000ea80000300800 */
[----:B------:R-:W2:Y:S04]  /*18510*/  LDL.LU R208, [R1+0x1250] ;  /* 0x0012500001d07983 */ /* 0x000ea80000300800 */
[----:B------:R-:W2:Y:S01]  /*18520*/  LDL.LU R209, [R1+0x124c] ;  /* 0x00124c0001d17983 */ /* 0x000ea20000300800 */
        /* <DEDUP_REMOVED lines=19> */
[----:B------:R-:W-:Y:S01]  /*18660*/  FMUL R240, R240, R7 ;  /* 0x00000007f0f07220 */ /* 0x000fe20000400000 */
        /* <DEDUP_REMOVED lines=51> */
[----:B------:R-:W-:Y:S01]  /*189a0*/  MOV R51, R242 ;  /* 0x000000f200337202 */ /* 0x000fe20000000f00 */
[----:B------:R-:W-:Y:S01]  /*189b0*/  IMAD.MOV.U32 R108, RZ, RZ, R214 ;  /* 0x000000ffff6c7224 */ /* 0x000fe200078e00d6 */
[----:B------:R-:W-:Y:S01]  /*189c0*/  MOV R52, R243 ;  /* 0x000000f300347202 */ /* 0x000fe20000000f00 */
[----:B------:R-:W-:Y:S01]  /*189d0*/  IMAD.MOV.U32 R63, RZ, RZ, R178 ;  /* 0x000000ffff3f7224 */ /* 0x000fe200078e00b2 */
[----:B------:R-:W-:Y:S01]  /*189e0*/  MOV R53, R12 ;  /* 0x0000000c00357202 */ /* 0x000fe20000000f00 */
[----:B------:R-:W2:Y:S01]  /*189f0*/  LDL.LU R242, [R1+0x1248] ;  /* 0x0012480001f27983 */ /* 0x000ea20000300800 */
[----:B------:R-:W-:-:S02]  /*18a00*/  MOV R54, R20 ;  /* 0x0000001400367202 */ /* 0x000fc40000000f00 */
[----:B------:R-:W-:Y:S01]  /*18a10*/  MOV R55, R13 ;  /* 0x0000000d00377202 */ /* 0x000fe20000000f00 */
[----:B------:R-:W2:Y:S01]  /*18a20*/  LDL.LU R243, [R1+0x1244] ;  /* 0x0012440001f37983 */ /* 0x000ea20000300800 */
[----:B------:R-:W-:Y:S02]  /*18a30*/  MOV R56, R0 ;  /* 0x0000000000387202 */ /* 0x000fe40000000f00 */
[----:B------:R-:W-:Y:S01]  /*18a40*/  MOV R57, R250 ;  /* 0x000000fa00397202 */ /* 0x000fe20000000f00 */
[----:B------:R0:W5:Y:S01]  /*18a50*/  LDL.LU R12, [R1+0x1240] ;  /* 0x00124000010c7983 */ /* 0x0001620000300800 */
[----:B------:R-:W-:Y:S02]  /*18a60*/  MOV R58, R251 ;  /* 0x000000fb003a7202 */ /* 0x000fe40000000f00 */
[----:B------:R-:W-:Y:S01]  /*18a70*/  MOV R59, R174 ;  /* 0x000000ae003b7202 */ /* 0x000fe20000000f00 */
[----:B------:R-:W2:Y:S01]  /*18a80*/  LDL.LU R20, [R1+0x123c] ;  /* 0x00123c0001147983 */ /* 0x000ea20000300800 */
[----:B------:R-:W-:-:S02]  /*18a90*/  MOV R60, R175 ;  /* 0x000000af003c7202 */ /* 0x000fc40000000f00 */
[----:B------:R-:W-:Y:S01]  /*18aa0*/  MOV R61, R176 ;  /* 0x000000b0003d7202 */ /* 0x000fe20000000f00 */
[----:B------:R-:W2:Y:S01]  /*18ab0*/  LDL.LU R13, [R1+0x1238] ;  /* 0x00123800010d7983 */ /* 0x000ea20000300800 */
[----:B------:R-:W-:Y:S02]  /*18ac0*/  MOV R62, R177 ;  /* 0x000000b1003e7202 */ /* 0x000fe40000000f00 */
[----:B------:R-:W-:Y:S01]  /*18ad0*/  MOV R64, R179 ;  /* 0x000000b300407202 */ /* 0x000fe20000000f00 */
[----:B------:R-:W2:Y:S01]  /*18ae0*/  LDL.LU R0, [R1+0x1234] ;  /* 0x0012340001007983 */ /* 0x000ea20000300800 */
[----:B------:R-:W-:Y:S02]  /*18af0*/  MOV R65, R180 ;  /* 0x000000b400417202 */ /* 0x000fe40000000f00 */
[----:B------:R-:W-:Y:S01]  /*18b00*/  MOV R66, R181 ;  /* 0x000000b500427202 */ /* 0x000fe20000000f00 */
[----:B------:R0:W5:Y:S01]  /*18b10*/  LDL.LU R250, [R1+0x1230] ;  /* 0x0012300001fa7983 */ /* 0x0001620000300800 */
[----:B------:R-:W-:-:S02]  /*18b20*/  MOV R67, R182 ;  /* 0x000000b600437202 */ /* 0x000fc40000000f00 */
[----:B------:R-:W-:Y:S01]  /*18b30*/  MOV R68, R183 ;  /* 0x000000b700447202 */ /* 0x000fe20000000f00 */
[----:B------:R0:W5:Y:S01]  /*18b40*/  LDL.LU R251, [R1+0x122c] ;  /* 0x00122c0001fb7983 */ /* 0x0001620000300800 */
[----:B------:R-:W-:Y:S02]  /*18b50*/  MOV R69, R184 ;  /* 0x000000b800457202 */ /* 0x000fe40000000f00 */
[----:B------:R-:W-:Y:S01]  /*18b60*/  MOV R70, R185 ;  /* 0x000000b900467202 */ /* 0x000fe20000000f00 */
[----:B------:R0:W5:Y:S01]  /*18b70*/  LDL.LU R174, [R1+0x1228] ;  /* 0x0012280001ae7983 */ /* 0x0001620000300800 */
        /* <DEDUP_REMOVED lines=120> */
[----:B----4-:R-:W-:-:S02]  /*19300*/  F2FP.BF16.F32.PACK_AB R153, R165, R166 ;  /* 0x000000a6a599723e */ /* 0x010fc400000010ff */
[----:B---3--:R-:W-:Y:S01]  /*19310*/  F2FP.BF16.F32.PACK_AB R155, R164, R163 ;  /* 0x000000a3a49b723e */ /* 0x008fe200000010ff */
[----:B------:R0:W5:Y:S04]  /*19320*/  LDL.LU R171, [R1+0x1184] ;  /* 0x0011840001ab7983 */ /* 0x0001680000300800 */
[----:B------:R0:W5:Y:S04]  /*19330*/  LDL.LU R172, [R1+0x1180] ;  /* 0x0011800001ac7983 */ /* 0x0001680000300800 */
[----:B------:R-:W3:Y:S04]  /*19340*/  LDL.LU R2, [R1+0x117c] ;  /* 0x00117c0001027983 */ /* 0x000ee80000300800 */
[----:B------:R0:W5:Y:S04]  /*19350*/  LDL.LU R16, [R1+0x1178] ;  /* 0x0011780001107983 */ /* 0x0001680000300800 */
[----:B------:R0:W5:Y:S01]  /*19360*/  LDL.LU R17, [R1+0x1174] ;  /* 0x0011740001117983 */ /* 0x0001620000300800 */
[----:B--2---:R-:W-:-:S03]  /*19370*/  F2FP.BF16.F32.PACK_AB R154, R167, R173 ;  /* 0x000000ada79a723e */ /* 0x004fc600000010ff */
[----:B------:R0:W5:Y:S04]  /*19380*/  LDL.LU R18, [R1+0x1170] ;  /* 0x0011700001127983 */ /* 0x0001680000300800 */
[----:B------:R0:W5:Y:S01]  /*19390*/  LDL.LU R19, [R1+0x116c] ;  /* 0x00116c0001137983 */ /* 0x0001620000300800 */
[----:B------:R-:W-:-:S03]  /*193a0*/  F2FP.BF16.F32.PACK_AB R152, R208, R209 ;  /* 0x000000d1d098723e */ /* 0x000fc600000010ff */
[----:B------:R-:W2:Y:S01]  /*193b0*/  LDL.LU R213, [R1+0x1168] ;  /* 0x0011680001d57983 */ /* 0x000ea20000300800 */
[----:B------:R-:W-:-:S03]  /*193c0*/  WARPGROUP.ARRIVE ;  /* 0x00000000000079c5 */ /* 0x000fc60000000000 */
[----:B------:R-:W4:Y:S04]  /*193d0*/  LDL.LU R214, [R1+0x1164] ;  /* 0x0011640001d67983 */ /* 0x000f280000300800 */
[----:B------:R-:W3:Y:S01]  /*193e0*/  LDL.LU R248, [R1+0x1160] ;  /* 0x0011600001f87983 */ /* 0x000ee20000300800 */
[----:B------:R-:W-:Y:S03]  /*193f0*/  HGMMA.64x256x16.F32.BF16 R24, R152, gdesc[UR56], R24, gsb0 ;  /* 0x03e0003898187df0 */ /* 0x000fe60008001818 */
[----:B------:R-:W3:Y:S04]  /*19400*/  LDL.LU R247, [R1+0x115c] ;  /* 0x00115c0001f77983 */ /* 0x000ee80000300800 */
[----:B------:R-:W3:Y:S04]  /*19410*/  LDL.LU R246, [R1+0x1158] ;  /* 0x0011580001f67983 */ /* 0x000ee80000300800 */
[----:B------:R-:W3:Y:S04]  /*19420*/  LDL.LU R245, [R1+0x1154] ;  /* 0x0011540001f57983 */ /* 0x000ee80000300800 */
[----:B------:R-:W3:Y:S01]  /*19430*/  LDL.LU R211, [R1+0x1150] ;  /* 0x0011500001d37983 */ /* 0x000ee20000300800 */
[----:B------:R-:W-:-:S03]  /*19440*/  WARPGROUP.DEPBAR.LE gsb0, 0x0 ;  /* 0x00008000000079c5 */ /* 0x000fc60000010000 */
        /* <DEDUP_REMOVED lines=63> */
[----:B------:R1:W-:Y:S04]  /*19840*/  STL.64 [R1+0x5f8], R150 ;  /* 0x0005f89601007387 */ /* 0x0003e80000100a00 */
[----:B-1----:R-:W2:Y:S04]  /*19850*/  LDL.LU.64 R150, [R1+0x1148] ;  /* 0x0011480001967983 */ /* 0x002ea80000300a00 */
[----:B------:R-:W4:Y:S04]  /*19860*/  LDL.LU.64 R148, [R1+0x1140] ;  /* 0x0011400001947983 */ /* 0x000f280000300a00 */
[----:B------:R-:W3:Y:S04]  /*19870*/  LDL.LU.64 R146, [R1+0x1138] ;  /* 0x0011380001927983 */ /* 0x000ee80000300a00 */
[----:B------:R-:W4:Y:S04]  /*19880*/  LDL.LU.64 R144, [R1+0x1130] ;  /* 0x0011300001907983 */ /* 0x000f280000300a00 */
        /* <DEDUP_REMOVED lines=59> */
[----:B------:R-:W4:Y:S01]  /*19c40*/  LDL.LU.64 R24, [R1+0xf50] ;  /* 0x000f500001187983 */ /* 0x000f220000300a00 */
[----:B------:R-:W-:Y:S01]  /*19c50*/  UMOV UR6, UR58 ;  /* 0x0000003a00067c82 */ /* 0x000fe20008000000 */
[----:B------:R-:W-:Y:S01]  /*19c60*/  UMOV UR7, UR59 ;  /* 0x0000003b00077c82 */ /* 0x000fe20008000000 */
[----:B------:R-:W-:-:S02]  /*19c70*/  R2UR UR58, R242 ;  /* 0x00000000f23a72ca */ /* 0x000fc400000e0000 */
[----:B------:R-:W-:Y:S01]  /*19c80*/  R2UR UR59, R243 ;  /* 0x00000000f33b72ca */ /* 0x000fe200000e0000 */
[-C--:B--2---:R-:W-:Y:S01]  /*19c90*/  FMUL R150, R150, R6.reuse ;  /* 0x0000000696967220 */ /* 0x084fe20000400000 */
[-C--:B------:R-:W-:Y:S01]  /*19ca0*/  FMUL R151, R151, R6.reuse ;  /* 0x0000000697977220 */ /* 0x080fe20000400000 */
[-C--:B---3--:R-:W-:Y:S01]  /*19cb0*/  FMUL R146, R146, R6.reuse ;  /* 0x0000000692927220 */ /* 0x088fe20000400000 */
[-C--:B------:R-:W-:Y:S01]  /*19cc0*/  FMUL R147, R147, R6.reuse ;  /* 0x0000000693937220 */ /* 0x080fe20000400000 */
[-C--:B----4-:R-:W-:Y:S01]  /*19cd0*/  FMUL R142, R142, R6.reuse ;  /* 0x000000068e8e7220 */ /* 0x090fe20000400000 */
        /* <DEDUP_REMOVED lines=17> */
[----:B------:R-:W-:-:S06]  /*19df0*/  FMUL R107, R107, R6 ;  /* 0x000000066b6b7220 */ /* 0x000fcc0000400000 */
[----:B------:R-:W-:-:S06]  /*19e00*/  WARPGROUP.ARRIVE ;  /* 0x00000000000079c5 */ /* 0x000fcc0000000000 */
[----:B------:R-:W-:Y:S03]  /*19e10*/  HGMMA.64x256x16.F32.BF16 R24, R152, gdesc[UR56], R24, gsb0 ;  /* 0x03e0003898187df0 */ /* 0x000fe60008001818 */
[----:B------:R-:W-:Y:S02]  /*19e20*/  WARPGROUP.DEPBAR.LE gsb0, 0x0 ;  /* 0x00008000000079c5 */ /* 0x000fe40000010000 */
[----:B------:R1:W-:Y:S04]  /*19e30*/  STL.64 [R1+0x200], R24 ;  /* 0x0002001801007387 */ /* 0x0003e80000100a00 */
        /* <DEDUP_REMOVED lines=63> */
[----:B-1----:R-:W4:Y:S04]  /*1a230*/  LDL.LU.64 R24, [R1] ;  /* 0x0000000001187983 */ /* 0x002f280000300a00 */
[----:B--2---:R-:W2:Y:S04]  /*1a240*/  LDL.LU.64 R26, [R1+0x8] ;  /* 0x00000800011a7983 */ /* 0x004ea80000300a00 */
[----:B---3--:R-:W3:Y:S04]  /*1a250*/  LDL.LU.64 R28, [R1+0x10] ;  /* 0x00001000011c7983 */ /* 0x008ee80000300a00 */
[----:B----4-:R-:W4:Y:S04]  /*1a260*/  LDL.LU.64 R30, [R1+0x18] ;  /* 0x00001800011e7983 */ /* 0x010f280000300a00 */
[----:B0-----:R-:W2:Y:S04]  /*1a270*/  LDL.LU.64 R32, [R1+0x20] ;  /* 0x0000200001207983 */ /* 0x001ea80000300a00 */
        /* <DEDUP_REMOVED lines=59> */
[----:B------:R-:W-:-:S02]  /*1a630*/  FSEL R14, R14, -INF , !P0 ;  /* 0xff8000000e0e7808 */ /* 0x000fc40004000000 */
[----:B------:R-:W-:Y:S02]  /*1a640*/  FSEL R15, R15, -INF , !P1 ;  /* 0xff8000000f0f7808 */ /* 0x000fe40004800000 */
[----:B------:R-:W-:Y:S02]  /*1a650*/  FSEL R157, R157, -INF , !P2 ;  /* 0xff8000009d9d7808 */ /* 0x000fe40005000000 */
[----:B------:R-:W-:Y:S02]  /*1a660*/  FMNMX R4, R14, R15, !PT ;  /* 0x0000000f0e047209 */ /* 0x000fe40007800000 */
[----:B------:R-:W-:Y:S02]  /*1a670*/  FSEL R158, R158, -INF , !P4 ;  /* 0xff8000009e9e7808 */ /* 0x000fe40006000000 */
[----:B------:R-:W-:-:S04]  /*1a680*/  FMNMX R4, R157, R4, !PT ;  /* 0x000000049d047209 */ /* 0x000fc80007800000 */
[----:B------:R-:W-:Y:S01]  /*1a690*/  FMNMX R4, R158, R4, !PT ;  /* 0x000000049e047209 */ /* 0x000fe20007800000 */
[----:B------:R-:W-:Y:S04]  /*1a6a0*/  SHFL.BFLY PT, R159, R5, 0x1, 0x1f ;  /* 0x0c201f00059f7f89 */ /* 0x000fe800000e0000 */
[----:B------:R-:W0:Y:S02]  /*1a6b0*/  SHFL.BFLY PT, R8, R4, 0x2, 0x1f ;  /* 0x0c401f0004087f89 */ /* 0x000e2400000e0000 */
[----:B0-----:R-:W-:Y:S02]  /*1a6c0*/  FMNMX R4, R4, R8, !PT ;  /* 0x0000000804047209 */ /* 0x001fe40007800000 */
[----:B------:R-:W-:-:S03]  /*1a6d0*/  FMNMX R8, R5, R159, !PT ;  /* 0x0000009f05087209 */ /* 0x000fc60007800000 */
[----:B------:R-:W0:Y:S01]  /*1a6e0*/  SHFL.BFLY PT, R5, R4, 0x1, 0x1f ;  /* 0x0c201f0004057f89 */ /* 0x000e2200000e0000 */
[----:B------:R-:W-:-:S05]  /*1a6f0*/  FMNMX R8, R8, R213, !PT ;  /* 0x000000d508087209 */ /* 0x000fca0007800000 */
[--C-:B------:R-:W-:Y:S01]  /*1a700*/  FADD R159, R9, -R8.reuse ;  /* 0x80000008099f7221 */ /* 0x100fe20000000000 */
[--C-:B------:R-:W-:Y:S01]  /*1a710*/  FADD R160, R156, -R8.reuse ;  /* 0x800000089ca07221 */ /* 0x100fe20000000000 */
[--C-:B------:R-:W-:Y:S01]  /*1a720*/  FADD R162, R162, -R8.reuse ;  /* 0x80000008a2a27221 */ /* 0x100fe20000000000 */
[----:B------:R-:W-:Y:S01]  /*1a730*/  FADD R161, R161, -R8 ;  /* 0x80000008a1a17221 */ /* 0x000fe20000000000 */
[----:B0-----:R-:W-:Y:S01]  /*1a740*/  FMNMX R9, R4, R5, !PT ;  /* 0x0000000504097209 */ /* 0x001fe20007800000 */
[----:B------:R-:W-:-:S03]  /*1a750*/  FADD R4, -R8, R213 ;  /* 0x000000d508047221 */ /* 0x000fc60000000100 */
[----:B------:R-:W-:Y:S01]  /*1a760*/  FMNMX R9, R9, R214, !PT ;  /* 0x000000d609097209 */ /* 0x000fe20007800000 */
[----:B------:R-:W-:-:S04]  /*1a770*/  FMUL R4, R4, 1.4426950216293334961 ;  /* 0x3fb8aa3b04047820 */ /* 0x000fc80000400000 */
[----:B------:R0:W1:Y:S01]  /*1a780*/  MUFU.EX2 R5, R4 ;  /* 0x0000000400057308 */ /* 0x0000620000000800 */
[--C-:B------:R-:W-:Y:S01]  /*1a790*/  FADD R156, R14, -R9.reuse ;  /* 0x800000090e9c7221 */ /* 0x100fe20000000000 */
[--C-:B------:R-:W-:Y:S01]  /*1a7a0*/  FADD R14, R15, -R9.reuse ;  /* 0x800000090f0e7221 */ /* 0x100fe20000000000 */
[--C-:B------:R-:W-:Y:S01]  /*1a7b0*/  FADD R157, R157, -R9.reuse ;  /* 0x800000099d9d7221 */ /* 0x100fe20000000000 */
[----:B------:R-:W-:Y:S01]  /*1a7c0*/  FADD R158, R158, -R9 ;  /* 0x800000099e9e7221 */ /* 0x000fe20000000000 */
[----:B0-----:R-:W-:Y:S01]  /*1a7d0*/  FADD R4, -R9, R214 ;  /* 0x000000d609047221 */ /* 0x001fe20000000100 */
[----:B------:R-:W-:Y:S01]  /*1a7e0*/  FMUL R162, R162, 1.4426950216293334961 ;  /* 0x3fb8aa3ba2a27820 */ /* 0x000fe20000400000 */
[----:B------:R-:W-:Y:S02]  /*1a7f0*/  FMUL R160, R160, 1.4426950216293334961 ;  /* 0x3fb8aa3ba0a07820 */ /* 0x000fe40000400000 */
[----:B------:R-:W-:Y:S01]  /*1a800*/  FMUL R4, R4, 1.4426950216293334961 ;  /* 0x3fb8aa3b04047820 */ /* 0x000fe20000400000 */
[----:B------:R-:W-:Y:S01]  /*1a810*/  FMUL R159, R159, 1.4426950216293334961 ;  /* 0x3fb8aa3b9f9f7820 */ /* 0x000fe20000400000 */
[----:B------:R-:W-:Y:S01]  /*1a820*/  FMUL R161, R161, 1.4426950216293334961 ;  /* 0x3fb8aa3ba1a17820 */ /* 0x000fe20000400000 */
[----:B------:R-:W-:Y:S01]  /*1a830*/  FMUL R156, R156, 1.4426950216293334961 ;  /* 0x3fb8aa3b9c9c7820 */ /* 0x000fe20000400000 */
[----:B------:R-:W-:Y:S01]  /*1a840*/  FMUL R14, R14, 1.4426950216293334961 ;  /* 0x3fb8aa3b0e0e7820 */ /* 0x000fe20000400000 */
[----:B------:R-:W-:Y:S01]  /*1a850*/  FMUL R157, R157, 1.4426950216293334961 ;  /* 0x3fb8aa3b9d9d7820 */ /* 0x000fe20000400000 */
[----:B------:R-:W-:Y:S01]  /*1a860*/  FMUL R158, R158, 1.4426950216293334961 ;  /* 0x3fb8aa3b9e9e7820 */ /* 0x000fe20000400000 */
[----:B------:R-:W0:Y:S08]  /*1a870*/  MUFU.EX2 R4, R4 ;  /* 0x0000000400047308 */ /* 0x000e300000000800 */
[----:B------:R-:W-:Y:S08]  /*1a880*/  MUFU.EX2 R162, R162 ;  /* 0x000000a200a27308 */ /* 0x000ff00000000800 */
[----:B------:R-:W0:Y:S08]  /*1a890*/  MUFU.EX2 R160, R160 ;  /* 0x000000a000a07308 */ /* 0x000e300000000800 */
[----:B------:R-:W-:Y:S08]  /*1a8a0*/  MUFU.EX2 R159, R159 ;  /* 0x0000009f009f7308 */ /* 0x000ff00000000800 */
[----:B------:R-:W0:Y:S08]  /*1a8b0*/  MUFU.EX2 R161, R161 ;  /* 0x000000a100a17308 */ /* 0x000e300000000800 */
[----:B------:R-:W-:Y:S08]  /*1a8c0*/  MUFU.EX2 R156, R156 ;  /* 0x0000009c009c7308 */ /* 0x000ff00000000800 */
[----:B------:R-:W0:Y:S08]  /*1a8d0*/  MUFU.EX2 R14, R14 ;  /* 0x0000000e000e7308 */ /* 0x000e300000000800 */
[----:B------:R-:W-:Y:S08]  /*1a8e0*/  MUFU.EX2 R157, R157 ;  /* 0x0000009d009d7308 */ /* 0x000ff00000000800 */
[----:B------:R-:W0:Y:S01]  /*1a8f0*/  MUFU.EX2 R158, R158 ;  /* 0x0000009e009e7308 */ /* 0x000e220000000800 */
[-C--:B-1----:R-:W-:Y:S01]  /*1a900*/  FMUL R24, R24, R5.reuse ;  /* 0x0000000518187220 */ /* 0x082fe20000400000 */
[-C--:B------:R-:W-:Y:S01]  /*1a910*/  FMUL R25, R25, R5.reuse ;  /* 0x0000000519197220 */ /* 0x080fe20000400000 */
[-C--:B---3--:R-:W-:Y:S01]  /*1a920*/  FMUL R28, R28, R5.reuse ;  /* 0x000000051c1c7220 */ /* 0x088fe20000400000 */
[-C--:B------:R-:W-:Y:S01]  /*1a930*/  FMUL R29, R29, R5.reuse ;  /* 0x000000051d1d7220 */ /* 0x080fe20000400000 */
[-C--:B--2---:R-:W-:Y:S01]  /*1a940*/  FMUL R32, R32, R5.reuse ;  /* 0x0000000520207220 */ /* 0x084fe20000400000 */
        /* <DEDUP_REMOVED lines=116> */
[----:B------:R-:W-:Y:S01]  /*1b090*/  FMUL R145, R145, R5 ;  /* 0x0000000591917220 */ /* 0x000fe20000400000 */
[----:B------:R-:W-:Y:S01]  /*1b0a0*/  F2FP.BF16.F32.PACK_AB R152, R160, R162 ;  /* 0x000000a2a098723e */ /* 0x000fe200000010ff */
        /* <DEDUP_REMOVED lines=8> */
[----:B------:R-:W-:-:S05]  /*1b130*/  F2FP.BF16.F32.PACK_AB R155, R158, R157 ;  /* 0x0000009d9e9b723e */ /* 0x000fca00000010ff */
[----:B------:R-:W-:-:S06]  /*1b140*/  WARPGROUP.ARRIVE ;  /* 0x00000000000079c5 */ /* 0x000fcc0000000000 */
[----:B------:R-:W-:Y:S03]  /*1b150*/  HGMMA.64x256x16.F32.BF16 R24, R152, gdesc[UR4], R24, gsb0 ;  /* 0x03e0000498187df0 */ /* 0x000fe60008001818 */
[----:B------:R-:W-:Y:S02]  /*1b160*/  WARPGROUP.DEPBAR.LE gsb0, 0x0 ;  /* 0x00008000000079c5 */ /* 0x000fe40000010000 */
[----:B------:R-:W-:Y:S04]  /*1b170*/  STL.64 [R1], R24 ;  /* 0x0000001801007387 */ /* 0x000fe80000100a00 */
        /* <DEDUP_REMOVED lines=63> */
[----:B0-----:R-:W2:Y:S04]  /*1b570*/  LDL.LU.64 R150, [R1+0xf48] ;  /* 0x000f480001967983 */ /* 0x001ea80000300a00 */
        /* <DEDUP_REMOVED lines=63> */
[----:B------:R-:W4:Y:S01]  /*1b970*/  LDL R210, [R1+0x804] ;  /* 0x0008040001d27983 */ /* 0x000f220000100800 */
[----:B------:R-:W-:Y:S01]  /*1b980*/  UMOV UR8, UR58 ;  /* 0x0000003a00087c82 */ /* 0x000fe20008000000 */
[----:B------:R-:W-:Y:S01]  /*1b990*/  UMOV UR9, UR59 ;  /* 0x0000003b00097c82 */ /* 0x000fe20008000000 */
[----:B------:R-:W-:Y:S01]  /*1b9a0*/  UMOV UR6, UR8 ;  /* 0x0000000800067c82 */ /* 0x000fe20008000000 */
[----:B------:R-:W-:Y:S01]  /*1b9b0*/  UMOV UR7, UR9 ;  /* 0x0000000900077c82 */ /* 0x000fe20008000000 */
        /* <DEDUP_REMOVED lines=127> */
[----:B------:R-:W-:-:S06]  /*1c1b0*/  FMUL R25, R25, R5 ;  /* 0x0000000519197220 */ /* 0x000fcc0000400000 */
[----:B------:R-:W-:-:S06]  /*1c1c0*/  WARPGROUP.ARRIVE ;  /* 0x00000000000079c5 */ /* 0x000fcc0000000000 */
[----:B------:R-:W-:Y:S01]  /*1c1d0*/  HGMMA.64x256x16.F32.BF16 R24, R152, gdesc[UR4], R24, gsb0 ;  /* 0x03e0000498187df0 */ /* 0x000fe20008001818 */
[----:B------:R-:W-:Y:S01]  /*1c1e0*/  FADD R15, R209, R208 ;  /* 0x000000d0d10f7221 */ /* 0x000fe20000000000 */
[----:B------:R-:W-:-:S03]  /*1c1f0*/  FADD R165, R166, R165 ;  /* 0x000000a5a6a57221 */ /* 0x000fc60000000000 */
[----:B------:R-:W-:Y:S01]  /*1c200*/  FADD R15, R173, R15 ;  /* 0x0000000fad0f7221 */ /* 0x000fe20000000000 */
[----:B------:R-:W-:Y:S01]  /*1c210*/  FADD R163, R163, R165 ;  /* 0x000000a5a3a37221 */ /* 0x000fe20000000000 */
[----:B------:R-:W0:Y:S02]  /*1c220*/  S2R R244, SR_CTAID.X ;  /* 0x0000000000f47919 */ /* 0x000e240000002500 */
[----:B------:R-:W-:Y:S01]  /*1c230*/  FADD R15, R167, R15 ;  /* 0x0000000fa70f7221 */ /* 0x000fe20000000000 */
[----:B------:R-:W-:Y:S01]  /*1c240*/  IADD3 R13, P0, R13, 0x10, RZ ;  /* 0x000000100d0d7810 */ /* 0x000fe20007f1e0ff */
[----:B------:R-:W-:Y:S04]  /*1c250*/  STL [R1+0x80c], R11 ;  /* 0x00080c0b01007387 */ /* 0x000fe80000100800 */
[----:B------:R-:W-:Y:S01]  /*1c260*/  STL [R1+0x810], R10 ;  /* 0x0008100a01007387 */ /* 0x000fe20000100800 */
[----:B------:R-:W-:-:S03]  /*1c270*/  IADD3.X R20, RZ, R20, RZ, P0, !PT ;  /* 0x00000014ff147210 */ /* 0x000fc600007fe4ff */
[----:B------:R-:W-:Y:S04]  /*1c280*/  STL [R1+0x800], R9 ;  /* 0x0008000901007387 */ /* 0x000fe80000100800 */
[----:B------:R-:W-:Y:S01]  /*1c290*/  STL [R1+0x808], R8 ;  /* 0x0008080801007387 */ /* 0x000fe20000100800 */
[----:B0-----:R-:W-:-:S05]  /*1c2a0*/  SHF.L.U32 R212, R244, 0x8, RZ ;  /* 0x00000008f4d47819 */ /* 0x001fca00000006ff */
[----:B------:R-:W-:-:S05]  /*1c2b0*/  VIADD R212, R212, 0x100 ;  /* 0x00000100d4d47836 */ /* 0x000fca0000000000 */
[----:B------:R-:W-:-:S04]  /*1c2c0*/  ISETP.GE.U32.AND P0, PT, R13, R212, PT ;  /* 0x000000d40d00720c */ /* 0x000fc80003f06070 */
[----:B------:R-:W-:Y:S02]  /*1c2d0*/  ISETP.GE.U32.AND.EX P0, PT, R20, RZ, PT, P0 ;  /* 0x000000ff1400720c */ /* 0x000fe40003f06100 */
[----:B------:R-:W-:Y:S02]  /*1c2e0*/  LEA R0, R210, R0, 0x4 ;  /* 0x00000000d2007211 */ /* 0x000fe400078e20ff */
[----:B------:R-:W-:Y:S02]  /*1c2f0*/  LEA R2, R211, R2, 0x4 ;  /* 0x00000002d3027211 */ /* 0x000fe400078e20ff */
[----:B------:R-:W-:Y:S02]  /*1c300*/  MOV R212, R11 ;  /* 0x0000000b00d47202 */ /* 0x000fe40000000f00 */
[----:B------:R-:W-:Y:S02]  /*1c310*/  MOV R210, R10 ;  /* 0x0000000a00d27202 */ /* 0x000fe40000000f00 */
[----:B------:R-:W-:-:S02]  /*1c320*/  MOV R214, R9 ;  /* 0x0000000900d67202 */ /* 0x000fc40000000f00 */
[----:B------:R-:W-:Y:S01]  /*1c330*/  MOV R213, R8 ;  /* 0x0000000800d57202 */ /* 0x000fe20000000f00 */
[----:B------:R-:W-:Y:S02]  /*1c340*/  WARPGROUP.DEPBAR.LE gsb0, 0x0 ;  /* 0x00008000000079c5 */ /* 0x000fe40000010000 */
[----:B------:R-:W-:Y:S01]  /*1c350*/  FADD R153, R162, R160 ;  /* 0x000000a0a2997221 */ /* 0x000fe20000000000 */
[----:B------:R-:W-:-:S03]  /*1c360*/  FADD R155, R156, R14 ;  /* 0x0000000e9c9b7221 */ /* 0x000fc60000000000 */
[----:B------:R-:W-:Y:S01]  /*1c370*/  FADD R153, R159, R153 ;  /* 0x000000999f997221 */ /* 0x000fe20000000000 */
[----:B------:R-:W-:Y:S01]  /*1c380*/  FADD R155, R157, R155 ;  /* 0x0000009b9d9b7221 */ /* 0x000fe20000000000 */
[----:B------:R-:W-:Y:S02]  /*1c390*/  FADD R14, R164, R163 ;  /* 0x000000a3a40e7221 */ /* 0x000fe40000000000 */
[----:B------:R-:W-:Y:S01]  /*1c3a0*/  FADD R153, R161, R153 ;  /* 0x00000099a1997221 */ /* 0x000fe20000000000 */
[----:B------:R-:W-:Y:S01]  /*1c3b0*/  FADD R155, R158, R155 ;  /* 0x0000009b9e9b7221 */ /* 0x000fe20000000000 */
[----:B------:R-:W0:Y:S04]  /*1c3c0*/  SHFL.BFLY PT, R154, R15, 0x2, 0x1f ;  /* 0x0c401f000f9a7f89 */ /* 0x000e2800000e0000 */
[----:B------:R-:W1:Y:S04]  /*1c3d0*/  SHFL.BFLY PT, R152, R14, 0x2, 0x1f ;  /* 0x0c401f000e987f89 */ /* 0x000e6800000e0000 */
[----:B------:R-:W2:Y:S04]  /*1c3e0*/  SHFL.BFLY PT, R156, R153, 0x2, 0x1f ;  /* 0x0c401f00999c7f89 */ /* 0x000ea800000e0000 */
[----:B------:R-:W3:Y:S01]  /*1c3f0*/  SHFL.BFLY PT, R157, R155, 0x2, 0x1f ;  /* 0x0c401f009b9d7f89 */ /* 0x000ee200000e0000 */
[----:B0-----:R-:W-:Y:S01]  /*1c400*/  FADD R154, R15, R154 ;  /* 0x0000009a0f9a7221 */ /* 0x001fe20000000000 */
[----:B-1----:R-:W-:Y:S01]  /*1c410*/  FADD R152, R14, R152 ;  /* 0x000000980e987221 */ /* 0x002fe20000000000 */
[----:B--2---:R-:W-:Y:S01]  /*1c420*/  FADD R15, R153, R156 ;  /* 0x0000009c990f7221 */ /* 0x004fe20000000000 */
[----:B---3--:R-:W-:-:S02]  /*1c430*/  FADD R14, R155, R157 ;  /* 0x0000009d9b0e7221 */ /* 0x008fc40000000000 */
[----:B------:R-:W0:Y:S04]  /*1c440*/  SHFL.BFLY PT, R156, R154, 0x1, 0x1f ;  /* 0x0c201f009a9c7f89 */ /* 0x000e2800000e0000 */
[----:B------:R-:W1:Y:S04]  /*1c450*/  SHFL.BFLY PT, R153, R152, 0x1, 0x1f ;  /* 0x0c201f0098997f89 */ /* 0x000e6800000e0000 */
[----:B------:R-:W2:Y:S04]  /*1c460*/  SHFL.BFLY PT, R155, R15, 0x1, 0x1f ;  /* 0x0c201f000f9b7f89 */ /* 0x000ea800000e0000 */
[----:B------:R-:W3:Y:S01]  /*1c470*/  SHFL.BFLY PT, R157, R14, 0x1, 0x1f ;  /* 0x0c201f000e9d7f89 */ /* 0x000ee200000e0000 */
[----:B0-----:R-:W-:Y:S01]  /*1c480*/  FADD R154, R154, R156 ;  /* 0x0000009c9a9a7221 */ /* 0x001fe20000000000 */
[----:B-1----:R-:W-:Y:S01]  /*1c490*/  FADD R152, R152, R153 ;  /* 0x0000009998987221 */ /* 0x002fe20000000000 */
[----:B--2---:R-:W-:Y:S01]  /*1c4a0*/  FADD R15, R15, R155 ;  /* 0x0000009b0f0f7221 */ /* 0x004fe20000000000 */
[----:B---3--:R-:W-:Y:S01]  /*1c4b0*/  FADD R14, R14, R157 ;  /* 0x0000009d0e0e7221 */ /* 0x008fe20000000000 */
[----:B------:R-:W-:Y:S01]  /*1c4c0*/  FFMA R248, R7, R248, R154 ;  /* 0x000000f807f87223 */ /* 0x000fe2000000009a */
[----:B------:R-:W-:Y:S01]  /*1c4d0*/  FFMA R247, R6, R247, R152 ;  /* 0x000000f706f77223 */ /* 0x000fe20000000098 */
[----:B------:R-:W-:Y:S01]  /*1c4e0*/  FFMA R246, R5, R246, R15 ;  /* 0x000000f605f67223 */ /* 0x000fe2000000000f */
[----:B------:R-:W-:Y:S01]  /*1c4f0*/  FFMA R245, R4, R245, R14 ;  /* 0x000000f504f57223 */ /* 0x000fe2000000000e */
[----:B------:R-:W-:Y:S06]  /*1c500*/  @!P0 BRA `(.L_x_1) ;  /* 0xffffff6800148947 */ /* 0x000fec000383ffff */
.L_x_0:
[----:B------:R-:W0:Y:S01]  /*1c510*/  S2R R2, SR_TID.X ;  /* 0x0000000000027919 */ /* 0x000e220000002100 */
[----:B------:R-:W2:Y:S04]  /*1c520*/  LDL.LU R5, [R1+0x8] ;  /* 0x0000080001057983 */ /* 0x000ea80000300800 */
[----:B------:R-:W3:Y:S04]  /*1c530*/  LDL.LU R220, [R1+0x408] ;  /* 0x0004080001dc7983 */ /* 0x000ee80000300800 */
[----:B------:R-:W4:Y:S04]  /*1c540*/  LDL.LU R219, [R1+0x400] ;  /* 0x0004000001db7983 */ /* 0x000f280000300800 */
[----:B------:R-:W2:Y:S04]  /*1c550*/  LDL.LU R15, [R1+0xf0] ;  /* 0x0000f000010f7983 */ /* 0x000ea80000300800 */
[----:B------:R-:W3:Y:S04]  /*1c560*/  LDL.LU R6, [R1+0xec] ;  /* 0x0000ec0001067983 */ /* 0x000ee80000300800 */
[----:B------:R-:W4:Y:S04]  /*1c570*/  LDL.LU R4, [R1+0x124] ;  /* 0x0001240001047983 */ /* 0x000f280000300800 */
[----:B------:R-:W4:Y:S04]  /*1c580*/  LDL.LU R217, [R1] ;  /* 0x0000000001d97983 */ /* 0x000f280000300800 */
[----:B------:R-:W4:Y:S04]  /*1c590*/  LDL.LU R216, [R1+0x1ec] ;  /* 0x0001ec0001d87983 */ /* 0x000f280000300800 */
        /* <DEDUP_REMOVED lines=12> */
[----:B------:R-:W4:Y:S01]  /*1c660*/  LDL.LU R11, [R1+0x110] ;  /* 0x00011000010b7983 */ /* 0x000f220000300800 */
[----:B0-----:R-:W-:-:S03]  /*1c670*/  LOP3.LUT R0, R2, 0xff, RZ, 0xc0, !PT ;  /* 0x000000ff02007812 */ /* 0x001fc600078ec0ff */
[----:B------:R-:W4:Y:S04]  /*1c680*/  LDL.LU R10, [R1+0x10c] ;  /* 0x00010c00010a7983 */ /* 0x000f280000300800 */
[----:B------:R-:W4:Y:S01]  /*1c690*/  LDL.LU R9, [R1+0x108] ;  /* 0x0001080001097983 */ /* 0x000f220000300800 */
[----:B-----5:R-:W-:-:S03]  /*1c6a0*/  SHF.L.U32 R3, R2, 0x1, RZ ;  /* 0x0000000102037819 */ /* 0x020fc600000006ff */
[----:B------:R-:W4:Y:S04]  /*1c6b0*/  LDL.LU R8, [R1+0x104] ;  /* 0x0001040001087983 */ /* 0x000f280000300800 */
[----:B------:R-:W4:Y:S01]  /*1c6c0*/  LDL.LU R7, [R1+0x100] ;  /* 0x0001000001077983 */ /* 0x000f220000300800 */
[----:B------:R-:W-:-:S03]  /*1c6d0*/  LEA R0, R0, R249, 0x4 ;  /* 0x000000f900007211 */ /* 0x000fc600078e20ff */
[----:B------:R-:W4:Y:S04]  /*1c6e0*/  LDL.LU R160, [R1+0x138] ;  /* 0x0001380001a07983 */ /* 0x000f280000300800 */
[----:B------:R-:W4:Y:S01]  /*1c6f0*/  LDL.LU R159, [R1+0x134] ;  /* 0x00013400019f7983 */ /* 0x000f220000300800 */
[----:B------:R-:W-:-:S03]  /*1c700*/  LOP3.LUT R3, R3, 0x1f8, RZ, 0xc0, !PT ;  /* 0x000001f803037812 */ /* 0x000fc600078ec0ff */
[----:B------:R-:W4:Y:S04]  /*1c710*/  LDL.LU R158, [R1+0x130] ;  /* 0x00013000019e7983 */ /* 0x000f280000300800 */
[----:B------:R-:W4:Y:S04]  /*1c720*/  LDL.LU R157, [R1+0x12c] ;  /* 0x00012c00019d7983 */ /* 0x000f280000300800 */
[----:B------:R-:W4:Y:S04]  /*1c730*/  LDL.LU R156, [R1+0x128] ;  /* 0x00012800019c7983 */ /* 0x000f280000300800 */
[----:B------:R-:W4:Y:S04]  /*1c740*/  LDL.LU R155, [R1+0xfc] ;  /* 0x0000fc00019b7983 */ /* 0x000f280000300800 */
[----:B------:R-:W4:Y:S04]  /*1c750*/  LDL.LU R154, [R1+0xf8] ;  /* 0x0000f800019a7983 */ /* 0x000f280000300800 */
[----:B------:R-:W4:Y:S01]  /*1c760*/  LDL.LU R153, [R1+0xf4] ;  /* 0x0000f40001997983 */ /* 0x000f220000300800 */
[----:B------:R-:W-:-:S02]  /*1c770*/  LOP3.LUT R252, R2, 0xe0, RZ, 0xc0, !PT ;  /* 0x000000e002fc7812 */ /* 0x000fc400078ec0ff */
[----:B------:R-:W-:Y:S01]  /*1c780*/  FSETP.GT.AND P3, PT, |R245|, 8.50705917302346158658e+37, PT ;  /* 0x7e800000f500780b */ /* 0x000fe20003f64200 */
[----:B------:R0:W-:Y:S02]  /*1c790*/  STL [R1+0xd4c], R0 ;  /* 0x000d4c0001007387 */ /* 0x0001e40000100800 */
[----:B0-----:R-:W-:-:S05]  /*1c7a0*/  IADD3 R0, R249, R3, RZ ;  /* 0x00000003f9007210 */ /* 0x001fca0007ffe0ff */
[----:B------:R0:W-:Y:S04]  /*1c7b0*/  STL [R1+0xd40], R0 ;  /* 0x000d400001007387 */ /* 0x0001e80000100800 */
[----:B0-----:R-:W4:Y:S01]  /*1c7c0*/  LDL.LU R0, [R1+0x83c] ;  /* 0x00083c0001007983 */ /* 0x001f220000300800 */
[----:B------:R-:W-:Y:S02]  /*1c7d0*/  FSETP.GT.AND P2, PT, |R246|, 8.50705917302346158658e+37, PT ;  /* 0x7e800000f600780b */ /* 0x000fe40003f44200 */
[----:B------:R-:W-:Y:S02]  /*1c7e0*/  FSETP.GT.AND P0, PT, |R247|, 8.50705917302346158658e+37, PT ;  /* 0x7e800000f700780b */ /* 0x000fe40003f04200 */
[----:B------:R-:W-:Y:S02]  /*1c7f0*/  FSETP.GT.AND P1, PT, |R248|, 8.50705917302346158658e+37, PT ;  /* 0x7e800000f800780b */ /* 0x000fe40003f24200 */
[----:B--2---:R-:W-:-:S02]  /*1c800*/  MOV R152, R15 ;  /* 0x0000000f00987202 */ /* 0x004fc40000000f00 */
[----:B---3--:R-:W-:Y:S02]  /*1c810*/  MOV R15, R6 ;  /* 0x00000006000f7202 */ /* 0x008fe40000000f00 */
[----:B----4-:R-:W-:Y:S02]  /*1c820*/  MOV R6, R4 ;  /* 0x0000000400067202 */ /* 0x010fe40000000f00 */
[----:B------:R-:W-:Y:S01]  /*1c830*/  SHF.R.U32.HI R4, RZ, 0x1, R2 ;  /* 0x00000001ff047819 */ /* 0x000fe20000011602 */
[----:B------:R-:W-:-:S03]  /*1c840*/  FMUL R2, R5, 0.25 ;  /* 0x3e80000005027820 */ /* 0x000fc60000400000 */
[----:B------:R-:W-:Y:S02]  /*1c850*/  LOP3.LUT R4, R4, 0x4, RZ, 0xc0, !PT ;  /* 0x0000000404047812 */ /* 0x000fe400078ec0ff */
[----:B------:R-:W-:Y:S02]  /*1c860*/  LEA R252, R252, R0, 0x3 ;  /* 0x00000000fcfc7211 */ /* 0x000fe400078e18ff */
[----:B------:R-:W2:Y:S01]  /*1c870*/  LDL.LU R0, [R1+0x840] ;  /* 0x0008400001007983 */ /* 0x000ea20000300800 */
[----:B------:R-:W-:Y:S02]  /*1c880*/  MOV R221, R217 ;  /* 0x000000d900dd7202 */ /* 0x000fe40000000f00 */
[----:B------:R-:W-:Y:S02]  /*1c890*/  MOV R218, R216 ;  /* 0x000000d800da7202 */ /* 0x000fe40000000f00 */
[----:B------:R-:W-:Y:S01]  /*1c8a0*/  MOV R216, R209 ;  /* 0x000000d100d87202 */ /* 0x000fe20000000f00 */
[----:B------:R-:W-:Y:S01]  /*1c8b0*/  STL [R1+0xd50], R252 ;  /* 0x000d50fc01007387 */ /* 0x000fe20000100800 */
[----:B------:R-:W-:-:S02]  /*1c8c0*/  MOV R217, R215 ;  /* 0x000000d700d97202 */ /* 0x000fc40000000f00 */
[----:B------:R-:W-:Y:S02]  /*1c8d0*/  MOV R209, R173 ;  /* 0x000000ad00d17202 */ /* 0x000fe40000000f00 */
[----:B------:R-:W-:Y:S02]  /*1c8e0*/  MOV R215, R208 ;  /* 0x000000d000d77202 */ /* 0x000fe40000000f00 */
[----:B------:R-:W-:Y:S01]  /*1c8f0*/  MOV R173, R166 ;  /* 0x000000a600ad7202 */ /* 0x000fe20000000f00 */
[----:B------:R-:W-:Y:S01]  /*1c900*/  FMUL R3, R220, 0.25 ;  /* 0x3e800000dc037820 */ /* 0x000fe20000400000 */
[----:B------:R-:W-:Y:S02]  /*1c910*/  MOV R208, R167 ;  /* 0x000000a700d07202 */ /* 0x000fe40000000f00 */
[----:B------:R-:W-:Y:S02]  /*1c920*/  MOV R166, R164 ;  /* 0x000000a400a67202 */ /* 0x000fe40000000f00 */
[----:B------:R-:W-:-:S02]  /*1c930*/  MOV R167, R165 ;  /* 0x000000a500a77202 */ /* 0x000fc40000000f00 */
[----:B------:R-:W-:Y:S02]  /*1c940*/  MOV R164, R162 ;  /* 0x000000a200a47202 */ /* 0x000fe40000000f00 */
[----:B------:R-:W-:Y:S02]  /*1c950*/  MOV R165, R163 ;  /* 0x000000a300a57202 */ /* 0x000fe40000000f00 */
[----:B------:R-:W-:Y:S02]  /*1c960*/  MOV R162, R160 ;  /* 0x000000a000a27202 */ /* 0x000fe40000000f00 */
        /* <DEDUP_REMOVED lines=8> */
[----:B------:R-:W-:-:S02]  /*1c9f0*/  FSEL R3, R3, R220, P0 ;  /* 0x000000dc03037208 */ /* 0x000fc40000000000 */
[----:B------:R-:W-:Y:S02]  /*1ca00*/  MOV R155, R153 ;  /* 0x00000099009b7202 */ /* 0x000fe40000000f00 */
[----:B------:R-:W-:Y:S01]  /*1ca10*/  MOV R152, R6 ;  /* 0x0000000600987202 */ /* 0x000fe20000000f00 */
[----:B------:R-:W-:Y:S01]  /*1ca20*/  FMUL R6, R151, 0.25 ;  /* 0x3e80000097067820 */ /* 0x000fe20000400000 */
[----:B------:R-:W-:Y:S01]  /*1ca30*/  MOV R153, R15 ;  /* 0x0000000f00997202 */ /* 0x000fe20000000f00 */
[----:B------:R-:W-:Y:S01]  /*1ca40*/  BAR.SYNC.DEFER_BLOCKING 0x0 ;  /* 0x0000000000007b1d */ /* 0x000fe20000010000 */
[----:B--2---:R-:W-:Y:S01]  /*1ca50*/  IADD3 R0, R4, R0, RZ ;  /* 0x0000000004007210 */ /* 0x004fe20007ffe0ff */
[----:B------:R-:W-:-:S04]  /*1ca60*/  FMUL R4, R221, 0.25 ;  /* 0x3e800000dd047820 */ /* 0x000fc80000400000 */
[----:B------:R0:W-:Y:S01]  /*1ca70*/  STL [R1+0xd44], R0 ;  /* 0x000d440001007387 */ /* 0x0001e20000100800 */
[----:B------:R-:W-:-:S03]  /*1ca80*/  FSEL R4, R4, R221, P2 ;  /* 0x000000dd04047208 */ /* 0x000fc60001000000 */
[----:B------:R-:W2:Y:S01]  /*1ca90*/  LDL.LU R15, [R1+0x120] ;  /* 0x00012000010f7983 */ /* 0x000ea20000300800 */
[----:B0-----:R-:W-:Y:S01]  /*1caa0*/  FSEL R0, R2, R5, P3 ;  /* 0x0000000502007208 */ /* 0x001fe20001800000 */
[----:B------:R-:W-:Y:S02]  /*1cab0*/  FMUL R2, R219, 0.25 ;  /* 0x3e800000db027820 */ /* 0x000fe40000400000 */
[----:B------:R-:W-:Y:S03]  /*1cac0*/  STL [R1+0x860], R4 ;  /* 0x0008600401007387 */ /* 0x000fe60000100800 */
[----:B------:R-:W-:Y:S01]  /*1cad0*/  FSEL R2, R2, R219, P1 ;  /* 0x000000db02027208 */ /* 0x000fe20000800000 */
[----:B------:R-:W-:Y:S01]  /*1cae0*/  STL [R1+0x864], R3 ;  /* 0x0008640301007387 */ /* 0x000fe20000100800 */
[----:B------:R-:W-:-:S03]  /*1caf0*/  FMUL R5, R150, 0.25 ;  /* 0x3e80000096057820 */ /* 0x000fc60000400000 */
[----:B------:R0:W-:Y:S02]  /*1cb00*/  STL [R1+0x86c], R2 ;  /* 0x00086c0201007387 */ /* 0x0001e40000100800 */
[----:B0-----:R-:W-:Y:S01]  /*1cb10*/  FSEL R2, R6, R151, P3 ;  /* 0x0000009706027208 */ /* 0x001fe20001800000 */
[----:B------:R-:W-:-:S04]  /*1cb20*/  FMUL R6, R149, 0.25 ;  /* 0x3e80000095067820 */ /* 0x000fc80000400000 */
[----:B------:R0:W-:Y:S01]  /*1cb30*/  STL [R1+0x85c], R2 ;  /* 0x00085c0201007387 */ /* 0x0001e20000100800 */
[----:B------:R-:W-:Y:S01]  /*1cb40*/  FMUL R4, R147, 0.25 ;  /* 0x3e80000093047820 */ /* 0x000fe20000400000 */
[----:B------:R-:W-:Y:S01]  /*1cb50*/  FMUL R3, R146, 0.25 ;  /* 0x3e80000092037820 */ /* 0x000fe20000400000 */
[----:B------:R-:W-:Y:S02]  /*1cb60*/  FSEL R6, R6, R149, P2 ;  /* 0x0000009506067208 */ /* 0x000fe40001000000 */
[----:B0-----:R-:W-:Y:S01]  /*1cb70*/  FSEL R2, R5, R150, P3 ;  /* 0x0000009605027208 */ /* 0x001fe20001800000 */
[----:B------:R-:W-:-:S04]  /*1cb80*/  FMUL R5, R148, 0.25 ;  /* 0x3e80000094057820 */ /* 0x000fc80000400000 */
[----:B------:R0:W-:Y:S01]  /*1cb90*/  STL [R1+0x854], R2 ;  /* 0x0008540201007387 */ /* 0x0001e20000100800 */
[----:B------:R-:W-:Y:S02]  /*1cba0*/  FSEL R5, R5, R148, P2 ;  /* 0x0000009405057208 */ /* 0x000fe40001000000 */
[----:B------:R-:W-:Y:S02]  /*1cbb0*/  FSEL R4, R4, R147, P3 ;  /* 0x0000009304047208 */ /* 0x000fe40001800000 */
[----:B------:R-:W-:Y:S01]  /*1cbc0*/  FSEL R3, R3, R146, P3 ;  /* 0x0000009203037208 */ /* 0x000fe20001800000 */
[----:B0-----:R-:W-:Y:S01]  /*1cbd0*/  FMUL R2, R145, 0.25 ;  /* 0x3e80000091027820 */ /* 0x001fe20000400000 */
[----:B------:R0:W-:Y:S04]  /*1cbe0*/  STL [R1+0x858], R6 ;  /* 0x0008580601007387 */ /* 0x0001e80000100800 */
[----:B------:R-:W-:Y:S01]  /*1cbf0*/  FSEL R2, R2, R145, P2 ;  /* 0x0000009102027208 */ /* 0x000fe20001000000 */
[----:B------:R1:W-:Y:S04]  /*1cc00*/  STL [R1+0x850], R5 ;  /* 0x0008500501007387 */ /* 0x0003e80000100800 */
[----:B------:R3:W-:Y:S01]  /*1cc10*/  STL [R1+0x84c], R4 ;  /* 0x00084c0401007387 */ /* 0x0007e20000100800 */
[----:B0-----:R-:W-:-:S03]  /*1cc20*/  FMUL R6, R144, 0.25 ;  /* 0x3e80000090067820 */ /* 0x001fc60000400000 */
[----:B------:R0:W-:Y:S01]  /*1cc30*/  STL [R1+0x844], R3 ;  /* 0x0008440301007387 */ /* 0x0001e20000100800 */
[----:B-1----:R-:W-:-:S03]  /*1cc40*/  FMUL R5, R143, 0.25 ;  /* 0x3e8000008f057820 */ /* 0x002fc60000400000 */
[----:B------:R1:W-:Y:S01]  /*1cc50*/  STL [R1+0x848], R2 ;  /* 0x0008480201007387 */ /* 0x0003e20000100800 */
[----:B---3--:R-:W-:Y:S01]  /*1cc60*/  FMUL R4, R142, 0.25 ;  /* 0x3e8000008e047820 */ /* 0x008fe20000400000 */
[----:B------:R-:W-:Y:S01]  /*1cc70*/  FSEL R6, R6, R144, P2 ;  /* 0x0000009006067208 */ /* 0x000fe20001000000 */
[----:B0-----:R-:W-:Y:S01]  /*1cc80*/  FMUL R3, R141, 0.25 ;  /* 0x3e8000008d037820 */ /* 0x001fe20000400000 */
[----:B------:R-:W-:Y:S01]  /*1cc90*/  FSEL R5, R5, R143, P3 ;  /* 0x0000008f05057208 */ /* 0x000fe20001800000 */
[----:B-1----:R-:W-:Y:S01]  /*1cca0*/  FMUL R2, R140, 0.25 ;  /* 0x3e8000008c027820 */ /* 0x002fe20000400000 */
[----:B------:R-:W-:Y:S02]  /*1ccb0*/  FSEL R4, R4, R142, P3 ;  /* 0x0000008e04047208 */ /* 0x000fe40001800000 */
[----:B------:R-:W-:Y:S01]  /*1ccc0*/  FSEL R3, R3, R141, P2 ;  /* 0x0000008d03037208 */ /* 0x000fe20001000000 */
[----:B------:R0:W-:Y:S01]  /*1ccd0*/  STL [R1+0x840], R6 ;  /* 0x0008400601007387 */ /* 0x0001e20000100800 */
[----:B------:R-:W-:-:S03]  /*1cce0*/  FSEL R2, R2, R140, P2 ;  /* 0x0000008c02027208 */ /* 0x000fc60001000000 */
        /* <DEDUP_REMOVED lines=316> */
[----:B------:R3:W-:Y:S04]  /*1e0b0*/  STL [R1+0x688], R4 ;  /* 0x0006880401007387 */ /* 0x0007e80000100800 */
[----:B------:R4:W-:Y:S04]  /*1e0c0*/  STL [R1+0x680], R3 ;  /* 0x0006800301007387 */ /* 0x0009e80000100800 */
[----:B------:R2:W-:Y:S04]  /*1e0d0*/  STL [R1+0x67c], R2 ;  /* 0x00067c0201007387 */ /* 0x0005e80000100800 */
[----:B------:R-:W2:Y:S04]  /*1e0e0*/  LDL.LU R222, [R1+0x1fc] ;  /* 0x0001fc0001de7983 */ /* 0x000ea80000300800 */
[----:B------:R-:W2:Y:S04]  /*1e0f0*/  LDL.LU R221, [R1+0x1f8] ;  /* 0x0001f80001dd7983 */ /* 0x000ea80000300800 */
[----:B------:R-:W2:Y:S04]  /*1e100*/  LDL.LU R220, [R1+0x1f4] ;  /* 0x0001f40001dc7983 */ /* 0x000ea80000300800 */
[----:B------:R-:W2:Y:S01]  /*1e110*/  LDL.LU R219, [R1+0x1f0] ;  /* 0x0001f00001db7983 */ /* 0x000ea20000300800 */
[----:B0-----:R-:W-:Y:S01]  /*1e120*/  FMUL R6, R34, 0.25 ;  /* 0x3e80000022067820 */ /* 0x001fe20000400000 */
[----:B-1----:R-:W-:Y:S01]  /*1e130*/  FMUL R5, R33, 0.25 ;  /* 0x3e80000021057820 */ /* 0x002fe20000400000 */
[----:B---3--:R-:W-:Y:S01]  /*1e140*/  FMUL R4, R32, 0.25 ;  /* 0x3e80000020047820 */ /* 0x008fe20000400000 */
[----:B----4-:R-:W-:Y:S01]  /*1e150*/  FMUL R3, R31, 0.25 ;  /* 0x3e8000001f037820 */ /* 0x010fe20000400000 */
[----:B--2---:R-:W-:Y:S01]  /*1e160*/  FMUL R2, R30, 0.25 ;  /* 0x3e8000001e027820 */ /* 0x004fe20000400000 */
[----:B------:R-:W-:-:S02]  /*1e170*/  FSEL R6, R6, R34, P3 ;  /* 0x0000002206067208 */ /* 0x000fc40001800000 */
[----:B------:R-:W-:Y:S02]  /*1e180*/  FSEL R5, R5, R33, P2 ;  /* 0x0000002105057208 */ /* 0x000fe40001000000 */
        /* <DEDUP_REMOVED lines=10> */
[----:B--2---:R-:W-:-:S03]  /*1e230*/  FMUL R4, R27, 0.25 ;  /* 0x3e8000001b047820 */ /* 0x004fc60000400000 */
[----:B------:R-:W2:Y:S01]  /*1e240*/  LDL.LU R230, [R1+0x1e8] ;  /* 0x0001e80001e67983 */ /* 0x000ea20000300800 */
[----:B------:R-:W-:-:S03]  /*1e250*/  FSEL R6, R6, R29, P2 ;  /* 0x0000001d06067208 */ /* 0x000fc60001000000 */
[----:B------:R-:W3:Y:S01]  /*1e260*/  LDL.LU R229, [R1+0x1e4] ;  /* 0x0001e40001e57983 */ /* 0x000ee20000300800 */
[----:B------:R-:W-:Y:S01]  /*1e270*/  FSEL R5, R5, R28, P2 ;  /* 0x0000001c05057208 */ /* 0x000fe20001000000 */
[----:B0-----:R-:W-:Y:S01]  /*1e280*/  FMUL R3, R26, 0.25 ;  /* 0x3e8000001a037820 */ /* 0x001fe20000400000 */
[----:B------:R-:W-:Y:S01]  /*1e290*/  MOV R231, R218 ;  /* 0x000000da00e77202 */ /* 0x000fe20000000f00 */
[----:B------:R-:W4:Y:S01]  /*1e2a0*/  LDL.LU R228, [R1+0x1e0] ;  /* 0x0001e00001e47983 */ /* 0x000f220000300800 */
[----:B------:R-:W-:Y:S01]  /*1e2b0*/  FSEL R4, R4, R27, P3 ;  /* 0x0000001b04047208 */ /* 0x000fe20001800000 */
[----:B-1----:R-:W-:Y:S01]  /*1e2c0*/  FMUL R2, R25, 0.25 ;  /* 0x3e80000019027820 */ /* 0x002fe20000400000 */
[----:B------:R-:W-:Y:S01]  /*1e2d0*/  MOV R218, R217 ;  /* 0x000000d900da7202 */ /* 0x000fe20000000f00 */
[----:B------:R-:W3:Y:S01]  /*1e2e0*/  LDL.LU R227, [R1+0x1dc] ;  /* 0x0001dc0001e37983 */ /* 0x000ee20000300800 */
[----:B------:R-:W-:Y:S02]  /*1e2f0*/  MOV R217, R216 ;  /* 0x000000d800d97202 */ /* 0x000fe40000000f00 */
[----:B------:R-:W-:Y:S01]  /*1e300*/  MOV R216, R215 ;  /* 0x000000d700d87202 */ /* 0x000fe20000000f00 */
[----:B------:R0:W-:Y:S01]  /*1e310*/  STL [R1+0x668], R6 ;  /* 0x0006680601007387 */ /* 0x0001e20000100800 */
[----:B------:R-:W-:Y:S01]  /*1e320*/  MOV R215, R209 ;  /* 0x000000d100d77202 */ /* 0x000fe20000000f00 */
[----:B------:R-:W-:Y:S01]  /*1e330*/  IMAD.MOV.U32 R209, RZ, RZ, R208 ;  /* 0x000000ffffd17224 */ /* 0x000fe200078e00d0 */
[----:B------:R-:W-:Y:S01]  /*1e340*/  FSEL R3, R3, R26, P3 ;  /* 0x0000001a03037208 */ /* 0x000fe20001800000 */
[----:B------:R1:W-:Y:S01]  /*1e350*/  STL [R1+0x660], R5 ;  /* 0x0006600501007387 */ /* 0x0003e20000100800 */
[----:B------:R-:W-:-:S02]  /*1e360*/  MOV R208, R173 ;  /* 0x000000ad00d07202 */ /* 0x000fc40000000f00 */
[----:B------:R-:W-:Y:S01]  /*1e370*/  FSEL R2, R2, R25, P2 ;  /* 0x0000001902027208 */ /* 0x000fe20001000000 */
[----:B------:R1:W-:Y:S01]  /*1e380*/  STL [R1+0x65c], R4 ;  /* 0x00065c0401007387 */ /* 0x0003e20000100800 */
[----:B------:R-:W-:Y:S01]  /*1e390*/  MOV R173, R167 ;  /* 0x000000a700ad7202 */ /* 0x000fe20000000f00 */
[----:B0-----:R-:W-:Y:S01]  /*1e3a0*/  FMUL R6, R24, 0.25 ;  /* 0x3e80000018067820 */ /* 0x001fe20000400000 */
[----:B------:R-:W-:Y:S01]  /*1e3b0*/  MOV R167, R166 ;  /* 0x000000a600a77202 */ /* 0x000fe20000000f00 */
[----:B------:R-:W4:Y:S01]  /*1e3c0*/  LDL.LU R226, [R1+0x1d4] ;  /* 0x0001d40001e27983 */ /* 0x000f220000300800 */
[----:B------:R-:W-:-:S03]  /*1e3d0*/  MOV R166, R165 ;  /* 0x000000a500a67202 */ /* 0x000fc60000000f00 */
[----:B------:R-:W4:Y:S01]  /*1e3e0*/  LDL.LU R225, [R1+0x1d0] ;  /* 0x0001d00001e17983 */ /* 0x000f220000300800 */
[----:B------:R-:W-:-:S03]  /*1e3f0*/  MOV R165, R164 ;  /* 0x000000a400a57202 */ /* 0x000fc60000000f00 */
[----:B------:R-:W4:Y:S01]  /*1e400*/  LDL.LU R224, [R1+0x1cc] ;  /* 0x0001cc0001e07983 */ /* 0x000f220000300800 */
[----:B------:R-:W-:-:S03]  /*1e410*/  MOV R164, R163 ;  /* 0x000000a300a47202 */ /* 0x000fc60000000f00 */
[----:B------:R-:W4:Y:S01]  /*1e420*/  LDL.LU R223, [R1+0x1c8] ;  /* 0x0001c80001df7983 */ /* 0x000f220000300800 */
[----:B------:R-:W-:-:S03]  /*1e430*/  MOV R163, R162 ;  /* 0x000000a200a37202 */ /* 0x000fc60000000f00 */
[----:B------:R0:W-:Y:S01]  /*1e440*/  STL [R1+0x654], R3 ;  /* 0x0006540301007387 */ /* 0x0001e20000100800 */
[----:B------:R-:W-:-:S03]  /*1e450*/  MOV R162, R161 ;  /* 0x000000a100a27202 */ /* 0x000fc60000000f00 */
[----:B------:R0:W-:Y:S01]  /*1e460*/  STL [R1+0x658], R2 ;  /* 0x0006580201007387 */ /* 0x0001e20000100800 */
[----:B------:R-:W-:Y:S02]  /*1e470*/  FSEL R6, R6, R24, P2 ;  /* 0x0000001806067208 */ /* 0x000fe40001000000 */
[----:B------:R-:W-:Y:S02]  /*1e480*/  MOV R161, R160 ;  /* 0x000000a000a17202 */ /* 0x000fe40000000f00 */
[----:B------:R-:W-:Y:S02]  /*1e490*/  MOV R160, R159 ;  /* 0x0000009f00a07202 */ /* 0x000fe40000000f00 */
[----:B------:R-:W-:Y:S02]  /*1e4a0*/  MOV R159, R158 ;  /* 0x0000009e009f7202 */ /* 0x000fe40000000f00 */
[----:B------:R-:W-:Y:S01]  /*1e4b0*/  MOV R158, R157 ;  /* 0x0000009d009e7202 */ /* 0x000fe20000000f00 */
[----:B------:R0:W-:Y:S01]  /*1e4c0*/  STL [R1+0x650], R6 ;  /* 0x0006500601007387 */ /* 0x0001e20000100800 */
[----:B------:R-:W-:-:S02]  /*1e4d0*/  MOV R157, R156 ;  /* 0x0000009c009d7202 */ /* 0x000fc40000000f00 */
[----:B------:R-:W-:Y:S02]  /*1e4e0*/  MOV R156, R155 ;  /* 0x0000009b009c7202 */ /* 0x000fe40000000f00 */
[----:B------:R-:W-:Y:S02]  /*1e4f0*/  MOV R155, R154 ;  /* 0x0000009a009b7202 */ /* 0x000fe40000000f00 */
[----:B------:R-:W-:Y:S02]  /*1e500*/  MOV R154, R153 ;  /* 0x00000099009a7202 */ /* 0x000fe40000000f00 */
[----:B------:R-:W-:Y:S02]  /*1e510*/  MOV R153, R152 ;  /* 0x0000009800997202 */ /* 0x000fe40000000f00 */
[----:B------:R-:W-:Y:S01]  /*1e520*/  MOV R152, R15 ;  /* 0x0000000f00987202 */ /* 0x000fe20000000f00 */
[----:B-1----:R-:W-:Y:S01]  /*1e530*/  FMUL R5, R222, 0.25 ;  /* 0x3e800000de057820 */ /* 0x002fe20000400000 */
[----:B------:R-:W-:-:S04]  /*1e540*/  FMUL R4, R221, 0.25 ;  /* 0x3e800000dd047820 */ /* 0x000fc80000400000 */
[----:B------:R-:W-:Y:S01]  /*1e550*/  FSEL R5, R5, R222, P3 ;  /* 0x000000de05057208 */ /* 0x000fe20001800000 */
[----:B0-----:R-:W-:Y:S01]  /*1e560*/  FMUL R3, R220, 0.25 ;  /* 0x3e800000dc037820 */ /* 0x001fe20000400000 */
[----:B------:R-:W-:Y:S01]  /*1e570*/  FSEL R4, R4, R221, P3 ;  /* 0x000000dd04047208 */ /* 0x000fe20001800000 */
[----:B------:R-:W-:-:S03]  /*1e580*/  FMUL R2, R219, 0.25 ;  /* 0x3e800000db027820 */ /* 0x000fc60000400000 */
[----:B------:R-:W-:Y:S01]  /*1e590*/  FSEL R3, R3, R220, P2 ;  /* 0x000000dc03037208 */ /* 0x000fe20001000000 */
[----:B------:R2:W-:Y:S01]  /*1e5a0*/  STL [R1+0x64c], R5 ;  /* 0x00064c0501007387 */ /* 0x0005e20000100800 */
[----:B------:R-:W-:-:S03]  /*1e5b0*/  FSEL R2, R2, R219, P2 ;  /* 0x000000db02027208 */ /* 0x000fc60001000000 */
[----:B------:R-:W-:Y:S04]  /*1e5c0*/  STL [R1+0x644], R4 ;  /* 0x0006440401007387 */ /* 0x000fe80000100800 */
[----:B------:R-:W-:Y:S04]  /*1e5d0*/  STL [R1+0x648], R3 ;  /* 0x0006480301007387 */ /* 0x000fe80000100800 */
[----:B------:R3:W-:Y:S04]  /*1e5e0*/  STL [R1+0x640], R2 ;  /* 0x0006400201007387 */ /* 0x0007e80000100800 */
[----:B------:R-:W4:Y:S01]  /*1e5f0*/  LDL.LU R15, [R1+0x11c] ;  /* 0x00011c00010f7983 */ /* 0x000f220000300800 */
[----:B------:R-:W-:-:S03]  /*1e600*/  FMUL R6, R231, 0.25 ;  /* 0x3e800000e7067820 */ /* 0x000fc60000400000 */
[----:B------:R-:W4:Y:S02]  /*1e610*/  LDL.LU R222, [R1+0x1c0] ;  /* 0x0001c00001de7983 */ /* 0x000f240000300800 */
[----:B------:R-:W-:Y:S02]  /*1e620*/  FSEL R6, R6, R231, P3 ;  /* 0x000000e706067208 */ /* 0x000fe40001800000 */
[----:B------:R-:W4:Y:S04]  /*1e630*/  LDL.LU R221, [R1+0x1bc] ;  /* 0x0001bc0001dd7983 */ /* 0x000f280000300800 */
[----:B------:R-:W4:Y:S01]  /*1e640*/  LDL.LU R220, [R1+0x1b8] ;  /* 0x0001b80001dc7983 */ /* 0x000f220000300800 */
[----:B--2---:R-:W-:-:S03]  /*1e650*/  FMUL R5, R230, 0.25 ;  /* 0x3e800000e6057820 */ /* 0x004fc60000400000 */
[----:B------:R-:W2:Y:S01]  /*1e660*/  LDL.LU R219, [R1+0x1b4] ;  /* 0x0001b40001db7983 */ /* 0x000ea20000300800 */
[----:B---3--:R-:W-:-:S05]  /*1e670*/  FMUL R2, R227, 0.25 ;  /* 0x3e800000e3027820 */ /* 0x008fca0000400000 */
[----:B------:R-:W-:Y:S02]  /*1e680*/  FSEL R2, R2, R227, P3 ;  /* 0x000000e302027208 */ /* 0x000fe40001800000 */
[----:B------:R-:W-:Y:S02]  /*1e690*/  MOV R227, R218 ;  /* 0x000000da00e37202 */ /* 0x000fe40000000f00 */
[----:B------:R-:W-:Y:S02]  /*1e6a0*/  MOV R218, R217 ;  /* 0x000000d900da7202 */ /* 0x000fe40000000f00 */
[----:B------:R-:W-:Y:S02]  /*1e6b0*/  MOV R217, R216 ;  /* 0x000000d800d97202 */ /* 0x000fe40000000f00 */
[----:B------:R-:W-:Y:S02]  /*1e6c0*/  MOV R216, R215 ;  /* 0x000000d700d87202 */ /* 0x000fe40000000f00 */
[----:B------:R-:W-:Y:S01]  /*1e6d0*/  MOV R215, R209 ;  /* 0x000000d100d77202 */ /* 0x000fe20000000f00 */
[----:B------:R-:W-:Y:S01]  /*1e6e0*/  FMUL R4, R229, 0.25 ;  /* 0x3e800000e5047820 */ /* 0x000fe20000400000 */
[----:B------:R-:W-:Y:S01]  /*1e6f0*/  MOV R209, R208 ;  /* 0x000000d000d17202 */ /* 0x000fe20000000f00 */
[----:B----4-:R-:W-:Y:S01]  /*1e700*/  FMUL R3, R228, 0.25 ;  /* 0x3e800000e4037820 */ /* 0x010fe20000400000 */
[----:B------:R-:W-:-:S02]  /*1e710*/  MOV R208, R173 ;  /* 0x000000ad00d07202 */ /* 0x000fc40000000f00 */
[----:B------:R-:W-:Y:S02]  /*1e720*/  MOV R173, R167 ;  /* 0x000000a700ad7202 */ /* 0x000fe40000000f00 */
[----:B------:R-:W-:Y:S02]  /*1e730*/  MOV R167, R166 ;  /* 0x000000a600a77202 */ /* 0x000fe40000000f00 */
[----:B------:R-:W-:Y:S02]  /*1e740*/  MOV R166, R165 ;  /* 0x000000a500a67202 */ /* 0x000fe40000000f00 */
[----:B------:R-:W-:Y:S02]  /*1e750*/  FSEL R5, R5, R230, P3 ;  /* 0x000000e605057208 */ /* 0x000fe40001800000 */
[----:B------:R-:W-:Y:S02]  /*1e760*/  MOV R165, R164 ;  /* 0x000000a400a57202 */ /* 0x000fe40000000f00 */
[----:B------:R-:W-:-:S02]  /*1e770*/  FSEL R4, R4, R229, P2 ;  /* 0x000000e504047208 */ /* 0x000fc40001000000 */
[----:B------:R-:W-:Y:S02]  /*1e780*/  MOV R164, R163 ;  /* 0x000000a300a47202 */ /* 0x000fe40000000f00 */
[----:B------:R-:W-:Y:S02]  /*1e790*/  FSEL R3, R3, R228, P2 ;  /* 0x000000e403037208 */ /* 0x000fe40001000000 */
[----:B------:R-:W-:Y:S01]  /*1e7a0*/  MOV R163, R162 ;  /* 0x000000a200a37202 */ /* 0x000fe20000000f00 */
[----:B------:R-:W-:Y:S01]  /*1e7b0*/  STL [R1+0x63c], R6 ;  /* 0x00063c0601007387 */ /* 0x000fe20000100800 */
[----:B------:R-:W-:Y:S02]  /*1e7c0*/  MOV R162, R161 ;  /* 0x000000a100a27202 */ /* 0x000fe40000000f00 */
[----:B------:R-:W-:Y:S01]  /*1e7d0*/  MOV R161, R160 ;  /* 0x000000a000a17202 */ /* 0x000fe20000000f00 */
[----:B------:R-:W-:Y:S01]  /*1e7e0*/  STL [R1+0x634], R5 ;  /* 0x0006340501007387 */ /* 0x000fe20000100800 */
[----:B------:R-:W-:-:S02]  /*1e7f0*/  MOV R160, R159 ;  /* 0x0000009f00a07202 */ /* 0x000fc40000000f00 */
[----:B------:R-:W-:Y:S01]  /*1e800*/  MOV R159, R153 ;  /* 0x00000099009f7202 */ /* 0x000fe20000000f00 */
[----:B------:R-:W-:Y:S01]  /*1e810*/  STL [R1+0x638], R4 ;  /* 0x0006380401007387 */ /* 0x000fe20000100800 */
[----:B------:R-:W-:-:S03]  /*1e820*/  MOV R153, R152 ;  /* 0x0000009800997202 */ /* 0x000fc60000000f00 */
[----:B------:R-:W-:Y:S04]  /*1e830*/  STL [R1+0x630], R3 ;  /* 0x0006300301007387 */ /* 0x000fe80000100800 */
[----:B------:R0:W-:Y:S01]  /*1e840*/  STL [R1+0x62c], R2 ;  /* 0x00062c0201007387 */ /* 0x0001e20000100800 */
[----:B------:R-:W-:-:S03]  /*1e850*/  MOV R152, R15 ;  /* 0x0000000f00987202 */ /* 0x000fc60000000f00 */
[----:B------:R-:W3:Y:S01]  /*1e860*/  LDL.LU R15, [R1+0x118] ;  /* 0x00011800010f7983 */ /* 0x000ee20000300800 */
[----:B0-----:R-:W-:Y:S01]  /*1e870*/  FMUL R2, R223, 0.25 ;  /* 0x3e800000df027820 */ /* 0x001fe20000400000 */
[----:B------:R-:W-:-:S04]  /*1e880*/  FMUL R6, R227, 0.25 ;  /* 0x3e800000e3067820 */ /* 0x000fc80000400000 */
[----:B------:R-:W-:Y:S02]  /*1e890*/  FSEL R2, R2, R223, P3 ;  /* 0x000000df02027208 */ /* 0x000fe40001800000 */
[----:B------:R-:W-:Y:S02]  /*1e8a0*/  MOV R223, R218 ;  /* 0x000000da00df7202 */ /* 0x000fe40000000f00 */
[----:B------:R-:W-:Y:S02]  /*1e8b0*/  MOV R218, R217 ;  /* 0x000000d900da7202 */ /* 0x000fe40000000f00 */
[----:B------:R-:W-:Y:S01]  /*1e8c0*/  MOV R217, R216 ;  /* 0x000000d800d97202 */ /* 0x000fe20000000f00 */
[----:B------:R-:W-:Y:S01]  /*1e8d0*/  FMUL R5, R226, 0.25 ;  /* 0x3e800000e2057820 */ /* 0x000fe20000400000 */
[----:B------:R-:W-:Y:S01]  /*1e8e0*/  MOV R216, R215 ;  /* 0x000000d700d87202 */ /* 0x000fe20000000f00 */
[----:B------:R-:W-:Y:S01]  /*1e8f0*/  FMUL R4, R225, 0.25 ;  /* 0x3e800000e1047820 */ /* 0x000fe20000400000 */
[----:B------:R-:W-:-:S02]  /*1e900*/  FSEL R6, R6, R227, P3 ;  /* 0x000000e306067208 */ /* 0x000fc40001800000 */
[----:B------:R-:W-:Y:S02]  /*1e910*/  MOV R215, R209 ;  /* 0x000000d100d77202 */ /* 0x000fe40000000f00 */
[----:B------:R-:W-:Y:S01]  /*1e920*/  MOV R209, R208 ;  /* 0x000000d000d17202 */ /* 0x000fe20000000f00 */
[----:B------:R-:W-:Y:S01]  /*1e930*/  FMUL R3, R224, 0.25 ;  /* 0x3e800000e0037820 */ /* 0x000fe20000400000 */
[----:B------:R-:W-:Y:S01]  /*1e940*/  MOV R208, R173 ;  /* 0x000000ad00d07202 */ /* 0x000fe20000000f00 */
[----:B------:R-:W-:Y:S01]  /*1e950*/  IMAD.MOV.U32 R173, RZ, RZ, R167 ;  /* 0x000000ffffad7224 */ /* 0x000fe200078e00a7 */
[----:B------:R-:W-:Y:S01]  /*1e960*/  MOV R167, R166 ;  /* 0x000000a600a77202 */ /* 0x000fe20000000f00 */
[----:B------:R0:W-:Y:S01]  /*1e970*/  STL [R1+0x624], R6 ;  /* 0x0006240601007387 */ /* 0x0001e20000100800 */
[----:B------:R-:W-:Y:S02]  /*1e980*/  FSEL R5, R5, R226, P2 ;  /* 0x000000e205057208 */ /* 0x000fe40001000000 */
[----:B------:R-:W-:Y:S01]  /*1e990*/  MOV R166, R165 ;  /* 0x000000a500a67202 */ /* 0x000fe20000000f00 */
[----:B------:R-:W4:Y:S01]  /*1e9a0*/  LDL.LU R234, [R1+0x1ac] ;  /* 0x0001ac0001ea7983 */ /* 0x000f220000300800 */
[----:B------:R-:W-:-:S02]  /*1e9b0*/  FSEL R4, R4, R225, P2 ;  /* 0x000000e104047208 */ /* 0x000fc40001000000 */
[----:B------:R-:W-:Y:S01]  /*1e9c0*/  MOV R165, R164 ;  /* 0x000000a400a57202 */ /* 0x000fe20000000f00 */
[----:B------:R-:W4:Y:S01]  /*1e9d0*/  LDL.LU R233, [R1+0x1a8] ;  /* 0x0001a80001e97983 */ /* 0x000f220000300800 */
[----:B------:R-:W-:Y:S02]  /*1e9e0*/  MOV R164, R163 ;  /* 0x000000a300a47202 */ /* 0x000fe40000000f00 */
[----:B------:R-:W-:Y:S01]  /*1e9f0*/  FSEL R3, R3, R224, P3 ;  /* 0x000000e003037208 */ /* 0x000fe20001800000 */
[----:B------:R-:W4:Y:S01]  /*1ea00*/  LDL.LU R232, [R1+0x1a4] ;  /* 0x0001a40001e87983 */ /* 0x000f220000300800 */
[----:B------:R-:W-:Y:S01]  /*1ea10*/  MOV R163, R162 ;  /* 0x000000a200a37202 */ /* 0x000fe20000000f00 */
[----:B0-----:R-:W-:Y:S01]  /*1ea20*/  FMUL R6, R223, 0.25 ;  /* 0x3e800000df067820 */ /* 0x001fe20000400000 */
[----:B------:R-:W-:Y:S01]  /*1ea30*/  MOV R162, R161 ;  /* 0x000000a100a27202 */ /* 0x000fe20000000f00 */
[----:B------:R-:W4:Y:S01]  /*1ea40*/  LDL.LU R231, [R1+0x1a0] ;  /* 0x0001a00001e77983 */ /* 0x000f220000300800 */
[----:B------:R-:W-:-:S02]  /*1ea50*/  MOV R161, R160 ;  /* 0x000000a000a17202 */ /* 0x000fc40000000f00 */
[----:B------:R-:W-:Y:S01]  /*1ea60*/  MOV R160, R159 ;  /* 0x0000009f00a07202 */ /* 0x000fe20000000f00 */
[----:B------:R0:W-:Y:S01]  /*1ea70*/  STL [R1+0x628], R5 ;  /* 0x0006280501007387 */ /* 0x0001e20000100800 */
[----:B------:R-:W-:-:S03]  /*1ea80*/  MOV R159, R153 ;  /* 0x00000099009f7202 */ /* 0x000fc60000000f00 */
[----:B------:R1:W-:Y:S01]  /*1ea90*/  STL [R1+0x620], R4 ;  /* 0x0006200401007387 */ /* 0x0003e20000100800 */
[----:B------:R-:W-:-:S03]  /*1eaa0*/  MOV R153, R152 ;  /* 0x0000009800997202 */ /* 0x000fc60000000f00 */
[----:B------:R2:W-:Y:S01]  /*1eab0*/  STL [R1+0x61c], R3 ;  /* 0x00061c0301007387 */ /* 0x0005e20000100800 */
[----:B0-----:R-:W-:Y:S01]  /*1eac0*/  FMUL R5, R222, 0.25 ;  /* 0x3e800000de057820 */ /* 0x001fe20000400000 */
[----:B------:R-:W-:Y:S02]  /*1ead0*/  FSEL R6, R6, R223, P2 ;  /* 0x000000df06067208 */ /* 0x000fe40001000000 */
[----:B------:R0:W-:Y:S01]  /*1eae0*/  STL [R1+0x614], R2 ;  /* 0x0006140201007387 */ /* 0x0001e20000100800 */
[----:B-1----:R-:W-:Y:S01]  /*1eaf0*/  FMUL R4, R221, 0.25 ;  /* 0x3e800000dd047820 */ /* 0x002fe20000400000 */
[----:B------:R-:W-:Y:S01]  /*1eb00*/  FSEL R5, R5, R222, P2 ;  /* 0x000000de05057208 */ /* 0x000fe20001000000 */
[----:B--2---:R-:W-:-:S03]  /*1eb10*/  FMUL R3, R220, 0.25 ;  /* 0x3e800000dc037820 */ /* 0x004fc60000400000 */
[----:B------:R-:W-:Y:S01]  /*1eb20*/  FSEL R4, R4, R221, P3 ;  /* 0x000000dd04047208 */ /* 0x000fe20001800000 */
[----:B0-----:R-:W-:Y:S01]  /*1eb30*/  FMUL R2, R219, 0.25 ;  /* 0x3e800000db027820 */ /* 0x001fe20000400000 */
[----:B------:R-:W-:Y:S02]  /*1eb40*/  MOV R235, R218 ;  /* 0x000000da00eb7202 */ /* 0x000fe40000000f00 */
[----:B------:R-:W-:Y:S02]  /*1eb50*/  MOV R218, R217 ;  /* 0x000000d900da7202 */ /* 0x000fe40000000f00 */
[----:B------:R-:W-:Y:S02]  /*1eb60*/  FSEL R3, R3, R220, P3 ;  /* 0x000000dc03037208 */ /* 0x000fe40001800000 */
[----:B------:R-:W-:Y:S02]  /*1eb70*/  MOV R217, R216 ;  /* 0x000000d800d97202 */ /* 0x000fe40000000f00 */
[----:B------:R-:W-:-:S02]  /*1eb80*/  FSEL R2, R2, R219, P2 ;  /* 0x000000db02027208 */ /* 0x000fc40001000000 */
[----:B------:R-:W-:Y:S02]  /*1eb90*/  MOV R216, R215 ;  /* 0x000000d700d87202 */ /* 0x000fe40000000f00 */
[----:B------:R-:W-:Y:S02]  /*1eba0*/  MOV R215, R209 ;  /* 0x000000d100d77202 */ /* 0x000fe40000000f00 */
[----:B------:R-:W-:Y:S02]  /*1ebb0*/  MOV R209, R208 ;  /* 0x000000d000d17202 */ /* 0x000fe40000000f00 */
[----:B------:R-:W-:Y:S02]  /*1ebc0*/  MOV R208, R173 ;  /* 0x000000ad00d07202 */ /* 0x000fe40000000f00 */
[----:B------:R-:W-:Y:S02]  /*1ebd0*/  MOV R173, R167 ;  /* 0x000000a700ad7202 */ /* 0x000fe40000000f00 */
[----:B------:R-:W-:-:S02]  /*1ebe0*/  MOV R167, R166 ;  /* 0x000000a600a77202 */ /* 0x000fc40000000f00 */
[----:B---3--:R-:W-:Y:S02]  /*1ebf0*/  MOV R152, R15 ;  /* 0x0000000f00987202 */ /* 0x008fe40000000f00 */
[----:B------:R-:W2:Y:S04]  /*1ec00*/  LDL.LU R15, [R1+0x114] ;  /* 0x00011400010f7983 */ /* 0x000ea80000300800 */
[----:B------:R-:W3:Y:S04]  /*1ec10*/  LDL.LU R230, [R1+0x198] ;  /* 0x0001980001e67983 */ /* 0x000ee80000300800 */
[----:B------:R-:W2:Y:S04]  /*1ec20*/  LDL.LU R229, [R1+0x194] ;  /* 0x0001940001e57983 */ /* 0x000ea80000300800 */
[----:B------:R-:W2:Y:S04]  /*1ec30*/  LDL.LU R228, [R1+0x190] ;  /* 0x0001900001e47983 */ /* 0x000ea80000300800 */
[----:B------:R-:W3:Y:S04]  /*1ec40*/  LDL.LU R227, [R1+0x18c] ;  /* 0x00018c0001e37983 */ /* 0x000ee80000300800 */
[----:B------:R0:W-:Y:S04]  /*1ec50*/  STL [R1+0x618], R6 ;  /* 0x0006180601007387 */ /* 0x0001e80000100800 */
[----:B------:R4:W-:Y:S04]  /*1ec60*/  STL [R1+0x610], R5 ;  /* 0x0006100501007387 */ /* 0x0009e80000100800 */
[----:B------:R1:W-:Y:S04]  /*1ec70*/  STL [R1+0x60c], R4 ;  /* 0x00060c0401007387 */ /* 0x0003e80000100800 */
[----:B------:R-:W2:Y:S04]  /*1ec80*/  LDL.LU R226, [R1+0x184] ;  /* 0x0001840001e27983 */ /* 0x000ea80000300800 */
[----:B------:R-:W2:Y:S04]  /*1ec90*/  LDL.LU R225, [R1+0x180] ;  /* 0x0001800001e17983 */ /* 0x000ea80000300800 */
[----:B------:R-:W2:Y:S04]  /*1eca0*/  LDL.LU R224, [R1+0x17c] ;  /* 0x00017c0001e07983 */ /* 0x000ea80000300800 */
[----:B------:R-:W2:Y:S04]  /*1ecb0*/  LDL.LU R223, [R1+0x178] ;  /* 0x0001780001df7983 */ /* 0x000ea80000300800 */
[----:B------:R1:W-:Y:S04]  /*1ecc0*/  STL [R1+0x604], R3 ;  /* 0x0006040301007387 */ /* 0x0003e80000100800 */
[----:B------:R1:W-:Y:S04]  /*1ecd0*/  STL [R1+0x608], R2 ;  /* 0x0006080201007387 */ /* 0x0003e80000100800 */
[----:B------:R-:W3:Y:S01]  /*1ece0*/  LDL.LU R166, [R1+0x14c] ;  /* 0x00014c0001a67983 */ /* 0x000ee20000300800 */
[----:B0-----:R-:W-:Y:S01]  /*1ecf0*/  FMUL R6, R235, 0.25 ;  /* 0x3e800000eb067820 */ /* 0x001fe20000400000 */
[----:B----4-:R-:W-:Y:S01]  /*1ed00*/  FMUL R5, R234, 0.25 ;  /* 0x3e800000ea057820 */ /* 0x010fe20000400000 */
[----:B-1----:R-:W-:Y:S01]  /*1ed10*/  FMUL R4, R233, 0.25 ;  /* 0x3e800000e9047820 */ /* 0x002fe20000400000 */
[----:B------:R-:W-:Y:S01]  /*1ed20*/  FMUL R3, R232, 0.25 ;  /* 0x3e800000e8037820 */ /* 0x000fe20000400000 */
[----:B------:R-:W4:Y:S01]  /*1ed30*/  LDL.LU R222, [R1+0x170] ;  /* 0x0001700001de7983 */ /* 0x000f220000300800 */
[----:B------:R-:W-:Y:S01]  /*1ed40*/  FMUL R2, R231, 0.25 ;  /* 0x3e800000e7027820 */ /* 0x000fe20000400000 */
[----:B------:R-:W-:-:S02]  /*1ed50*/  FSEL R6, R6, R235, P2 ;  /* 0x000000eb06067208 */ /* 0x000fc40001000000 */
[----:B------:R-:W-:Y:S01]  /*1ed60*/  FSEL R5, R5, R234, P3 ;  /* 0x000000ea05057208 */ /* 0x000fe20001800000 */
[----:B------:R-:W4:Y:S01]  /*1ed70*/  LDL.LU R221, [R1+0x16c] ;  /* 0x00016c0001dd7983 */ /* 0x000f220000300800 */
[----:B------:R-:W-:Y:S02]  /*1ed80*/  FSEL R2, R2, R231, P2 ;  /* 0x000000e702027208 */ /* 0x000fe40001000000 */
[----:B------:R-:W-:Y:S01]  /*1ed90*/  MOV R231, R218 ;  /* 0x000000da00e77202 */ /* 0x000fe20000000f00 */
[----:B------:R-:W4:Y:S01]  /*1eda0*/  LDL.LU R220, [R1+0x168] ;  /* 0x0001680001dc7983 */ /* 0x000f220000300800 */
[----:B------:R-:W-:Y:S02]  /*1edb0*/  FSEL R4, R4, R233, P3 ;  /* 0x000000e904047208 */ /* 0x000fe40001800000 */
[----:B------:R-:W-:Y:S01]  /*1edc0*/  MOV R218, R217 ;  /* 0x000000d900da7202 */ /* 0x000fe20000000f00 */
[----:B------:R-:W4:Y:S01]  /*1edd0*/  LDL.LU R219, [R1+0x164] ;  /* 0x0001640001db7983 */ /* 0x000f220000300800 */
[----:B------:R-:W-:-:S02]  /*1ede0*/  FSEL R3, R3, R232, P2 ;  /* 0x000000e803037208 */ /* 0x000fc40001000000 */
[----:B------:R-:W-:Y:S01]  /*1edf0*/  MOV R217, R216 ;  /* 0x000000d800d97202 */ /* 0x000fe20000000f00 */
[----:B------:R0:W-:Y:S01]  /*1ee00*/  STL [R1+0x600], R6 ;  /* 0x0006000601007387 */ /* 0x0001e20000100800 */
[----:B------:R-:W-:Y:S02]  /*1ee10*/  MOV R216, R215 ;  /* 0x000000d700d87202 */ /* 0x000fe40000000f00 */
[----:B------:R-:W-:Y:S01]  /*1ee20*/  MOV R215, R209 ;  /* 0x000000d100d77202 */ /* 0x000fe20000000f00 */
[----:B------:R-:W-:Y:S01]  /*1ee30*/  STL [R1+0x408], R5 ;  /* 0x0004080501007387 */ /* 0x000fe20000100800 */
[----:B------:R-:W-:Y:S02]  /*1ee40*/  MOV R209, R208 ;  /* 0x000000d000d17202 */ /* 0x000fe40000000f00 */
[----:B------:R-:W-:Y:S01]  /*1ee50*/  MOV R208, R173 ;  /* 0x000000ad00d07202 */ /* 0x000fe20000000f00 */
[----:B------:R-:W-:Y:S01]  /*1ee60*/  STL [R1+0x1fc], R4 ;  /* 0x0001fc0401007387 */ /* 0x000fe20000100800 */
[----:B------:R-:W-:-:S03]  /*1ee70*/  MOV R173, R167 ;  /* 0x000000a700ad7202 */ /* 0x000fc60000000f00 */
[----:B------:R-:W-:Y:S04]  /*1ee80*/  STL [R1+0x400], R3 ;  /* 0x0004000301007387 */ /* 0x000fe80000100800 */
[----:B------:R1:W-:Y:S01]  /*1ee90*/  STL [R1+0x1f8], R2 ;  /* 0x0001f80201007387 */ /* 0x0003e20000100800 */
[----:B---3--:R-:W-:-:S03]  /*1eea0*/  MOV R167, R166 ;  /* 0x000000a600a77202 */ /* 0x008fc60000000f00 */
[----:B------:R-:W3:Y:S01]  /*1eeb0*/  LDL.LU R166, [R1+0x148] ;  /* 0x0001480001a67983 */ /* 0x000ee20000300800 */
[----:B0-----:R-:W-:Y:S01]  /*1eec0*/  FMUL R6, R231, 0.25 ;  /* 0x3e800000e7067820 */ /* 0x001fe20000400000 */
[----:B-1----:R-:W-:Y:S01]  /*1eed0*/  FMUL R2, R227, 0.25 ;  /* 0x3e800000e3027820 */ /* 0x002fe20000400000 */
[----:B------:R-:W-:Y:S01]  /*1eee0*/  FMUL R5, R230, 0.25 ;  /* 0x3e800000e6057820 */ /* 0x000fe20000400000 */
[----:B--2---:R-:W-:Y:S01]  /*1eef0*/  FMUL R4, R229, 0.25 ;  /* 0x3e800000e5047820 */ /* 0x004fe20000400000 */
[----:B------:R-:W-:Y:S01]  /*1ef00*/  FMUL R3, R228, 0.25 ;  /* 0x3e800000e4037820 */ /* 0x000fe20000400000 */
[----:B------:R-:W-:Y:S02]  /*1ef10*/  FSEL R6, R6, R231, P3 ;  /* 0x000000e706067208 */ /* 0x000fe40001800000 */
[----:B------:R-:W-:Y:S02]  /*1ef20*/  FSEL R2, R2, R227, P3 ;  /* 0x000000e302027208 */ /* 0x000fe40001800000 */
[----:B------:R-:W-:-:S02]  /*1ef30*/  FSEL R5, R5, R230, P3 ;  /* 0x000000e605057208 */ /* 0x000fc40001800000 */
[----:B------:R-:W-:Y:S02]  /*1ef40*/  MOV R227, R218 ;  /* 0x000000da00e37202 */ /* 0x000fe40000000f00 */
[----:B------:R-:W-:Y:S02]  /*1ef50*/  FSEL R4, R4, R229, P2 ;  /* 0x000000e504047208 */ /* 0x000fe40001000000 */
[----:B------:R-:W-:Y:S02]  /*1ef60*/  MOV R218, R217 ;  /* 0x000000d900da7202 */ /* 0x000fe40000000f00 */
[----:B------:R-:W-:Y:S02]  /*1ef70*/  FSEL R3, R3, R228, P2 ;  /* 0x000000e403037208 */ /* 0x000fe40001000000 */
[----:B------:R-:W-:Y:S01]  /*1ef80*/  MOV R217, R216 ;  /* 0x000000d800d97202 */ /* 0x000fe20000000f00 */
[----:B------:R0:W-:Y:S01]  /*1ef90*/  STL [R1+0x1f4], R6 ;  /* 0x0001f40601007387 */ /* 0x0001e20000100800 */
[----:B------:R-:W-:-:S02]  /*1efa0*/  MOV R216, R215 ;  /* 0x000000d700d87202 */ /* 0x000fc40000000f00 */
        /* <DEDUP_REMOVED lines=9> */
[----:B------:R-:W2:Y:S01]  /*1f040*/  LDL.LU R166, [R1+0x144] ;  /* 0x0001440001a67983 */ /* 0x000ea20000300800 */
[----:B0-----:R-:W-:Y:S01]  /*1f050*/  FMUL R6, R227, 0.25 ;  /* 0x3e800000e3067820 */ /* 0x001fe20000400000 */
[----:B-1----:R-:W-:Y:S01]  /*1f060*/  FMUL R2, R223, 0.25 ;  /* 0x3e800000df027820 */ /* 0x002fe20000400000 */
[----:B------:R-:W-:Y:S01]  /*1f070*/  FMUL R5, R226, 0.25 ;  /* 0x3e800000e2057820 */ /* 0x000fe20000400000 */
[----:B------:R-:W-:Y:S01]  /*1f080*/  FMUL R4, R225, 0.25 ;  /* 0x3e800000e1047820 */ /* 0x000fe20000400000 */
        /* <DEDUP_REMOVED lines=16> */
[----:B------:R-:W-:-:S03]  /*1f190*/  IMAD.MOV.U32 R173, RZ, RZ, R167 ;  /* 0x000000ffffad7224 */ /* 0x000fc600078e00a7 */
[----:B------:R-:W-:Y:S04]  /*1f1a0*/  STL [R1+0x1d4], R3 ;  /* 0x0001d40301007387 */ /* 0x000fe80000100800 */
[----:B------:R4:W-:Y:S01]  /*1f1b0*/  STL [R1+0x1cc], R2 ;  /* 0x0001cc0201007387 */ /* 0x0009e20000100800 */
[----:B--2---:R-:W-:-:S03]  /*1f1c0*/  MOV R167, R166 ;  /* 0x000000a600a77202 */ /* 0x004fc60000000f00 */
[----:B------:R-:W2:Y:S01]  /*1f1d0*/  LDL.LU R166, [R1+0x140] ;  /* 0x0001400001a67983 */ /* 0x000ea20000300800 */
[----:B0-----:R-:W-:Y:S01]  /*1f1e0*/  FMUL R6, R223, 0.25 ;  /* 0x3e800000df067820 */ /* 0x001fe20000400000 */
[----:B----4-:R-:W-:Y:S01]  /*1f1f0*/  FMUL R2, R219, 0.25 ;  /* 0x3e800000db027820 */ /* 0x010fe20000400000 */
        /* <DEDUP_REMOVED lines=14> */
[----:B------:R1:W-:Y:S01]  /*1f2e0*/  STL [R1+0x1c8], R5 ;  /* 0x0001c80501007387 */ /* 0x0003e20000100800 */
[----:B------:R-:W-:Y:S02]  /*1f2f0*/  MOV R209, R208 ;  /* 0x000000d000d17202 */ /* 0x000fe40000000f00 */
[----:B------:R-:W-:Y:S01]  /*1f300*/  MOV R208, R173 ;  /* 0x000000ad00d07202 */ /* 0x000fe20000000f00 */
[----:B------:R3:W-:Y:S01]  /*1f310*/  STL [R1+0x1c4], R4 ;  /* 0x0001c40401007387 */ /* 0x0007e20000100800 */
[----:B------:R-:W-:-:S03]  /*1f320*/  MOV R173, R167 ;  /* 0x000000a700ad7202 */ /* 0x000fc60000000f00 */
[----:B------:R4:W-:Y:S04]  /*1f330*/  STL [R1+0x1bc], R3 ;  /* 0x0001bc0301007387 */ /* 0x0009e80000100800 */
[----:B------:R4:W-:Y:S01]  /*1f340*/  STL [R1+0x1c0], R2 ;  /* 0x0001c00201007387 */ /* 0x0009e20000100800 */
[----:B--2---:R-:W-:-:S03]  /*1f350*/  MOV R167, R166 ;  /* 0x000000a600a77202 */ /* 0x004fc60000000f00 */
[----:B------:R-:W2:Y:S01]  /*1f360*/  LDL.LU R166, [R1+0x13c] ;  /* 0x00013c0001a67983 */ /* 0x000ea20000300800 */
[----:B0-----:R-:W-:Y:S01]  /*1f370*/  FMUL R6, R219, 0.25 ;  /* 0x3e800000db067820 */ /* 0x001fe20000400000 */
[----:B-1----:R-:W-:Y:S01]  /*1f380*/  FMUL R5, R218, 0.25 ;  /* 0x3e800000da057820 */ /* 0x002fe20000400000 */
[----:B---3--:R-:W-:Y:S01]  /*1f390*/  FMUL R4, R217, 0.25 ;  /* 0x3e800000d9047820 */ /* 0x008fe20000400000 */
[----:B----4-:R-:W-:Y:S01]  /*1f3a0*/  FMUL R3, R216, 0.25 ;  /* 0x3e800000d8037820 */ /* 0x010fe20000400000 */
[----:B------:R-:W-:Y:S01]  /*1f3b0*/  FMUL R2, R215, 0.25 ;  /* 0x3e800000d7027820 */ /* 0x000fe20000400000 */
[----:B------:R-:W-:Y:S02]  /*1f3c0*/  FSEL R6, R6, R219, P2 ;  /* 0x000000db06067208 */ /* 0x000fe40001000000 */
[----:B------:R-:W-:Y:S02]  /*1f3d0*/  FSEL R5, R5, R218, P3 ;  /* 0x000000da05057208 */ /* 0x000fe40001800000 */
[----:B------:R-:W-:Y:S01]  /*1f3e0*/  FSEL R4, R4, R217, P3 ;  /* 0x000000d904047208 */ /* 0x000fe20001800000 */
[----:B------:R0:W-:Y:S01]  /*1f3f0*/  STL [R1+0x1b8], R6 ;  /* 0x0001b80601007387 */ /* 0x0001e20000100800 */
[----:B------:R-:W-:-:S02]  /*1f400*/  FSEL R3, R3, R216, P2 ;  /* 0x000000d803037208 */ /* 0x000fc40001000000 */
[----:B------:R-:W-:Y:S01]  /*1f410*/  FSEL R2, R2, R215, P2 ;  /* 0x000000d702027208 */ /* 0x000fe20001000000 */
[----:B------:R1:W-:Y:S04]  /*1f420*/  STL [R1+0x1b4], R5 ;  /* 0x0001b40501007387 */ /* 0x0003e80000100800 */
[----:B------:R3:W-:Y:S01]  /*1f430*/  STL [R1+0x1ac], R4 ;  /* 0x0001ac0401007387 */ /* 0x0007e20000100800 */
[----:B0-----:R-:W-:-:S03]  /*1f440*/  FMUL R6, R209, 0.25 ;  /* 0x3e800000d1067820 */ /* 0x001fc60000400000 */
[----:B------:R0:W-:Y:S01]  /*1f450*/  STL [R1+0x1b0], R3 ;  /* 0x0001b00301007387 */ /* 0x0001e20000100800 */
[----:B-1----:R-:W-:Y:S01]  /*1f460*/  FMUL R5, R208, 0.25 ;  /* 0x3e800000d0057820 */ /* 0x002fe20000400000 */
[----:B------:R-:W-:Y:S01]  /*1f470*/  FSEL R6, R6, R209, P3 ;  /* 0x000000d106067208 */ /* 0x000fe20001800000 */
[----:B---3--:R-:W-:Y:S01]  /*1f480*/  FMUL R4, R173, 0.25 ;  /* 0x3e800000ad047820 */ /* 0x008fe20000400000 */
[----:B------:R-:W-:Y:S02]  /*1f490*/  STL [R1+0x1a8], R2 ;  /* 0x0001a80201007387 */ /* 0x000fe40000100800 */
[----:B------:R-:W-:Y:S01]  /*1f4a0*/  FSEL R5, R5, R208, P3 ;  /* 0x000000d005057208 */ /* 0x000fe20001800000 */
[----:B0-----:R-:W-:Y:S01]  /*1f4b0*/  FMUL R3, R167, 0.25 ;  /* 0x3e800000a7037820 */ /* 0x001fe20000400000 */
[----:B------:R-:W-:Y:S01]  /*1f4c0*/  FSEL R4, R4, R173, P2 ;  /* 0x000000ad04047208 */ /* 0x000fe20001000000 */
[----:B------:R0:W-:Y:S03]  /*1f4d0*/  STL [R1+0x1a4], R6 ;  /* 0x0001a40601007387 */ /* 0x0001e60000100800 */
[----:B------:R-:W-:Y:S01]  /*1f4e0*/  FSEL R3, R3, R167, P2 ;  /* 0x000000a703037208 */ /* 0x000fe20001000000 */
[----:B------:R1:W-:Y:S04]  /*1f4f0*/  STL [R1+0x19c], R5 ;  /* 0x00019c0501007387 */ /* 0x0003e80000100800 */
[----:B------:R3:W-:Y:S01]  /*1f500*/  STL [R1+0x1a0], R4 ;  /* 0x0001a00401007387 */ /* 0x0007e20000100800 */
[----:B0-----:R-:W-:-:S03]  /*1f510*/  FMUL R6, R165, 0.25 ;  /* 0x3e800000a5067820 */ /* 0x001fc60000400000 */
[----:B------:R0:W-:Y:S01]  /*1f520*/  STL [R1+0x198], R3 ;  /* 0x0001980301007387 */ /* 0x0001e20000100800 */
[----:B-1----:R-:W-:Y:S01]  /*1f530*/  FMUL R5, R164, 0.25 ;  /* 0x3e800000a4057820 */ /* 0x002fe20000400000 */
[----:B------:R-:W-:Y:S01]  /*1f540*/  FSEL R6, R6, R165, P3 ;  /* 0x000000a506067208 */ /* 0x000fe20001800000 */
[----:B---3--:R-:W-:-:S03]  /*1f550*/  FMUL R4, R163, 0.25 ;  /* 0x3e800000a3047820 */ /* 0x008fc60000400000 */
[----:B------:R-:W-:Y:S01]  /*1f560*/  FSEL R5, R5, R164, P2 ;  /* 0x000000a405057208 */ /* 0x000fe20001000000 */
[----:B0-----:R-:W-:Y:S01]  /*1f570*/  FMUL R3, R162, 0.25 ;  /* 0x3e800000a2037820 */ /* 0x001fe20000400000 */
[----:B------:R-:W-:-:S04]  /*1f580*/  FSEL R4, R4, R163, P2 ;  /* 0x000000a304047208 */ /* 0x000fc80001000000 */
[----:B------:R-:W-:Y:S01]  /*1f590*/  FSEL R3, R3, R162, P3 ;  /* 0x000000a203037208 */ /* 0x000fe20001800000 */
[----:B--2---:R-:W-:-:S05]  /*1f5a0*/  FMUL R2, R166, 0.25 ;  /* 0x3e800000a6027820 */ /* 0x004fca0000400000 */
[----:B------:R-:W-:-:S05]  /*1f5b0*/  FSEL R2, R2, R166, P3 ;  /* 0x000000a602027208 */ /* 0x000fca0001800000 */
[----:B------:R0:W-:Y:S04]  /*1f5c0*/  STL [R1+0x194], R2 ;  /* 0x0001940201007387 */ /* 0x0001e80000100800 */
[----:B------:R1:W-:Y:S01]  /*1f5d0*/  STL [R1+0x18c], R6 ;  /* 0x00018c0601007387 */ /* 0x0003e20000100800 */
[----:B0-----:R-:W-:-:S03]  /*1f5e0*/  FMUL R2, R161, 0.25 ;  /* 0x3e800000a1027820 */ /* 0x001fc60000400000 */
[----:B------:R0:W-:Y:S01]  /*1f5f0*/  STL [R1+0x190], R5 ;  /* 0x0001900501007387 */ /* 0x0001e20000100800 */
[----:B-1----:R-:W-:Y:S01]  /*1f600*/  FMUL R6, R160, 0.25 ;  /* 0x3e800000a0067820 */ /* 0x002fe20000400000 */
[----:B------:R-:W-:Y:S02]  /*1f610*/  FSEL R2, R2, R161, P3 ;  /* 0x000000a102027208 */ /* 0x000fe40001800000 */
[----:B------:R1:W-:Y:S01]  /*1f620*/  STL [R1+0x188], R4 ;  /* 0x0001880401007387 */ /* 0x0003e20000100800 */
[----:B0-----:R-:W-:-:S03]  /*1f630*/  FMUL R5, R159, 0.25 ;  /* 0x3e8000009f057820 */ /* 0x001fc60000400000 */
[----:B------:R0:W-:Y:S01]  /*1f640*/  STL [R1+0x184], R3 ;  /* 0x0001840301007387 */ /* 0x0001e20000100800 */
[----:B------:R-:W-:Y:S01]  /*1f650*/  FSEL R6, R6, R160, P2 ;  /* 0x000000a006067208 */ /* 0x000fe20001000000 */
[----:B-1----:R-:W-:Y:S02]  /*1f660*/  FMUL R4, R153, 0.25 ;  /* 0x3e80000099047820 */ /* 0x002fe40000400000 */
[----:B------:R1:W-:Y:S01]  /*1f670*/  STL [R1+0x17c], R2 ;  /* 0x00017c0201007387 */ /* 0x0003e20000100800 */
[----:B------:R-:W-:Y:S01]  /*1f680*/  FSEL R5, R5, R159, P2 ;  /* 0x0000009f05057208 */ /* 0x000fe20001000000 */
[----:B0-----:R-:W-:Y:S01]  /*1f690*/  FMUL R3, R152, 0.25 ;  /* 0x3e80000098037820 */ /* 0x001fe20000400000 */
[----:B------:R-:W-:Y:S01]  /*1f6a0*/  FSEL R4, R4, R153, P3 ;  /* 0x0000009904047208 */ /* 0x000fe20001800000 */
[----:B-1----:R-:W-:-:S03]  /*1f6b0*/  FMUL R2, R15, 0.25 ;  /* 0x3e8000000f027820 */ /* 0x002fc60000400000 */
[----:B------:R-:W-:Y:S01]  /*1f6c0*/  FSEL R3, R3, R152, P3 ;  /* 0x0000009803037208 */ /* 0x000fe20001800000 */
[----:B------:R0:W-:Y:S01]  /*1f6d0*/  STL [R1+0x180], R6 ;  /* 0x0001800601007387 */ /* 0x0001e20000100800 */
[----:B------:R-:W-:-:S03]  /*1f6e0*/  FSEL R2, R2, R15, P2 ;  /* 0x0000000f02027208 */ /* 0x000fc60001000000 */
[----:B------:R1:W-:Y:S04]  /*1f6f0*/  STL [R1+0x178], R5 ;  /* 0x0001780501007387 */ /* 0x0003e80000100800 */
[----:B------:R2:W-:Y:S04]  /*1f700*/  STL [R1+0x174], R4 ;  /* 0x0001740401007387 */ /* 0x0005e80000100800 */
[----:B------:R-:W3:Y:S04]  /*1f710*/  LDL.LU R159, [R1+0xe8] ;  /* 0x0000e800019f7983 */ /* 0x000ee80000300800 */
[----:B------:R4:W-:Y:S04]  /*1f720*/  STL [R1+0x16c], R3 ;  /* 0x00016c0301007387 */ /* 0x0009e80000100800 */
[----:B------:R-:W3:Y:S04]  /*1f730*/  LDL.LU R153, [R1+0xe4] ;  /* 0x0000e40001997983 */ /* 0x000ee80000300800 */
[----:B------:R4:W-:Y:S01]  /*1f740*/  STL [R1+0x170], R2 ;  /* 0x0001700201007387 */ /* 0x0009e20000100800 */
[----:B0-----:R-:W-:-:S03]  /*1f750*/  FMUL R6, R11, 0.25 ;  /* 0x3e8000000b067820 */ /* 0x001fc60000400000 */
[----:B------:R-:W3:Y:S01]  /*1f760*/  LDL.LU R152, [R1+0xe0] ;  /* 0x0000e00001987983 */ /* 0x000ee20000300800 */
[----:B-1----:R-:W-:-:S03]  /*1f770*/  FMUL R5, R10, 0.25 ;  /* 0x3e8000000a057820 */ /* 0x002fc60000400000 */
[----:B------:R-:W3:Y:S01]  /*1f780*/  LDL.LU R15, [R1+0xdc] ;  /* 0x0000dc00010f7983 */ /* 0x000ee20000300800 */
[----:B--2---:R-:W-:Y:S01]  /*1f790*/  FMUL R4, R9, 0.25 ;  /* 0x3e80000009047820 */ /* 0x004fe20000400000 */
[----:B----4-:R-:W-:Y:S01]  /*1f7a0*/  FMUL R3, R8, 0.25 ;  /* 0x3e80000008037820 */ /* 0x010fe20000400000 */
[----:B------:R-:W-:Y:S01]  /*1f7b0*/  FSEL R6, R6, R11, P2 ;  /* 0x0000000b06067208 */ /* 0x000fe20001000000 */
[----:B------:R-:W-:Y:S01]  /*1f7c0*/  FMUL R2, R7, 0.25 ;  /* 0x3e80000007027820 */ /* 0x000fe20000400000 */
[----:B------:R-:W-:Y:S02]  /*1f7d0*/  FSEL R5, R5, R10, P3 ;  /* 0x0000000a05057208 */ /* 0x000fe40001800000 */
[----:B------:R-:W-:Y:S01]  /*1f7e0*/  FSEL R4, R4, R9, P3 ;  /* 0x0000000904047208 */ /* 0x000fe20001800000 */
[----:B------:R0:W-:Y:S01]  /*1f7f0*/  STL [R1+0x168], R6 ;  /* 0x0001680601007387 */ /* 0x0001e20000100800 */
[----:B------:R-:W-:Y:S02]  /*1f800*/  FSEL R3, R3, R8, P2 ;  /* 0x0000000803037208 */ /* 0x000fe40001000000 */
[----:B------:R-:W-:Y:S01]  /*1f810*/  FSEL R2, R2, R7, P2 ;  /* 0x0000000702027208 */ /* 0x000fe20001000000 */
[----:B------:R1:W-:Y:S04]  /*1f820*/  STL [R1+0x164], R5 ;  /* 0x0001640501007387 */ /* 0x0003e80000100800 */
[----:B------:R2:W-:Y:S04]  /*1f830*/  STL [R1+0x15c], R4 ;  /* 0x00015c0401007387 */ /* 0x0005e80000100800 */
[----:B------:R-:W4:Y:S04]  /*1f840*/  LDL.LU R11, [R1+0xd4] ;  /* 0x0000d400010b7983 */ /* 0x000f280000300800 */
[----:B------:R2:W-:Y:S04]  /*1f850*/  STL [R1+0x160], R3 ;  /* 0x0001600301007387 */ /* 0x0005e80000100800 */
[----:B------:R-:W4:Y:S04]  /*1f860*/  LDL.LU R10, [R1+0xd0] ;  /* 0x0000d000010a7983 */ /* 0x000f280000300800 */
[----:B------:R2:W-:Y:S04]  /*1f870*/  STL [R1+0x158], R2 ;  /* 0x0001580201007387 */ /* 0x0005e80000100800 */
[----:B------:R-:W4:Y:S04]  /*1f880*/  LDL.LU R9, [R1+0xcc] ;  /* 0x0000cc0001097983 */ /* 0x000f280000300800 */
[----:B------:R-:W4:Y:S04]  /*1f890*/  LDL.LU R8, [R1+0xc8] ;  /* 0x0000c80001087983 */ /* 0x000f280000300800 */
[----:B------:R-:W4:Y:S01]  /*1f8a0*/  LDL.LU R7, [R1+0xc4] ;  /* 0x0000c40001077983 */ /* 0x000f220000300800 */
[----:B0-----:R-:W-:Y:S01]  /*1f8b0*/  FMUL R6, R158, 0.25 ;  /* 0x3e8000009e067820 */ /* 0x001fe20000400000 */
[----:B-1----:R-:W-:Y:S01]  /*1f8c0*/  FMUL R5, R157, 0.25 ;  /* 0x3e8000009d057820 */ /* 0x002fe20000400000 */
[----:B--2---:R-:W-:Y:S01]  /*1f8d0*/  FMUL R4, R156, 0.25 ;  /* 0x3e8000009c047820 */ /* 0x004fe20000400000 */
[----:B------:R-:W-:Y:S01]  /*1f8e0*/  FMUL R3, R155, 0.25 ;  /* 0x3e8000009b037820 */ /* 0x000fe20000400000 */
[----:B------:R-:W-:Y:S01]  /*1f8f0*/  FMUL R2, R154, 0.25 ;  /* 0x3e8000009a027820 */ /* 0x000fe20000400000 */
[----:B------:R-:W-:-:S02]  /*1f900*/  FSEL R6, R6, R158, P3 ;  /* 0x0000009e06067208 */ /* 0x000fc40001800000 */
[----:B------:R-:W-:Y:S02]  /*1f910*/  FSEL R5, R5, R157, P3 ;  /* 0x0000009d05057208 */ /* 0x000fe40001800000 */
[----:B------:R-:W-:Y:S01]  /*1f920*/  FSEL R4, R4, R156, P2 ;  /* 0x0000009c04047208 */ /* 0x000fe20001000000 */
[----:B------:R-:W-:Y:S01]  /*1f930*/  STL [R1+0x154], R6 ;  /* 0x0001540601007387 */ /* 0x000fe20000100800 */
[----:B------:R-:W-:Y:S02]  /*1f940*/  FSEL R3, R3, R155, P2 ;  /* 0x0000009b03037208 */ /* 0x000fe40001000000 */
[----:B------:R-:W-:Y:S01]  /*1f950*/  FSEL R2, R2, R154, P3 ;  /* 0x0000009a02027208 */ /* 0x000fe20001800000 */
[----:B------:R-:W-:Y:S04]  /*1f960*/  STL [R1+0x14c], R5 ;  /* 0x00014c0501007387 */ /* 0x000fe80000100800 */
[----:B------:R-:W-:Y:S04]  /*1f970*/  STL [R1+0x150], R4 ;  /* 0x0001500401007387 */ /* 0x000fe80000100800 */
[----:B------:R-:W2:Y:S04]  /*1f980*/  LDL.LU R158, [R1+0xc0] ;  /* 0x0000c000019e7983 */ /* 0x000ea80000300800 */
[----:B------:R-:W-:Y:S04]  /*1f990*/  STL [R1+0x148], R3 ;  /* 0x0001480301007387 */ /* 0x000fe80000100800 */
[----:B------:R-:W2:Y:S04]  /*1f9a0*/  LDL.LU R157, [R1+0xbc] ;  /* 0x0000bc00019d7983 */ /* 0x000ea80000300800 */
[----:B------:R0:W-:Y:S04]  /*1f9b0*/  STL [R1+0x144], R2 ;  /* 0x0001440201007387 */ /* 0x0001e80000100800 */
[----:B------:R-:W2:Y:S04]  /*1f9c0*/  LDL.LU R156, [R1+0xb8] ;  /* 0x0000b800019c7983 */ /* 0x000ea80000300800 */
[----:B------:R-:W2:Y:S01]  /*1f9d0*/  LDL.LU R155, [R1+0xb4] ;  /* 0x0000b400019b7983 */ /* 0x000ea20000300800 */
[----:B0-----:R-:W-:-:S03]  /*1f9e0*/  FMUL R2, R14, 0.25 ;  /* 0x3e8000000e027820 */ /* 0x001fc60000400000 */
[----:B------:R-:W2:Y:S02]  /*1f9f0*/  LDL.LU R154, [R1+0xb0] ;  /* 0x0000b000019a7983 */ /* 0x000ea40000300800 */
[----:B------:R-:W-:Y:S01]  /*1fa00*/  FSEL R2, R2, R14, P3 ;  /* 0x0000000e02027208 */ /* 0x000fe20001800000 */
[----:B---3--:R-:W-:Y:S01]  /*1fa10*/  FMUL R6, R159, 0.25 ;  /* 0x3e8000009f067820 */ /* 0x008fe20000400000 */
[----:B------:R-:W-:-:S04]  /*1fa20*/  FMUL R5, R153, 0.25 ;  /* 0x3e80000099057820 */ /* 0x000fc80000400000 */
[----:B------:R-:W-:Y:S01]  /*1fa30*/  FSEL R6, R6, R159, P3 ;  /* 0x0000009f06067208 */ /* 0x000fe20001800000 */
[----:B------:R-:W-:Y:S01]  /*1fa40*/  FMUL R4, R152, 0.25 ;  /* 0x3e80000098047820 */ /* 0x000fe20000400000 */
[----:B------:R-:W-:Y:S01]  /*1fa50*/  FSEL R5, R5, R153, P2 ;  /* 0x0000009905057208 */ /* 0x000fe20001000000 */
[----:B------:R-:W-:-:S03]  /*1fa60*/  FMUL R3, R15, 0.25 ;  /* 0x3e8000000f037820 */ /* 0x000fc60000400000 */
        /* <DEDUP_REMOVED lines=9> */
[----:B----4-:R-:W-:-:S03]  /*1fb00*/  FMUL R6, R11, 0.25 ;  /* 0x3e8000000b067820 */ /* 0x010fc60000400000 */
[----:B------:R-:W4:Y:S01]  /*1fb10*/  LDL.LU R152, [R1+0xa4] ;  /* 0x0000a40001987983 */ /* 0x000f220000300800 */
[----:B0-----:R-:W-:-:S03]  /*1fb20*/  FMUL R5, R10, 0.25 ;  /* 0x3e8000000a057820 */ /* 0x001fc60000400000 */
[----:B------:R-:W4:Y:S01]  /*1fb30*/  LDL.LU R15, [R1+0xa0] ;  /* 0x0000a000010f7983 */ /* 0x000f220000300800 */
[----:B-1----:R-:W-:-:S03]  /*1fb40*/  FMUL R4, R9, 0.25 ;  /* 0x3e80000009047820 */ /* 0x002fc60000400000 */
[----:B------:R-:W4:Y:S01]  /*1fb50*/  LDL.LU R14, [R1+0x9c] ;  /* 0x00009c00010e7983 */ /* 0x000f220000300800 */
[----:B------:R-:W-:Y:S01]  /*1fb60*/  FSEL R6, R6, R11, P2 ;  /* 0x0000000b06067208 */ /* 0x000fe20001000000 */
[----:B------:R-:W-:Y:S01]  /*1fb70*/  FMUL R3, R8, 0.25 ;  /* 0x3e80000008037820 */ /* 0x000fe20000400000 */
[----:B------:R-:W-:Y:S02]  /*1fb80*/  FSEL R5, R5, R10, P2 ;  /* 0x0000000a05057208 */ /* 0x000fe40001000000 */
[----:B------:R-:W-:Y:S01]  /*1fb90*/  FSEL R4, R4, R9, P3 ;  /* 0x0000000904047208 */ /* 0x000fe20001800000 */
[----:B------:R-:W-:Y:S01]  /*1fba0*/  FMUL R2, R7, 0.25 ;  /* 0x3e80000007027820 */ /* 0x000fe20000400000 */
[----:B------:R-:W-:Y:S01]  /*1fbb0*/  FSEL R3, R3, R8, P3 ;  /* 0x0000000803037208 */ /* 0x000fe20001800000 */
[----:B------:R2:W-:Y:S03]  /*1fbc0*/  STL [R1+0x130], R6 ;  /* 0x0001300601007387 */ /* 0x0005e60000100800 */
        /* <DEDUP_REMOVED lines=10> */
[----:B--2---:R-:W-:Y:S01]  /*1fc70*/  FMUL R6, R158, 0.25 ;  /* 0x3e8000009e067820 */ /* 0x004fe20000400000 */
[----:B0-----:R-:W-:Y:S01]  /*1fc80*/  FMUL R5, R157, 0.25 ;  /* 0x3e8000009d057820 */ /* 0x001fe20000400000 */
[----:B-1----:R-:W-:Y:S01]  /*1fc90*/  FMUL R4, R156, 0.25 ;  /* 0x3e8000009c047820 */ /* 0x002fe20000400000 */
[----:B------:R-:W-:-:S02]  /*1fca0*/  FMUL R3, R155, 0.25 ;  /* 0x3e8000009b037820 */ /* 0x000fc40000400000 */
[----:B------:R-:W-:Y:S02]  /*1fcb0*/  FSEL R6, R6, R158, P2 ;  /* 0x0000009e06067208 */ /* 0x000fe40001000000 */
[----:B------:R-:W-:Y:S01]  /*1fcc0*/  FSEL R5, R5, R157, P3 ;  /* 0x0000009d05057208 */ /* 0x000fe20001800000 */
[----:B------:R-:W-:Y:S01]  /*1fcd0*/  FMUL R2, R154, 0.25 ;  /* 0x3e8000009a027820 */ /* 0x000fe20000400000 */
[----:B------:R-:W-:Y:S01]  /*1fce0*/  FSEL R4, R4, R156, P3 ;  /* 0x0000009c04047208 */ /* 0x000fe20001800000 */
[----:B------:R3:W-:Y:S01]  /*1fcf0*/  STL [R1+0x118], R6 ;  /* 0x0001180601007387 */ /* 0x0007e20000100800 */
[----:B------:R-:W-:Y:S02]  /*1fd00*/  FSEL R3, R3, R155, P2 ;  /* 0x0000009b03037208 */ /* 0x000fe40001000000 */
[----:B------:R-:W-:Y:S01]  /*1fd10*/  FSEL R2, R2, R154, P2 ;  /* 0x0000009a02027208 */ /* 0x000fe20001000000 */
[----:B------:R0:W-:Y:S04]  /*1fd20*/  STL [R1+0x114], R5 ;  /* 0x0001140501007387 */ /* 0x0001e80000100800 */
[----:B------:R4:W-:Y:S04]  /*1fd30*/  STL [R1+0x10c], R4 ;  /* 0x00010c0401007387 */ /* 0x0009e80000100800 */
[----:B------:R-:W2:Y:S04]  /*1fd40*/  LDL.LU R158, [R1+0x84] ;  /* 0x00008400019e7983 */ /* 0x000ea80000300800 */
[----:B------:R1:W-:Y:S04]  /*1fd50*/  STL [R1+0x110], R3 ;  /* 0x0001100301007387 */ /* 0x0003e80000100800 */
[----:B------:R-:W2:Y:S04]  /*1fd60*/  LDL.LU R157, [R1+0x80] ;  /* 0x00008000019d7983 */ /* 0x000ea80000300800 */
[----:B------:R1:W-:Y:S04]  /*1fd70*/  STL [R1+0x108], R2 ;  /* 0x0001080201007387 */ /* 0x0003e80000100800 */
[----:B------:R-:W2:Y:S04]  /*1fd80*/  LDL.LU R156, [R1+0x7c] ;  /* 0x00007c00019c7983 */ /* 0x000ea80000300800 */
[----:B------:R-:W2:Y:S04]  /*1fd90*/  LDL.LU R155, [R1+0x78] ;  /* 0x00007800019b7983 */ /* 0x000ea80000300800 */
[----:B------:R-:W2:Y:S01]  /*1fda0*/  LDL.LU R154, [R1+0x74] ;  /* 0x00007400019a7983 */ /* 0x000ea20000300800 */
[----:B---3--:R-:W-:Y:S01]  /*1fdb0*/  FMUL R6, R159, 0.25 ;  /* 0x3e8000009f067820 */ /* 0x008fe20000400000 */
[----:B0-----:R-:W-:-:S04]  /*1fdc0*/  FMUL R5, R153, 0.25 ;  /* 0x3e80000099057820 */ /* 0x001fc80000400000 */
[----:B------:R-:W-:Y:S01]  /*1fdd0*/  FSEL R6, R6, R159, P3 ;  /* 0x0000009f06067208 */ /* 0x000fe20001800000 */
[----:B----4-:R-:W-:Y:S01]  /*1fde0*/  FMUL R4, R152, 0.25 ;  /* 0x3e80000098047820 */ /* 0x010fe20000400000 */
[----:B------:R-:W-:Y:S01]  /*1fdf0*/  FSEL R5, R5, R153, P3 ;  /* 0x0000009905057208 */ /* 0x000fe20001800000 */
[----:B-1----:R-:W-:-:S03]  /*1fe00*/  FMUL R3, R15, 0.25 ;  /* 0x3e8000000f037820 */ /* 0x002fc60000400000 */
        /* <DEDUP_REMOVED lines=10> */
[----:B------:R3:W-:Y:S01]  /*1feb0*/  STL [R1+0xf4], R2 ;  /* 0x0000f40201007387 */ /* 0x0007e20000100800 */
[----:B0-----:R-:W-:-:S03]  /*1fec0*/  FMUL R6, R11, 0.25 ;  /* 0x3e8000000b067820 */ /* 0x001fc60000400000 */
[----:B------:R-:W4:Y:S01]  /*1fed0*/  LDL.LU R15, [R1+0x68] ;  /* 0x00006800010f7983 */ /* 0x000f220000300800 */
[----:B-1----:R-:W-:-:S03]  /*1fee0*/  FMUL R5, R10, 0.25 ;  /* 0x3e8000000a057820 */ /* 0x002fc60000400000 */
[----:B------:R-:W4:Y:S01]  /*1fef0*/  LDL.LU R14, [R1+0x64] ;  /* 0x00006400010e7983 */ /* 0x000f220000300800 */
[----:B---3--:R-:W-:Y:S01]  /*1ff00*/  FMUL R4, R9, 0.25 ;  /* 0x3e80000009047820 */ /* 0x008fe20000400000 */
[----:B------:R-:W-:Y:S02]  /*1ff10*/  FSEL R6, R6, R11, P3 ;  /* 0x0000000b06067208 */ /* 0x000fe40001800000 */
[----:B------:R-:W3:Y:S01]  /*1ff20*/  LDL.LU R160, [R1+0x60] ;  /* 0x0000600001a07983 */ /* 0x000ee20000300800 */
        /* <DEDUP_REMOVED lines=9> */
[----:B------:R-:W3:Y:S04]  /*1ffc0*/  LDL.LU R11, [R1+0x5c] ;  /* 0x00005c00010b7983 */ /* 0x000ee80000300800 */
[----:B------:R1:W-:Y:S04]  /*1ffd0*/  STL [R1+0xe4], R3 ;  /* 0x0000e40301007387 */ /* 0x0003e80000100800 */
[----:B------:R-:W3:Y:S04]  /*1ffe0*/  LDL.LU R10, [R1+0x58] ;  /* 0x00005800010a7983 */ /* 0x000ee80000300800 */
[----:B------:R1:W-:Y:S04]  /*1fff0*/  STL [R1+0xdc], R2 ;  /* 0x0000dc0201007387 */ /* 0x0003e80000100800 */
[----:B------:R-:W3:Y:S04]  /*20000*/  LDL.LU R9, [R1+0x54] ;  /* 0x0000540001097983 */ /* 0x000ee80000300800 */
[----:B------:R-:W3:Y:S04]  /*20010*/  LDL.LU R8, [R1+0x50] ;  /* 0x0000500001087983 */ /* 0x000ee80000300800 */
[----:B------:R-:W3:Y:S01]  /*20020*/  LDL.LU R7, [R1+0x4c] ;  /* 0x00004c0001077983 */ /* 0x000ee20000300800 */
        /* <DEDUP_REMOVED lines=20> */
[----:B----4-:R-:W-:Y:S01]  /*20170*/  FMUL R6, R153, 0.25 ;  /* 0x3e80000099067820 */ /* 0x010fe20000400000 */
[----:B0-----:R-:W-:-:S04]  /*20180*/  FMUL R5, R152, 0.25 ;  /* 0x3e80000098057820 */ /* 0x001fc80000400000 */
[----:B------:R-:W-:Y:S02]  /*20190*/  FSEL R6, R6, R153, P2 ;  /* 0x0000009906067208 */ /* 0x000fe40001000000 */
[----:B------:R-:W-:Y:S01]  /*201a0*/  FSEL R5, R5, R152, P3 ;  /* 0x0000009805057208 */ /* 0x000fe20001800000 */
[----:B-1----:R-:W-:Y:S01]  /*201b0*/  FMUL R4, R15, 0.25 ;  /* 0x3e8000000f047820 */ /* 0x002fe20000400000 */
[----:B------:R-:W-:-:S04]  /*201c0*/  FMUL R3, R14, 0.25 ;  /* 0x3e8000000e037820 */ /* 0x000fc80000400000 */
[----:B------:R-:W-:Y:S01]  /*201d0*/  FSEL R4, R4, R15, P3 ;  /* 0x0000000f04047208 */ /* 0x000fe20001800000 */
[----:B------:R0:W-:Y:S01]  /*201e0*/  STL [R1+0xc8], R6 ;  /* 0x0000c80601007387 */ /* 0x0001e20000100800 */
[----:B------:R-:W-:-:S03]  /*201f0*/  FSEL R3, R3, R14, P2 ;  /* 0x0000000e03037208 */ /* 0x000fc60001000000 */
[----:B------:R1:W-:Y:S04]  /*20200*/  STL [R1+0xc4], R5 ;  /* 0x0000c40501007387 */ /* 0x0003e80000100800 */
[----:B------:R-:W4:Y:S01]  /*20210*/  LDL.LU R154, [R1+0x34] ;  /* 0x00003400019a7983 */ /* 0x000f220000300800 */
[----:B---3--:R-:W-:-:S03]  /*20220*/  FMUL R2, R160, 0.25 ;  /* 0x3e800000a0027820 */ /* 0x008fc60000400000 */
[----:B------:R3:W-:Y:S04]  /*20230*/  STL [R1+0xbc], R4 ;  /* 0x0000bc0401007387 */ /* 0x0007e80000100800 */
[----:B------:R-:W4:Y:S04]  /*20240*/  LDL.LU R153, [R1+0x30] ;  /* 0x0000300001997983 */ /* 0x000f280000300800 */
[----:B------:R3:W-:Y:S04]  /*20250*/  STL [R1+0xc0], R3 ;  /* 0x0000c00301007387 */ /* 0x0007e80000100800 */
[----:B------:R-:W4:Y:S01]  /*20260*/  LDL.LU R152, [R1+0x2c] ;  /* 0x00002c0001987983 */ /* 0x000f220000300800 */
[----:B------:R-:W-:-:S03]  /*20270*/  FSEL R2, R2, R160, P2 ;  /* 0x000000a002027208 */ /* 0x000fc60001000000 */
[----:B------:R-:W4:Y:S01]  /*20280*/  LDL.LU R15, [R1+0x28] ;  /* 0x00002800010f7983 */ /* 0x000f220000300800 */
[----:B0-----:R-:W-:Y:S01]  /*20290*/  FMUL R6, R11, 0.25 ;  /* 0x3e8000000b067820 */ /* 0x001fe20000400000 */
[----:B-1----:R-:W-:Y:S02]  /*202a0*/  FMUL R5, R10, 0.25 ;  /* 0x3e8000000a057820 */ /* 0x002fe40000400000 */
[----:B------:R-:W4:Y:S02]  /*202b0*/  LDL.LU R14, [R1+0x24] ;  /* 0x00002400010e7983 */ /* 0x000f240000300800 */
[----:B------:R-:W-:Y:S01]  /*202c0*/  FSEL R6, R6, R11, P3 ;  /* 0x0000000b06067208 */ /* 0x000fe20001800000 */
[----:B---3--:R-:W-:Y:S01]  /*202d0*/  FMUL R4, R9, 0.25 ;  /* 0x3e80000009047820 */ /* 0x008fe20000400000 */
[----:B------:R0:W-:Y:S01]  /*202e0*/  STL [R1+0xb8], R2 ;  /* 0x0000b80201007387 */ /* 0x0001e20000100800 */
[----:B------:R-:W-:Y:S01]  /*202f0*/  FSEL R5, R5, R10, P3 ;  /* 0x0000000a05057208 */ /* 0x000fe20001800000 */
[----:B------:R-:W-:-:S02]  /*20300*/  FMUL R3, R8, 0.25 ;  /* 0x3e80000008037820 */ /* 0x000fc40000400000 */
[----:B------:R-:W-:Y:S01]  /*20310*/  FSEL R4, R4, R9, P2 ;  /* 0x0000000904047208 */ /* 0x000fe20001000000 */
[----:B------:R2:W-:Y:S01]  /*20320*/  STL [R1+0xb4], R6 ;  /* 0x0000b40601007387 */ /* 0x0005e20000100800 */
[----:B0-----:R-:W-:Y:S01]  /*20330*/  FMUL R2, R7, 0.25 ;  /* 0x3e80000007027820 */ /* 0x001fe20000400000 */
[----:B------:R-:W-:Y:S02]  /*20340*/  FSEL R3, R3, R8, P2 ;  /* 0x0000000803037208 */ /* 0x000fe40001000000 */
[----:B------:R0:W-:Y:S02]  /*20350*/  STL [R1+0xac], R5 ;  /* 0x0000ac0501007387 */ /* 0x0001e40000100800 */
[----:B------:R-:W-:Y:S02]  /*20360*/  FSEL R2, R2, R7, P3 ;  /* 0x0000000702027208 */ /* 0x000fe40001800000 */
        /* <DEDUP_REMOVED lines=13> */
[----:B------:R-:W-:Y:S02]  /*20440*/  FSEL R5, R5, R158, P2 ;  /* 0x0000009e05057208 */ /* 0x000fe40001000000 */
[----:B------:R-:W-:Y:S01]  /*20450*/  FSEL R4, R4, R157, P2 ;  /* 0x0000009d04047208 */ /* 0x000fe20001000000 */
[----:B------:R-:W-:Y:S01]  /*20460*/  FMUL R2, R155, 0.25 ;  /* 0x3e8000009b027820 */ /* 0x000fe20000400000 */
[----:B------:R4:W-:Y:S01]  /*20470*/  STL [R1+0x9c], R6 ;  /* 0x00009c0601007387 */ /* 0x0009e20000100800 */
[----:B------:R-:W-:-:S03]  /*20480*/  FSEL R3, R3, R156, P3 ;  /* 0x0000009c03037208 */ /* 0x000fc60001800000 */
[----:B------:R0:W-:Y:S01]  /*20490*/  STL [R1+0xa0], R5 ;  /* 0x0000a00501007387 */ /* 0x0001e20000100800 */
[----:B------:R-:W-:-:S03]  /*204a0*/  FSEL R2, R2, R155, P3 ;  /* 0x0000009b02027208 */ /* 0x000fc60001800000 */
[----:B------:R1:W-:Y:S04]  /*204b0*/  STL [R1+0x98], R4 ;  /* 0x0000980401007387 */ /* 0x0003e80000100800 */
[----:B------:R2:W-:Y:S04]  /*204c0*/  STL [R1+0x94], R3 ;  /* 0x0000940301007387 */ /* 0x0005e80000100800 */
[----:B------:R2:W-:Y:S01]  /*204d0*/  STL [R1+0x8c], R2 ;  /* 0x00008c0201007387 */ /* 0x0005e20000100800 */
[----:B----4-:R-:W-:Y:S01]  /*204e0*/  FMUL R6, R154, 0.25 ;  /* 0x3e8000009a067820 */ /* 0x010fe20000400000 */
[----:B0-----:R-:W-:-:S04]  /*204f0*/  FMUL R5, R153, 0.25 ;  /* 0x3e80000099057820 */ /* 0x001fc80000400000 */
[----:B------:R-:W-:Y:S02]  /*20500*/  FSEL R6, R6, R154, P2 ;  /* 0x0000009a06067208 */ /* 0x000fe40001000000 */
[----:B------:R-:W-:Y:S01]  /*20510*/  FSEL R5, R5, R153, P2 ;  /* 0x0000009905057208 */ /* 0x000fe20001000000 */
[----:B-1----:R-:W-:Y:S01]  /*20520*/  FMUL R4, R152, 0.25 ;  /* 0x3e80000098047820 */ /* 0x002fe20000400000 */
[----:B--2---:R-:W-:-:S04]  /*20530*/  FMUL R3, R15, 0.25 ;  /* 0x3e8000000f037820 */ /* 0x004fc80000400000 */
[----:B------:R-:W-:Y:S01]  /*20540*/  FSEL R4, R4, R152, P3 ;  /* 0x0000009804047208 */ /* 0x000fe20001800000 */
[----:B------:R3:W-:Y:S01]  /*20550*/  STL [R1+0x90], R6 ;  /* 0x0000900601007387 */ /* 0x0007e20000100800 */
[----:B------:R-:W-:-:S03]  /*20560*/  FSEL R3, R3, R15, P3 ;  /* 0x0000000f03037208 */ /* 0x000fc60001800000 */
[----:B------:R0:W-:Y:S04]  /*20570*/  STL [R1+0x88], R5 ;  /* 0x0000880501007387 */ /* 0x0001e80000100800 */
[----:B------:R-:W2:Y:S01]  /*20580*/  LDL.LU R163, [R1+0xc] ;  /* 0x00000c0001a37983 */ /* 0x000ea20000300800 */
[----:B------:R-:W-:-:S03]  /*20590*/  FMUL R2, R14, 0.25 ;  /* 0x3e8000000e027820 */ /* 0x000fc60000400000 */
[----:B------:R1:W-:Y:S04]  /*205a0*/  STL [R1+0x84], R4 ;  /* 0x0000840401007387 */ /* 0x0003e80000100800 */
[----:B------:R-:W4:Y:S04]  /*205b0*/  LDL.LU R162, [R1+0x4] ;  /* 0x0000040001a27983 */ /* 0x000f280000300800 */
[----:B------:R1:W-:Y:S04]  /*205c0*/  STL [R1+0x7c], R3 ;  /* 0x00007c0301007387 */ /* 0x0003e80000100800 */
[----:B------:R-:W4:Y:S01]  /*205d0*/  LDL.LU R161, [R1+0x3fc] ;  /* 0x0003fc0001a17983 */ /* 0x000f220000300800 */
[----:B------:R-:W-:-:S03]  /*205e0*/  FSEL R2, R2, R14, P2 ;  /* 0x0000000e02027208 */ /* 0x000fc60001000000 */
[----:B------:R-:W4:Y:S01]  /*205f0*/  LDL.LU R160, [R1+0x3f8] ;  /* 0x0003f80001a07983 */ /* 0x000f220000300800 */
[----:B---3--:R-:W-:-:S03]  /*20600*/  FMUL R6, R11, 0.25 ;  /* 0x3e8000000b067820 */ /* 0x008fc60000400000 */
[----:B------:R-:W3:Y:S04]  /*20610*/  LDL.LU R159, [R1+0x3f4] ;  /* 0x0003f400019f7983 */ /* 0x000ee80000300800 */
[----:B------:R-:W3:Y:S01]  /*20620*/  LDL.LU R158, [R1+0x3f0] ;  /* 0x0003f000019e7983 */ /* 0x000ee20000300800 */
[----:B0-----:R-:W-:Y:S01]  /*20630*/  FMUL R5, R10, 0.25 ;  /* 0x3e8000000a057820 */ /* 0x001fe20000400000 */
[----:B------:R-:W-:Y:S02]  /*20640*/  FSEL R6, R6, R11, P2 ;  /* 0x0000000b06067208 */ /* 0x000fe40001000000 */
[----:B------:R-:W3:Y:S02]  /*20650*/  LDL.LU R157, [R1+0x3ec] ;  /* 0x0003ec00019d7983 */ /* 0x000ee40000300800 */
[----:B------:R-:W-:-:S02]  /*20660*/  FSEL R5, R5, R10, P3 ;  /* 0x0000000a05057208 */ /* 0x000fc40001800000 */
[----:B------:R0:W-:Y:S01]  /*20670*/  STL [R1+0x80], R2 ;  /* 0x0000800201007387 */ /* 0x0001e20000100800 */
[----:B-1----:R-:W-:-:S03]  /*20680*/  FMUL R4, R9, 0.25 ;  /* 0x3e80000009047820 */ /* 0x002fc60000400000 */
[----:B------:R-:W3:Y:S01]  /*20690*/  LDL.LU R156, [R1+0x3e8] ;  /* 0x0003e800019c7983 */ /* 0x000ee20000300800 */
[----:B------:R-:W-:Y:S01]  /*206a0*/  FMUL R3, R8, 0.25 ;  /* 0x3e80000008037820 */ /* 0x000fe20000400000 */
[----:B------:R-:W-:Y:S02]  /*206b0*/  FSEL R4, R4, R9, P3 ;  /* 0x0000000904047208 */ /* 0x000fe40001800000 */
[----:B------:R-:W3:Y:S02]  /*206c0*/  LDL.LU R155, [R1+0x3e4] ;  /* 0x0003e400019b7983 */ /* 0x000ee40000300800 */
[----:B------:R-:W-:Y:S02]  /*206d0*/  FSEL R3, R3, R8, P2 ;  /* 0x0000000803037208 */ /* 0x000fe40001000000 */
[----:B------:R-:W3:Y:S04]  /*206e0*/  LDL.LU R154, [R1+0x3e0] ;  /* 0x0003e000019a7983 */ /* 0x000ee80000300800 */
[----:B------:R2:W-:Y:S04]  /*206f0*/  STL [R1+0x78], R6 ;  /* 0x0000780601007387 */ /* 0x0005e80000100800 */
[----:B------:R4:W-:Y:S04]  /*20700*/  STL [R1+0x74], R5 ;  /* 0x0000740501007387 */ /* 0x0009e80000100800 */
[----:B------:R-:W3:Y:S04]  /*20710*/  LDL.LU R153, [R1+0x3dc] ;  /* 0x0003dc0001997983 */ /* 0x000ee80000300800 */
[----:B------:R1:W-:Y:S04]  /*20720*/  STL [R1+0x6c], R4 ;  /* 0x00006c0401007387 */ /* 0x0003e80000100800 */
[----:B------:R-:W3:Y:S01]  /*20730*/  LDL.LU R152, [R1+0x3d8] ;  /* 0x0003d80001987983 */ /* 0x000ee20000300800 */
[----:B0-----:R-:W-:-:S03]  /*20740*/  FMUL R2, R7, 0.25 ;  /* 0x3e80000007027820 */ /* 0x001fc60000400000 */
[----:B------:R0:W-:Y:S04]  /*20750*/  STL [R1+0x70], R3 ;  /* 0x0000700301007387 */ /* 0x0001e80000100800 */
[----:B------:R-:W3:Y:S04]  /*20760*/  LDL.LU R15, [R1+0x3d4] ;  /* 0x0003d400010f7983 */ /* 0x000ee80000300800 */
[----:B------:R-:W3:Y:S01]  /*20770*/  LDL.LU R14, [R1+0x3d0] ;  /* 0x0003d000010e7983 */ /* 0x000ee20000300800 */
[----:B------:R-:W-:-:S03]  /*20780*/  FSEL R2, R2, R7, P2 ;  /* 0x0000000702027208 */ /* 0x000fc60001000000 */
[----:B------:R-:W3:Y:S04]  /*20790*/  LDL.LU R11, [R1+0x3cc] ;  /* 0x0003cc00010b7983 */ /* 0x000ee80000300800 */
[----:B------:R-:W3:Y:S04]  /*207a0*/  LDL.LU R10, [R1+0x3c8] ;  /* 0x0003c800010a7983 */ /* 0x000ee80000300800 */
[----:B------:R-:W3:Y:S04]  /*207b0*/  LDL.LU R9, [R1+0x3c4] ;  /* 0x0003c40001097983 */ /* 0x000ee80000300800 */
[----:B------:R3:W-:Y:S04]  /*207c0*/  STL [R1+0x68], R2 ;  /* 0x0000680201007387 */ /* 0x0007e80000100800 */
[----:B------:R-:W3:Y:S04]  /*207d0*/  LDL.LU R8, [R1+0x3c0] ;  /* 0x0003c00001087983 */ /* 0x000ee80000300800 */
[----:B------:R-:W3:Y:S04]  /*207e0*/  LDL.LU R7, [R1+0x3bc] ;  /* 0x0003bc0001077983 */ /* 0x000ee80000300800 */
[----:B------:R-:W3:Y:S01]  /*207f0*/  LDL.LU R244, [R1+0x3b8] ;  /* 0x0003b80001f47983 */ /* 0x000ee20000300800 */
[----:B--2---:R-:W-:Y:S01]  /*20800*/  FMUL R6, R163, 0.25 ;  /* 0x3e800000a3067820 */ /* 0x004fe20000400000 */
[----:B----4-:R-:W-:Y:S01]  /*20810*/  FMUL R5, R162, 0.25 ;  /* 0x3e800000a2057820 */ /* 0x010fe20000400000 */
[----:B-1----:R-:W-:-:S04]  /*20820*/  FMUL R4, R161, 0.25 ;  /* 0x3e800000a1047820 */ /* 0x002fc80000400000 */
[----:B------:R-:W-:Y:S01]  /*20830*/  FSEL R5, R5, R162, P2 ;  /* 0x000000a205057208 */ /* 0x000fe20001000000 */
[----:B0-----:R-:W-:Y:S01]  /*20840*/  FMUL R3, R160, 0.25 ;  /* 0x3e800000a0037820 */ /* 0x001fe20000400000 */
[----:B------:R-:W-:Y:S01]  /*20850*/  FSEL R4, R4, R161, P0 ;  /* 0x000000a104047208 */ /* 0x000fe20000000000 */
[----:B---3--:R-:W-:-:S03]  /*20860*/  FMUL R2, R159, 0.25 ;  /* 0x3e8000009f027820 */ /* 0x008fc60000400000 */
[----:B------:R-:W-:Y:S01]  /*20870*/  FSEL R3, R3, R160, P0 ;  /* 0x000000a003037208 */ /* 0x000fe20000000000 */
[----:B------:R0:W-:Y:S01]  /*20880*/  STL [R1+0x60], R5 ;  /* 0x0000600501007387 */ /* 0x0001e20000100800 */
[----:B------:R-:W-:Y:S01]  /*20890*/  FSEL R252, R6, R163, P3 ;  /* 0x000000a306fc7208 */ /* 0x000fe20001800000 */
[----:B------:R-:W-:Y:S01]  /*208a0*/  FMUL R6, R158, 0.25 ;  /* 0x3e8000009e067820 */ /* 0x000fe20000400000 */
[----:B------:R-:W-:Y:S01]  /*208b0*/  FSEL R2, R2, R159, P1 ;  /* 0x0000009f02027208 */ /* 0x000fe20000800000 */
[----:B------:R1:W-:Y:S04]  /*208c0*/  STL [R1+0x64], R4 ;  /* 0x0000640401007387 */ /* 0x0003e80000100800 */
[----:B------:R2:W-:Y:S01]  /*208d0*/  STL [R1+0x58], R3 ;  /* 0x0000580301007387 */ /* 0x0005e20000100800 */
[----:B0-----:R-:W-:Y:S01]  /*208e0*/  FMUL R5, R157, 0.25 ;  /* 0x3e8000009d057820 */ /* 0x001fe20000400000 */
[----:B------:R-:W-:Y:S01]  /*208f0*/  FSEL R6, R6, R158, P1 ;  /* 0x0000009e06067208 */ /* 0x000fe20000800000 */
[----:B-1----:R-:W-:Y:S01]  /*20900*/  FMUL R4, R156, 0.25 ;  /* 0x3e8000009c047820 */ /* 0x002fe20000400000 */
[----:B------:R0:W-:Y:S02]  /*20910*/  STL [R1+0x54], R2 ;  /* 0x0000540201007387 */ /* 0x0001e40000100800 */
[----:B------:R-:W-:Y:S01]  /*20920*/  FSEL R5, R5, R157, P0 ;  /* 0x0000009d05057208 */ /* 0x000fe20000000000 */
[----:B--2---:R-:W-:Y:S01]  /*20930*/  FMUL R3, R155, 0.25 ;  /* 0x3e8000009b037820 */ /* 0x004fe20000400000 */
[----:B------:R-:W-:Y:S01]  /*20940*/  FSEL R4, R4, R156, P0 ;  /* 0x0000009c04047208 */ /* 0x000fe20000000000 */
[----:B------:R1:W-:Y:S01]  /*20950*/  STL [R1+0x50], R6 ;  /* 0x0000500601007387 */ /* 0x0003e20000100800 */
[----:B0-----:R-:W-:-:S02]  /*20960*/  FMUL R2, R154, 0.25 ;  /* 0x3e8000009a027820 */ /* 0x001fc40000400000 */
[----:B------:R-:W-:Y:S01]  /*20970*/  FSEL R3, R3, R155, P1 ;  /* 0x0000009b03037208 */ /* 0x000fe20000800000 */
[----:B------:R0:W-:Y:S02]  /*20980*/  STL [R1+0x4c], R5 ;  /* 0x00004c0501007387 */ /* 0x0001e40000100800 */
[----:B------:R-:W-:Y:S02]  /*20990*/  FSEL R2, R2, R154, P1 ;  /* 0x0000009a02027208 */ /* 0x000fe40000800000 */
[----:B------:R2:W-:Y:S01]  /*209a0*/  STL [R1+0x48], R4 ;  /* 0x0000480401007387 */ /* 0x0005e20000100800 */
[----:B-1----:R-:W-:-:S03]  /*209b0*/  FMUL R6, R153, 0.25 ;  /* 0x3e80000099067820 */ /* 0x002fc60000400000 */
[----:B------:R1:W-:Y:S01]  /*209c0*/  STL [R1+0x44], R3 ;  /* 0x0000440301007387 */ /* 0x0003e20000100800 */
[----:B0-----:R-:W-:-:S03]  /*209d0*/  FMUL R5, R152, 0.25 ;  /* 0x3e80000098057820 */ /* 0x001fc60000400000 */
[----:B------:R0:W-:Y:S01]  /*209e0*/  STL [R1+0x40], R2 ;  /* 0x0000400201007387 */ /* 0x0001e20000100800 */
[----:B------:R-:W-:Y:S01]  /*209f0*/  FSEL R6, R6, R153, P0 ;  /* 0x0000009906067208 */ /* 0x000fe20000000000 */
[----:B--2---:R-:W-:Y:S01]  /*20a00*/  FMUL R4, R15, 0.25 ;  /* 0x3e8000000f047820 */ /* 0x004fe20000400000 */
[----:B------:R-:W-:Y:S01]  /*20a10*/  FSEL R5, R5, R152, P0 ;  /* 0x0000009805057208 */ /* 0x000fe20000000000 */
[----:B-1----:R-:W-:-:S03]  /*20a20*/  FMUL R3, R14, 0.25 ;  /* 0x3e8000000e037820 */ /* 0x002fc60000400000 */
[----:B------:R-:W-:Y:S01]  /*20a30*/  FSEL R4, R4, R15, P1 ;  /* 0x0000000f04047208 */ /* 0x000fe20000800000 */
[----:B0-----:R-:W-:Y:S01]  /*20a40*/  FMUL R2, R11, 0.25 ;  /* 0x3e8000000b027820 */ /* 0x001fe20000400000 */
[----:B------:R-:W-:Y:S01]  /*20a50*/  FSEL R3, R3, R14, P1 ;  /* 0x0000000e03037208 */ /* 0x000fe20000800000 */
[----:B------:R-:W-:Y:S03]  /*20a60*/  STL [R1+0x3c], R6 ;  /* 0x00003c0601007387 */ /* 0x000fe60000100800 */
[----:B------:R-:W-:Y:S01]  /*20a70*/  FSEL R2, R2, R11, P0 ;  /* 0x0000000b02027208 */ /* 0x000fe20000000000 */
[----:B------:R0:W-:Y:S04]  /*20a80*/  STL [R1+0x38], R5 ;  /* 0x0000380501007387 */ /* 0x0001e80000100800 */
[----:B------:R1:W-:Y:S04]  /*20a90*/  STL [R1+0x34], R4 ;  /* 0x0000340401007387 */ /* 0x0003e80000100800 */
[----:B------:R2:W-:Y:S01]  /*20aa0*/  STL [R1+0x30], R3 ;  /* 0x0000300301007387 */ /* 0x0005e20000100800 */
[----:B0-----:R-:W-:Y:S01]  /*20ab0*/  FMUL R5, R10, 0.25 ;  /* 0x3e8000000a057820 */ /* 0x001fe20000400000 */
[----:B-1----:R-:W-:-:S02]  /*20ac0*/  FMUL R4, R9, 0.25 ;  /* 0x3e80000009047820 */ /* 0x002fc40000400000 */
[----:B------:R0:W-:Y:S02]  /*20ad0*/  STL [R1+0x2c], R2 ;  /* 0x00002c0201007387 */ /* 0x0001e40000100800 */
[----:B------:R-:W-:Y:S01]  /*20ae0*/  FSEL R5, R5, R10, P0 ;  /* 0x0000000a05057208 */ /* 0x000fe20000000000 */
[----:B--2---:R-:W-:Y:S01]  /*20af0*/  FMUL R3, R8, 0.25 ;  /* 0x3e80000008037820 */ /* 0x004fe20000400000 */
[----:B------:R-:W-:Y:S01]  /*20b00*/  FSEL R4, R4, R9, P1 ;  /* 0x0000000904047208 */ /* 0x000fe20000800000 */
[----:B0-----:R-:W-:-:S03]  /*20b10*/  FMUL R2, R7, 0.25 ;  /* 0x3e80000007027820 */ /* 0x001fc60000400000 */
[----:B------:R-:W-:Y:S01]  /*20b20*/  FSEL R3, R3, R8, P1 ;  /* 0x0000000803037208 */ /* 0x000fe20000800000 */
[----:B------:R-:W-:Y:S01]  /*20b30*/  STL [R1+0x28], R5 ;  /* 0x0000280501007387 */ /* 0x000fe20000100800 */
[----:B------:R-:W-:-:S03]  /*20b40*/  FSEL R2, R2, R7, P0 ;  /* 0x0000000702027208 */ /* 0x000fc60000000000 */
[----:B------:R-:W-:Y:S04]  /*20b50*/  STL [R1+0x24], R4 ;  /* 0x0000240401007387 */ /* 0x000fe80000100800 */
[----:B------:R-:W2:Y:S04]  /*20b60*/  LDL.LU R211, [R1+0x3b4] ;  /* 0x0003b40001d37983 */ /* 0x000ea80000300800 */
[----:B------:R0:W-:Y:S04]  /*20b70*/  STL [R1+0x20], R3 ;  /* 0x0000200301007387 */ /* 0x0001e80000100800 */
[----:B------:R-:W3:Y:S04]  /*20b80*/  LDL.LU R12, [R1+0x3b0] ;  /* 0x0003b000010c7983 */ /* 0x000ee80000300800 */
[----:B------:R1:W-:Y:S04]  /*20b90*/  STL [R1+0x1c], R2 ;  /* 0x00001c0201007387 */ /* 0x0003e80000100800 */
[----:B------:R-:W1:Y:S04]  /*20ba0*/  LDL.LU R9, [R1+0x3ac] ;  /* 0x0003ac0001097983 */ /* 0x000e680000300800 */
[----:B------:R-:W0:Y:S04]  /*20bb0*/  LDL.LU R8, [R1+0x3a8] ;  /* 0x0003a80001087983 */ /* 0x000e280000300800 */
[----:B------:R-:W4:Y:S04]  /*20bc0*/  LDL.LU R7, [R1+0x3a4] ;  /* 0x0003a40001077983 */ /* 0x000f280000300800 */
        /* <DEDUP_REMOVED lines=104> */
[----:B------:R-:W3:Y:S01]  /*21250*/  LDL.LU R152, [R1+0x200] ;  /* 0x0002000001987983 */ /* 0x000ee20000300800 */
[----:B------:R-:W-:Y:S01]  /*21260*/  FMUL R250, R244, 0.25 ;  /* 0x3e800000f4fa7820 */ /* 0x000fe20000400000 */
[----:B0-----:R-:W-:Y:S01]  /*21270*/  FMUL R3, R8, 0.25 ;  /* 0x3e80000008037820 */ /* 0x001fe20000400000 */
[----:B-1----:R-:W-:Y:S01]  /*21280*/  FMUL R2, R9, 0.25 ;  /* 0x3e80000009027820 */ /* 0x002fe20000400000 */
[----:B----4-:R-:W-:Y:S01]  /*21290*/  FMUL R4, R7, 0.25 ;  /* 0x3e80000007047820 */ /* 0x010fe20000400000 */
[----:B--2---:R-:W-:Y:S01]  /*212a0*/  FMUL R249, R211, 0.25 ;  /* 0x3e800000d3f97820 */ /* 0x004fe20000400000 */
[----:B------:R-:W-:Y:S01]  /*212b0*/  FSEL R250, R250, R244, P0 ;  /* 0x000000f4fafa7208 */ /* 0x000fe20000000000 */
[----:B---3--:R-:W-:Y:S01]  /*212c0*/  FMUL R244, R12, 0.25 ;  /* 0x3e8000000cf47820 */ /* 0x008fe20000400000 */
[----:B------:R-:W-:Y:S01]  /*212d0*/  FSEL R3, R3, R8, P0 ;  /* 0x0000000803037208 */ /* 0x000fe20000000000 */
[----:B------:R-:W-:Y:S01]  /*212e0*/  FMUL R8, R11, 0.25 ;  /* 0x3e8000000b087820 */ /* 0x000fe20000400000 */
        /* <DEDUP_REMOVED lines=11> */
[----:B------:R0:W-:Y:S01]  /*213a0*/  STL [R1+0xd78], R250 ;  /* 0x000d78fa01007387 */ /* 0x0001e20000100800 */
[----:B------:R-:W-:Y:S01]  /*213b0*/  FSEL R9, R9, R10, P1 ;  /* 0x0000000a09097208 */ /* 0x000fe20000800000 */
[----:B------:R-:W-:Y:S01]  /*213c0*/  FMUL R10, R19, 0.25 ;  /* 0x3e800000130a7820 */ /* 0x000fe20000400000 */
[----:B------:R-:W-:Y:S01]  /*213d0*/  FMUL R14, R15, 0.25 ;  /* 0x3e8000000f0e7820 */ /* 0x000fe20000400000 */
[----:B------:R-:W-:Y:S01]  /*213e0*/  STL [R1+0xd54], R249 ;  /* 0x000d54f901007387 */ /* 0x000fe20000100800 */
[----:B------:R-:W-:Y:S01]  /*213f0*/  FSEL R5, R5, R18, P1 ;  /* 0x0000001205057208 */ /* 0x000fe20000800000 */
[----:B------:R-:W-:Y:S01]  /*21400*/  FMUL R12, R17, 0.25 ;  /* 0x3e800000110c7820 */ /* 0x000fe20000400000 */
[----:B------:R-:W-:Y:S01]  /*21410*/  FSEL R6, R6, R13, P0 ;  /* 0x0000000d06067208 */ /* 0x000fe20000000000 */
[----:B------:R-:W-:Y:S01]  /*21420*/  STL [R1+0xd58], R244 ;  /* 0x000d58f401007387 */ /* 0x000fe20000100800 */
[----:B------:R-:W-:Y:S01]  /*21430*/  FMUL R13, R251, 0.25 ;  /* 0x3e800000fb0d7820 */ /* 0x000fe20000400000 */
[----:B------:R-:W-:-:S02]  /*21440*/  FSEL R11, R11, R16, P0 ;  /* 0x000000100b0b7208 */ /* 0x000fc40000000000 */
[----:B------:R-:W-:Y:S01]  /*21450*/  STL [R1+0xd7c], R2 ;  /* 0x000d7c0201007387 */ /* 0x000fe20000100800 */
[----:B------:R-:W-:Y:S01]  /*21460*/  FSEL R10, R10, R19, P0 ;  /* 0x000000130a0a7208 */ /* 0x000fe20000000000 */
[----:B------:R-:W-:Y:S01]  /*21470*/  FMUL R16, R20, 0.25 ;  /* 0x3e80000014107820 */ /* 0x000fe20000400000 */
[----:B------:R-:W-:Y:S01]  /*21480*/  FSEL R14, R14, R15, P0 ;  /* 0x0000000f0e0e7208 */ /* 0x000fe20000000000 */
[----:B------:R-:W-:Y:S01]  /*21490*/  STL [R1+0xd80], R3 ;  /* 0x000d800301007387 */ /* 0x000fe20000100800 */
[----:B------:R-:W-:Y:S01]  /*214a0*/  FMUL R15, R210, 0.25 ;  /* 0x3e800000d20f7820 */ /* 0x000fe20000400000 */
[----:B------:R-:W-:Y:S02]  /*214b0*/  FMUL R19, R21, 0.25 ;  /* 0x3e80000015137820 */ /* 0x000fe40000400000 */
[----:B------:R-:W-:Y:S01]  /*214c0*/  STL [R1+0xd5c], R4 ;  /* 0x000d5c0401007387 */ /* 0x000fe20000100800 */
[----:B------:R-:W-:Y:S01]  /*214d0*/  FSEL R12, R12, R17, P1 ;  /* 0x000000110c0c7208 */ /* 0x000fe20000800000 */
[----:B------:R-:W-:-:S02]  /*214e0*/  FMUL R18, R22, 0.25 ;  /* 0x3e80000016127820 */ /* 0x000fc40000400000 */
[----:B------:R-:W-:Y:S01]  /*214f0*/  STL [R1+0xd60], R5 ;  /* 0x000d600501007387 */ /* 0x000fe20000100800 */
[----:B------:R-:W-:Y:S01]  /*21500*/  FMUL R17, R23, 0.25 ;  /* 0x3e80000017117820 */ /* 0x000fe20000400000 */
[----:B------:R-:W-:Y:S02]  /*21510*/  FSEL R13, R13, R251, P1 ;  /* 0x000000fb0d0d7208 */ /* 0x000fe40000800000 */
[----:B------:R-:W-:Y:S01]  /*21520*/  STL [R1+0xd84], R6 ;  /* 0x000d840601007387 */ /* 0x000fe20000100800 */
[----:B------:R-:W-:-:S03]  /*21530*/  FSEL R16, R16, R20, P1 ;  /* 0x0000001410107208 */ /* 0x000fc60000800000 */
[----:B------:R-:W-:Y:S01]  /*21540*/  STL [R1+0xd88], R7 ;  /* 0x000d880701007387 */ /* 0x000fe20000100800 */
[----:B------:R-:W-:Y:S01]  /*21550*/  FSEL R15, R15, R210, P0 ;  /* 0x000000d20f0f7208 */ /* 0x000fe20000000000 */
[----:B------:R-:W-:Y:S02]  /*21560*/  FMUL R20, R212, 0.25 ;  /* 0x3e800000d4147820 */ /* 0x000fe40000400000 */
[----:B------:R1:W-:Y:S01]  /*21570*/  STL [R1+0xd64], R8 ;  /* 0x000d640801007387 */ /* 0x0003e20000100800 */
[----:B------:R-:W-:Y:S01]  /*21580*/  FSEL R19, R19, R21, P0 ;  /* 0x0000001513137208 */ /* 0x000fe20000000000 */
[----:B------:R-:W-:Y:S02]  /*21590*/  FMUL R21, R213, 0.25 ;  /* 0x3e800000d5157820 */ /* 0x000fe40000400000 */
[----:B------:R-:W-:Y:S01]  /*215a0*/  STL [R1+0xd68], R9 ;  /* 0x000d680901007387 */ /* 0x000fe20000100800 */
[----:B------:R-:W-:Y:S01]  /*215b0*/  FSEL R18, R18, R22, P0 ;  /* 0x0000001612127208 */ /* 0x000fe20000000000 */
[----:B------:R-:W-:-:S02]  /*215c0*/  FMUL R22, R214, 0.25 ;  /* 0x3e800000d6167820 */ /* 0x000fc40000400000 */
[----:B------:R-:W-:Y:S01]  /*215d0*/  STL [R1+0xd8c], R10 ;  /* 0x000d8c0a01007387 */ /* 0x000fe20000100800 */
[----:B------:R-:W-:Y:S01]  /*215e0*/  FSEL R17, R17, R23, P1 ;  /* 0x0000001711117208 */ /* 0x000fe20000800000 */
[----:B------:R-:W-:Y:S02]  /*215f0*/  FMUL R23, R172, 0.25 ;  /* 0x3e800000ac177820 */ /* 0x000fe40000400000 */
[----:B------:R-:W-:Y:S01]  /*21600*/  STL [R1+0xd90], R11 ;  /* 0x000d900b01007387 */ /* 0x000fe20000100800 */
[----:B------:R-:W-:-:S03]  /*21610*/  FMUL R24, R206, 0.25 ;  /* 0x3e800000ce187820 */ /* 0x000fc60000400000 */
[----:B------:R-:W-:Y:S01]  /*21620*/  STL [R1+0xd6c], R12 ;  /* 0x000d6c0c01007387 */ /* 0x000fe20000100800 */
[----:B------:R-:W-:Y:S01]  /*21630*/  FSEL R20, R20, R212, P1 ;  /* 0x000000d414147208 */ /* 0x000fe20000800000 */
[----:B------:R-:W-:Y:S02]  /*21640*/  FMUL R25, R207, 0.25 ;  /* 0x3e800000cf197820 */ /* 0x000fe40000400000 */
[----:B------:R-:W-:Y:S01]  /*21650*/  STL [R1+0xd70], R13 ;  /* 0x000d700d01007387 */ /* 0x000fe20000100800 */
        /* <DEDUP_REMOVED lines=249> */
[----:B------:R-:W-:-:S03]  /*225f0*/  FSEL R104, R104, R157, P1 ;  /* 0x0000009d68687208 */ /* 0x000fc60000800000 */
        /* <DEDUP_REMOVED lines=16> */
[----:B------:R-:W2:Y:S04]  /*22700*/  LDL.LU R120, [R1+0x5fc] ;  /* 0x0005fc0001787983 */ /* 0x000ea80000300800 */
[----:B------:R-:W3:Y:S04]  /*22710*/  LDL.LU R121, [R1+0x5f8] ;  /* 0x0005f80001797983 */ /* 0x000ee80000300800 */
[----:B------:R-:W4:Y:S04]  /*22720*/  LDL.LU R122, [R1+0x5f4] ;  /* 0x0005f400017a7983 */ /* 0x000f280000300800 */
[----:B------:R-:W4:Y:S04]  /*22730*/  LDL.LU R123, [R1+0x5f0] ;  /* 0x0005f000017b7983 */ /* 0x000f280000300800 */
[----:B------:R-:W4:Y:S04]  /*22740*/  LDL.LU R124, [R1+0x5ec] ;  /* 0x0005ec00017c7983 */ /* 0x000f280000300800 */
[----:B------:R-:W4:Y:S04]  /*22750*/  LDL.LU R125, [R1+0x5e8] ;  /* 0x0005e800017d7983 */ /* 0x000f280000300800 */
[----:B------:R-:W4:Y:S04]  /*22760*/  LDL.LU R126, [R1+0x5e4] ;  /* 0x0005e400017e7983 */ /* 0x000f280000300800 */
[----:B------:R-:W2:Y:S04]  /*22770*/  LDL.LU R127, [R1+0x5e0] ;  /* 0x0005e000017f7983 */ /* 0x000ea80000300800 */
[----:B------:R-:W3:Y:S04]  /*22780*/  LDL.LU R128, [R1+0x5dc] ;  /* 0x0005dc0001807983 */ /* 0x000ee80000300800 */
        /* <DEDUP_REMOVED lines=21> */
[----:B------:R-:W-:-:S03]  /*228e0*/  FMUL R109, R152, 0.25 ;  /* 0x3e800000986d7820 */ /* 0x000fc60000400000 */
[----:B------:R-:W4:Y:S04]  /*228f0*/  LDL.LU R150, [R1+0x584] ;  /* 0x0005840001967983 */ /* 0x000f280000300800 */
[----:B------:R-:W4:Y:S04]  /*22900*/  LDL.LU R151, [R1+0x580] ;  /* 0x0005800001977983 */ /* 0x000f280000300800 */
[----:B------:R-:W4:Y:S04]  /*22910*/  LDL.LU R211, [R1+0x57c] ;  /* 0x00057c0001d37983 */ /* 0x000f280000300800 */
[----:B------:R-:W4:Y:S04]  /*22920*/  LDL.LU R251, [R1+0x578] ;  /* 0x0005780001fb7983 */ /* 0x000f280000300800 */
[----:B------:R-:W4:Y:S01]  /*22930*/  LDL.LU R210, [R1+0x574] ;  /* 0x0005740001d27983 */ /* 0x000f220000300800 */
[----:B------:R-:W-:-:S03]  /*22940*/  FSEL R109, R109, R152, P1 ;  /* 0x000000986d6d7208 */ /* 0x000fc60000800000 */
        /* <DEDUP_REMOVED lines=90> */
[----:B0-----:R-:W4:Y:S01]  /*22ef0*/  LDL.LU R250, [R1+0x404] ;  /* 0x0004040001fa7983 */ /* 0x001f220000300800 */
[----:B--2---:R-:W-:Y:S01]  /*22f00*/  FMUL R117, R127, 0.25 ;  /* 0x3e8000007f757820 */ /* 0x004fe20000400000 */
[----:B---3--:R-:W-:-:S04]  /*22f10*/  FMUL R118, R128, 0.25 ;  /* 0x3e80000080767820 */ /* 0x008fc80000400000 */
[----:B------:R-:W-:Y:S01]  /*22f20*/  FSEL R117, R117, R127, P1 ;  /* 0x0000007f75757208 */ /* 0x000fe20000800000 */
[----:B----4-:R-:W-:Y:S01]  /*22f30*/  FMUL R127, R137, 0.25 ;  /* 0x3e800000897f7820 */ /* 0x010fe20000400000 */
[----:B------:R-:W-:-:S04]  /*22f40*/  FSEL R118, R118, R128, P0 ;  /* 0x0000008076767208 */ /* 0x000fc80000000000 */
[----:B------:R-:W-:Y:S01]  /*22f50*/  FSEL R127, R127, R137, P0 ;  /* 0x000000897f7f7208 */ /* 0x000fe20000000000 */
[----:B------:R-:W-:Y:S01]  /*22f60*/  FMUL R137, R147, 0.25 ;  /* 0x3e80000093897820 */ /* 0x000fe20000400000 */
[----:B------:R-:W-:-:S04]  /*22f70*/  FMUL R128, R138, 0.25 ;  /* 0x3e8000008a807820 */ /* 0x000fc80000400000 */
[----:B------:R-:W-:Y:S01]  /*22f80*/  FSEL R137, R137, R147, P1 ;  /* 0x0000009389897208 */ /* 0x000fe20000800000 */
[----:B------:R-:W-:Y:S01]  /*22f90*/  FMUL R147, R154, 0.25 ;  /* 0x3e8000009a937820 */ /* 0x000fe20000400000 */
[----:B------:R-:W-:Y:S01]  /*22fa0*/  FSEL R128, R128, R138, P1 ;  /* 0x0000008a80807208 */ /* 0x000fe20000800000 */
[----:B------:R-:W-:Y:S01]  /*22fb0*/  FMUL R111, R121, 0.25 ;  /* 0x3e800000796f7820 */ /* 0x000fe20000400000 */
[----:B------:R-:W-:Y:S02]  /*22fc0*/  FMUL R138, R148, 0.25 ;  /* 0x3e800000948a7820 */ /* 0x000fe40000400000 */
[----:B------:R-:W-:Y:S01]  /*22fd0*/  FSEL R147, R147, R154, P0 ;  /* 0x0000009a93937208 */ /* 0x000fe20000000000 */
[----:B------:R-:W-:Y:S01]  /*22fe0*/  FMUL R154, R155, 0.25 ;  /* 0x3e8000009b9a7820 */ /* 0x000fe20000400000 */
        /* <DEDUP_REMOVED lines=48> */
[----:B------:R-:W-:Y:S01]  /*232f0*/  FSEL R115, R115, R125, P0 ;  /* 0x0000007d73737208 */ /* 0x000fe20000000000 */
[----:B------:R-:W-:Y:S01]  /*23300*/  FMUL R125, R135, 0.25 ;  /* 0x3e800000877d7820 */ /* 0x000fe20000400000 */
[----:B------:R-:W-:-:S02]  /*23310*/  FSEL R176, R176, R182, P1 ;  /* 0x000000b6b0b07208 */ /* 0x000fc40000800000 */
        /* <DEDUP_REMOVED lines=44> */
[----:B------:R-:W-:-:S02]  /*235e0*/  FSEL R145, R145, R212, P1 ;  /* 0x000000d491917208 */ /* 0x000fc40000800000 */
[----:B------:R-:W-:Y:S02]  /*235f0*/  FSEL R142, R142, R211, P0 ;  /* 0x000000d38e8e7208 */ /* 0x000fe40000000000 */
[----:B------:R-:W-:Y:S02]  /*23600*/  FSEL R192, R192, R196, P1 ;  /* 0x000000c4c0c07208 */ /* 0x000fe40000800000 */
        /* <DEDUP_REMOVED lines=10> */
[----:B------:R-:W-:Y:S02]  /*236b0*/  FSEL R196, R196, R202, P1 ;  /* 0x000000cac4c47208 */ /* 0x000fe40000800000 */
[----:B------:R-:W-:Y:S01]  /*236c0*/  FSEL R177, R177, R183, P1 ;  /* 0x000000b7b1b17208 */ /* 0x000fe20000800000 */
[----:B------:R-:W-:Y:S01]  /*236d0*/  FMUL R183, R187, 0.25 ;  /* 0x3e800000bbb77820 */ /* 0x000fe20000400000 */
[----:B------:R-:W-:Y:S01]  /*236e0*/  FSEL R184, R184, R185, P1 ;  /* 0x000000b9b8b87208 */ /* 0x000fe20000800000 */
[----:B------:R-:W-:Y:S01]  /*236f0*/  FMUL R185, R194, 0.25 ;  /* 0x3e800000c2b97820 */ /* 0x000fe20000400000 */
[----:B------:R-:W-:Y:S01]  /*23700*/  FSEL R191, R191, R199, P0 ;  /* 0x000000c7bfbf7208 */ /* 0x000fe20000000000 */
[----:B------:R-:W-:Y:S01]  /*23710*/  FMUL R199, R201, 0.25 ;  /* 0x3e800000c9c77820 */ /* 0x000fe20000400000 */
[----:B------:R-:W-:Y:S02]  /*23720*/  FSEL R144, R144, R210, P1 ;  /* 0x000000d290907208 */ /* 0x000fe40000800000 */
[----:B------:R-:W-:Y:S01]  /*23730*/  FSEL R183, R183, R187, P0 ;  /* 0x000000bbb7b77208 */ /* 0x000fe20000000000 */
[----:B------:R-:W-:Y:S01]  /*23740*/  FMUL R187, R193, 0.25 ;  /* 0x3e800000c1bb7820 */ /* 0x000fe20000400000 */
[----:B------:R-:W-:Y:S01]  /*23750*/  FMUL R202, R205, 0.25 ;  /* 0x3e800000cdca7820 */ /* 0x000fe20000400000 */
[----:B------:R-:W-:-:S04]  /*23760*/  FSEL R185, R185, R194, P1 ;  /* 0x000000c2b9b97208 */ /* 0x000fc80000800000 */
[----:B------:R-:W-:Y:S01]  /*23770*/  FSEL R202, R202, R205, P0 ;  /* 0x000000cdcaca7208 */ /* 0x000fe20000000000 */
[----:B------:R-:W-:Y:S01]  /*23780*/  FMUL R194, R195, 0.25 ;  /* 0x3e800000c3c27820 */ /* 0x000fe20000400000 */
[----:B------:R-:W-:Y:S01]  /*23790*/  FSEL R199, R199, R201, P0 ;  /* 0x000000c9c7c77208 */ /* 0x000fe20000000000 */
[----:B------:R-:W-:Y:S01]  /*237a0*/  FMUL R201, R207, 0.25 ;  /* 0x3e800000cfc97820 */ /* 0x000fe20000400000 */
[----:B------:R-:W-:Y:S01]  /*237b0*/  FMUL R205, R214, 0.25 ;  /* 0x3e800000d6cd7820 */ /* 0x000fe20000400000 */
[----:B------:R-:W-:Y:S01]  /*237c0*/  FSEL R187, R187, R193, P0 ;  /* 0x000000c1bbbb7208 */ /* 0x000fe20000000000 */
[----:B------:R-:W-:-:S03]  /*237d0*/  FMUL R193, R197, 0.25 ;  /* 0x3e800000c5c17820 */ /* 0x000fc60000400000 */
[----:B------:R-:W-:Y:S01]  /*237e0*/  FSEL R205, R205, R214, P1 ;  /* 0x000000d6cdcd7208 */ /* 0x000fe20000800000 */
[----:B------:R-:W-:Y:S01]  /*237f0*/  FMUL R211, R218, 0.25 ;  /* 0x3e800000dad37820 */ /* 0x000fe20000400000 */
[----:B------:R-:W-:-:S04]  /*23800*/  FMUL R212, R217, 0.25 ;  /* 0x3e800000d9d47820 */ /* 0x000fc80000400000 */
[----:B------:R-:W-:Y:S01]  /*23810*/  FSEL R211, R211, R218, P0 ;  /* 0x000000dad3d37208 */ /* 0x000fe20000000000 */
[----:B------:R-:W-:Y:S01]  /*23820*/  FMUL R213, R216, 0.25 ;  /* 0x3e800000d8d57820 */ /* 0x000fe20000400000 */
[----:B------:R-:W-:Y:S01]  /*23830*/  FSEL R212, R212, R217, P1 ;  /* 0x000000d9d4d47208 */ /* 0x000fe20000800000 */
[----:B------:R-:W-:-:S03]  /*23840*/  FMUL R210, R219, 0.25 ;  /* 0x3e800000dbd27820 */ /* 0x000fc60000400000 */
[----:B------:R-:W-:Y:S02]  /*23850*/  FSEL R213, R213, R216, P1 ;  /* 0x000000d8d5d57208 */ /* 0x000fe40000800000 */
[----:B------:R-:W-:Y:S01]  /*23860*/  FSEL R210, R210, R219, P0 ;  /* 0x000000dbd2d27208 */ /* 0x000fe20000000000 */
[----:B------:R-:W-:Y:S01]  /*23870*/  FMUL R217, R222, 0.25 ;  /* 0x3e800000ded97820 */ /* 0x000fe20000400000 */
[----:B------:R-:W-:Y:S01]  /*23880*/  FMUL R218, R221, 0.25 ;  /* 0x3e800000ddda7820 */ /* 0x000fe20000400000 */
[----:B------:R-:W-:-:S03]  /*23890*/  FMUL R216, R223, 0.25 ;  /* 0x3e800000dfd87820 */ /* 0x000fc60000400000 */
[----:B------:R-:W-:Y:S02]  /*238a0*/  FSEL R217, R217, R222, P1 ;  /* 0x000000ded9d97208 */ /* 0x000fe40000800000 */
[----:B------:R-:W-:Y:S01]  /*238b0*/  FSEL R218, R218, R221, P0 ;  /* 0x000000dddada7208 */ /* 0x000fe20000000000 */
[----:B------:R-:W-:Y:S01]  /*238c0*/  FMUL R219, R220, 0.25 ;  /* 0x3e800000dcdb7820 */ /* 0x000fe20000400000 */
[----:B------:R-:W-:Y:S01]  /*238d0*/  FSEL R216, R216, R223, P1 ;  /* 0x000000dfd8d87208 */ /* 0x000fe20000800000 */
[----:B------:R-:W-:Y:S01]  /*238e0*/  FMUL R221, R228, 0.25 ;  /* 0x3e800000e4dd7820 */ /* 0x000fe20000400000 */
[----:B------:R-:W-:Y:S01]  /*238f0*/  FMUL R222, R227, 0.25 ;  /* 0x3e800000e3de7820 */ /* 0x000fe20000400000 */
[----:B------:R-:W-:-:S03]  /*23900*/  FMUL R214, R215, 0.25 ;  /* 0x3e800000d7d67820 */ /* 0x000fc60000400000 */
[----:B------:R-:W-:Y:S01]  /*23910*/  FSEL R221, R221, R228, P1 ;  /* 0x000000e4dddd7208 */ /* 0x000fe20000800000 */
[----:B------:R-:W-:Y:S01]  /*23920*/  FMUL R223, R226, 0.25 ;  /* 0x3e800000e2df7820 */ /* 0x000fe20000400000 */
[----:B------:R-:W-:Y:S02]  /*23930*/  FSEL R222, R222, R227, P0 ;  /* 0x000000e3dede7208 */ /* 0x000fe40000000000 */
[----:B------:R-:W-:Y:S01]  /*23940*/  FSEL R194, R194, R195, P0 ;  /* 0x000000c3c2c27208 */ /* 0x000fe20000000000 */
        /* <DEDUP_REMOVED lines=30> */
[C---:B------:R-:W-:Y:S01]  /*23b30*/  FMUL R236, R248.reuse, 8388608 ;  /* 0x4b000000f8ec7820 */ /* 0x040fe20000400000 */
[----:B------:R-:W-:Y:S01]  /*23b40*/  FSEL R197, R197, R203, P1 ;  /* 0x000000cbc5c57208 */ /* 0x000fe20000800000 */
[----:B------:R-:W-:Y:S01]  /*23b50*/  FMUL R237, R247, 8388608 ;  /* 0x4b000000f7ed7820 */ /* 0x000fe20000400000 */
[----:B------:R-:W-:Y:S01]  /*23b60*/  FSETP.GEU.AND P4, PT, R248, 1.175494350822287508e-38, PT ;  /* 0x00800000f800780b */ /* 0x000fe20003f8e000 */
[----:B------:R-:W-:Y:S01]  /*23b70*/  FMUL R203, R209, 0.25 ;  /* 0x3e800000d1cb7820 */ /* 0x000fe20000400000 */
[----:B------:R-:W-:Y:S01]  /*23b80*/  FSEL R204, R204, R208, P1 ;  /* 0x000000d0cccc7208 */ /* 0x000fe20000800000 */
[----:B------:R-:W-:Y:S01]  /*23b90*/  FMUL R208, R241, 0.25 ;  /* 0x3e800000f1d07820 */ /* 0x000fe20000400000 */
[----:B------:R-:W-:Y:S01]  /*23ba0*/  FSEL R242, R242, R233, P0 ;  /* 0x000000e9f2f27208 */ /* 0x000fe20000000000 */
[----:B------:R-:W-:Y:S01]  /*23bb0*/  FMUL R233, R246, 8388608 ;  /* 0x4b000000f6e97820 */ /* 0x000fe20000400000 */
[----:B------:R-:W-:-:S02]  /*23bc0*/  FSETP.GEU.AND P6, PT, R247, 1.175494350822287508e-38, PT ;  /* 0x00800000f700780b */ /* 0x000fc40003fce000 */
[----:B------:R-:W-:Y:S01]  /*23bd0*/  FSEL R113, R113, R123, P1 ;  /* 0x0000007b71717208 */ /* 0x000fe20000800000 */
[----:B------:R-:W-:Y:S01]  /*23be0*/  FMUL R123, R133, 0.25 ;  /* 0x3e800000857b7820 */ /* 0x000fe20000400000 */
[----:B------:R-:W-:Y:S01]  /*23bf0*/  FSEL R229, R229, R230, P1 ;  /* 0x000000e6e5e57208 */ /* 0x000fe20000800000 */
[----:B------:R-:W-:Y:S01]  /*23c00*/  FMUL R230, R238, 0.25 ;  /* 0x3e800000eee67820 */ /* 0x000fe20000400000 */
[----:B------:R-:W-:Y:S01]  /*23c10*/  FSEL R235, R235, R234, P1 ;  /* 0x000000eaebeb7208 */ /* 0x000fe20000800000 */
[----:B------:R-:W-:Y:S01]  /*23c20*/  FMUL R234, R245, 8388608 ;  /* 0x4b000000f5ea7820 */ /* 0x000fe20000400000 */
[----:B------:R-:W-:Y:S02]  /*23c30*/  FSETP.GEU.AND P5, PT, R246, 1.175494350822287508e-38, PT ;  /* 0x00800000f600780b */ /* 0x000fe40003fae000 */
[----:B------:R-:W-:Y:S01]  /*23c40*/  FSEL R224, R224, R225, P1 ;  /* 0x000000e1e0e07208 */ /* 0x000fe20000800000 */
[----:B------:R-:W-:Y:S01]  /*23c50*/  FMUL R225, R239, 0.25 ;  /* 0x3e800000efe17820 */ /* 0x000fe20000400000 */
[----:B------:R-:W-:-:S02]  /*23c60*/  FSEL R236, R236, R248, !P4 ;  /* 0x000000f8ecec7208 */ /* 0x000fc40006000000 */
[----:B-1----:R-:W-:Y:S02]  /*23c70*/  FSEL R8, RZ, -23, P4 ;  /* 0xc1b80000ff087808 */ /* 0x002fe40002000000 */
[----:B------:R-:W-:Y:S02]  /*23c80*/  FSETP.GEU.AND P4, PT, R245, 1.175494350822287508e-38, PT ;  /* 0x00800000f500780b */ /* 0x000fe40003f8e000 */
[----:B------:R-:W-:Y:S02]  /*23c90*/  FSEL R237, R237, R247, !P6 ;  /* 0x000000f7eded7208 */ /* 0x000fe40007000000 */
[----:B------:R-:W-:Y:S01]  /*23ca0*/  FSEL R203, R203, R209, P0 ;  /* 0x000000d1cbcb7208 */ /* 0x000fe20000000000 */
[----:B------:R-:W-:Y:S01]  /*23cb0*/  FMUL R209, R240, 0.25 ;  /* 0x3e800000f0d17820 */ /* 0x000fe20000400000 */
[----:B------:R-:W-:Y:S02]  /*23cc0*/  FSEL R208, R208, R241, P1 ;  /* 0x000000f1d0d07208 */ /* 0x000fe40000800000 */
[----:B------:R-:W-:-:S02]  /*23cd0*/  FSEL R233, R233, R246, !P5 ;  /* 0x000000f6e9e97208 */ /* 0x000fc40006800000 */
[----:B------:R-:W-:Y:S01]  /*23ce0*/  FSEL R123, R123, R133, P0 ;  /* 0x000000857b7b7208 */ /* 0x000fe20000000000 */
[----:B------:R-:W-:Y:S01]  /*23cf0*/  FMUL R133, R143, 0.25 ;  /* 0x3e8000008f857820 */ /* 0x000fe20000400000 */
[----:B------:R-:W-:Y:S02]  /*23d00*/  FSEL R230, R230, R238, P0 ;  /* 0x000000eee6e67208 */ /* 0x000fe40000000000 */
[----:B------:R-:W-:Y:S01]  /*23d10*/  IADD3 R241, R236, -0x3f3504f3, RZ ;  /* 0xc0cafb0decf17810 */ /* 0x000fe20007ffe0ff */
[----:B------:R-:W-:Y:S01]  /*23d20*/  STL [R1+0xf0c], R109 ;  /* 0x000f0c6d01007387 */ /* 0x000fe20000100800 */
[----:B------:R-:W-:Y:S01]  /*23d30*/  FSEL R234, R234, R245, !P4 ;  /* 0x000000f5eaea7208 */ /* 0x000fe20006000000 */
[----:B------:R-:W-:Y:S01]  /*23d40*/  FMUL R119, R129, 0.25 ;  /* 0x3e80000081777820 */ /* 0x000fe20000400000 */
[----:B------:R-:W-:Y:S01]  /*23d50*/  IADD3 R238, R237, -0x3f3504f3, RZ ;  /* 0xc0cafb0dedee7810 */ /* 0x000fe20007ffe0ff */
[----:B------:R-:W-:Y:S01]  /*23d60*/  STL [R1+0xf10], R110 ;  /* 0x000f106e01007387 */ /* 0x000fe20000100800 */
[----:B------:R-:W-:-:S02]  /*23d70*/  FSEL R225, R225, R239, P1 ;  /* 0x000000efe1e17208 */ /* 0x000fc40000800000 */
[----:B------:R-:W-:Y:S01]  /*23d80*/  IADD3 R239, R233, -0x3f3504f3, RZ ;  /* 0xc0cafb0de9ef7810 */ /* 0x000fe20007ffe0ff */
[----:B------:R-:W-:Y:S01]  /*23d90*/  STL [R1+0xf14], R111 ;  /* 0x000f146f01007387 */ /* 0x000fe20000100800 */
[----:B------:R-:W-:Y:S02]  /*23da0*/  FSEL R209, R209, R240, P1 ;  /* 0x000000f0d1d17208 */ /* 0x000fe40000800000 */
[----:B------:R-:W-:Y:S01]  /*23db0*/  LOP3.LUT R241, R241, 0xff800000, RZ, 0xc0, !PT ;  /* 0xff800000f1f17812 */ /* 0x000fe200078ec0ff */
[----:B------:R-:W-:Y:S01]  /*23dc0*/  STL [R1+0xf18], R112 ;  /* 0x000f187001007387 */ /* 0x000fe20000100800 */
[----:B------:R-:W-:Y:S02]  /*23dd0*/  IADD3 R240, R234, -0x3f3504f3, RZ ;  /* 0xc0cafb0deaf07810 */ /* 0x000fe40007ffe0ff */
[----:B------:R-:W-:Y:S01]  /*23de0*/  LOP3.LUT R238, R238, 0xff800000, RZ, 0xc0, !PT ;  /* 0xff800000eeee7812 */ /* 0x000fe200078ec0ff */
[----:B------:R-:W-:Y:S01]  /*23df0*/  STL [R1+0xf1c], R113 ;  /* 0x000f1c7101007387 */ /* 0x000fe20000100800 */
[----:B------:R-:W-:Y:S01]  /*23e00*/  FSEL R133, R133, R143, P1 ;  /* 0x0000008f85857208 */ /* 0x000fe20000800000 */
[----:B------:R-:W-:Y:S01]  /*23e10*/  FMUL R143, R251, 0.25 ;  /* 0x3e800000fb8f7820 */ /* 0x000fe20000400000 */
[----:B------:R-:W-:Y:S01]  /*23e20*/  FSEL R119, R119, R129, P0 ;  /* 0x0000008177777208 */ /* 0x000fe20000000000 */
[----:B------:R-:W-:Y:S01]  /*23e30*/  STL [R1+0xf20], R114 ;  /* 0x000f207201007387 */ /* 0x000fe20000100800 */
[----:B------:R-:W-:-:S02]  /*23e40*/  LOP3.LUT R239, R239, 0xff800000, RZ, 0xc0, !PT ;  /* 0xff800000efef7812 */ /* 0x000fc400078ec0ff */
[----:B------:R-:W-:Y:S01]  /*23e50*/  I2FP.F32.S32 R7, R241 ;  /* 0x000000f100077245 */ /* 0x000fe20000201400 */
[----:B------:R-:W-:Y:S01]  /*23e60*/  STL [R1+0xf24], R115 ;  /* 0x000f247301007387 */ /* 0x000fe20000100800 */
[----:B------:R-:W-:Y:S02]  /*23e70*/  FSEL R6, RZ, -23, P6 ;  /* 0xc1b80000ff067808 */ /* 0x000fe40003000000 */
[----:B------:R-:W-:Y:S01]  /*23e80*/  LOP3.LUT R240, R240, 0xff800000, RZ, 0xc0, !PT ;  /* 0xff800000f0f07812 */ /* 0x000fe200078ec0ff */
[----:B------:R-:W-:Y:S01]  /*23e90*/  STL [R1+0xf28], R116 ;  /* 0x000f287401007387 */ /* 0x000fe20000100800 */
[----:B------:R-:W-:Y:S02]  /*23ea0*/  I2FP.F32.S32 R5, R238 ;  /* 0x000000ee00057245 */ /* 0x000fe40000201400 */
[----:B------:R-:W-:Y:S01]  /*23eb0*/  FSEL R4, RZ, -23, P5 ;  /* 0xc1b80000ff047808 */ /* 0x000fe20002800000 */
[----:B------:R-:W-:Y:S01]  /*23ec0*/  STL [R1+0xf2c], R117 ;  /* 0x000f2c7501007387 */ /* 0x000fe20000100800 */
[----:B------:R-:W-:Y:S01]  /*23ed0*/  I2FP.F32.S32 R3, R239 ;  /* 0x000000ef00037245 */ /* 0x000fe20000201400 */
[----:B------:R-:W-:Y:S01]  /*23ee0*/  FFMA.FTZ R7, R7, 1.1920928955078125e-07, R8 ;  /* 0x3400000007077823 */ /* 0x000fe20000010008 */
[----:B------:R-:W-:Y:S01]  /*23ef0*/  FSEL R143, R143, R251, P0 ;  /* 0x000000fb8f8f7208 */ /* 0x000fe20000000000 */
[----:B------:R-:W-:Y:S01]  /*23f00*/  STL [R1+0xf30], R118 ;  /* 0x000f307601007387 */ /* 0x000fe20000100800 */
[----:B------:R-:W-:Y:S01]  /*23f10*/  FSEL R2, RZ, -23, P4 ;  /* 0xc1b80000ff027808 */ /* 0x000fe20002000000 */
[----:B------:R-:W-:Y:S01]  /*23f20*/  FFMA.FTZ R5, R5, 1.1920928955078125e-07, R6 ;  /* 0x3400000005057823 */ /* 0x000fe20000010006 */
[----:B------:R-:W-:Y:S01]  /*23f30*/  I2FP.F32.S32 R251, R240 ;  /* 0x000000f000fb7245 */ /* 0x000fe20000201400 */
[----:B------:R-:W-:Y:S01]  /*23f40*/  STL [R1+0xf34], R119 ;  /* 0x000f347701007387 */ /* 0x000fe20000100800 */
[----:B------:R-:W-:-:S03]  /*23f50*/  FFMA.FTZ R3, R3, 1.1920928955078125e-07, R4 ;  /* 0x3400000003037823 */ /* 0x000fc60000010004 */
[----:B------:R-:W-:Y:S04]  /*23f60*/  STL [R1+0xf38], R120 ;  /* 0x000f387801007387 */ /* 0x000fe80000100800 */
[----:B------:R-:W-:Y:S01]  /*23f70*/  STL [R1+0xf3c], R121 ;  /* 0x000f3c7901007387 */ /* 0x000fe20000100800 */
[----:B------:R-:W-:-:S03]  /*23f80*/  FFMA.FTZ R2, R251, 1.1920928955078125e-07, R2 ;  /* 0x34000000fb027823 */ /* 0x000fc60000010002 */
[----:B------:R-:W-:Y:S04]  /*23f90*/  STL [R1+0xf40], R122 ;  /* 0x000f407a01007387 */ /* 0x000fe80000100800 */
[----:B------:R-:W-:Y:S04]  /*23fa0*/  STL [R1+0xf44], R123 ;  /* 0x000f447b01007387 */ /* 0x000fe80000100800 */
[----:B------:R0:W-:Y:S04]  /*23fb0*/  STL [R1+0xf48], R124 ;  /* 0x000f487c01007387 */ /* 0x0001e80000100800 */
[----:B------:R1:W-:Y:S04]  /*23fc0*/  STL [R1+0x18], R7 ;  /* 0x0000180701007387 */ /* 0x0003e80000100800 */
[----:B------:R2:W-:Y:S04]  /*23fd0*/  STL [R1+0x14], R5 ;  /* 0x0000140501007387 */ /* 0x0005e80000100800 */
[----:B0-----:R-:W3:Y:S04]  /*23fe0*/  LDL.LU R124, [R1+0x85c] ;  /* 0x00085c00017c7983 */ /* 0x001ee80000300800 */
[----:B------:R0:W-:Y:S04]  /*23ff0*/  STL [R1+0xc], R3 ;  /* 0x00000c0301007387 */ /* 0x0001e80000100800 */
[----:B------:R-:W4:Y:S04]  /*24000*/  LDL.LU R123, [R1+0x854] ;  /* 0x00085400017b7983 */ /* 0x000f280000300800 */
[----:B------:R0:W-:Y:S04]  /*24010*/  STL [R1+0x8], R2 ;  /* 0x0000080201007387 */ /* 0x0001e80000100800 */
        /* <DEDUP_REMOVED lines=144> */
[----:B-1----:R-:W4:Y:S04]  /*24920*/  LDL.LU R7, [R1+0xac] ;  /* 0x0000ac0001077983 */ /* 0x002f280000300800 */
[----:B------:R-:W4:Y:S01]  /*24930*/  LDL.LU R6, [R1+0xa4] ;  /* 0x0000a40001067983 */ /* 0x000f220000300800 */
[----:B------:R-:W-:-:S03]  /*24940*/  FSEL R206, R206, R243, P0 ;  /* 0x000000f3cece7208 */ /* 0x000fc60000000000 */
[----:B--2---:R-:W2:Y:S01]  /*24950*/  LDL.LU R5, [R1+0x9c] ;  /* 0x00009c0001057983 */ /* 0x004ea20000300800 */
[----:B------:R-:W-:-:S03]  /*24960*/  FMUL R243, R250, 0.25 ;  /* 0x3e800000faf37820 */ /* 0x000fc60000400000 */
[----:B------:R-:W2:Y:S04]  /*24970*/  LDL.LU R4, [R1+0x94] ;  /* 0x0000940001047983 */ /* 0x000ea80000300800 */
[----:B0-----:R-:W2:Y:S04]  /*24980*/  LDL.LU R3, [R1+0x8c] ;  /* 0x00008c0001037983 */ /* 0x001ea80000300800 */
[----:B------:R-:W2:Y:S01]  /*24990*/  LDL.LU R2, [R1+0x84] ;  /* 0x0000840001027983 */ /* 0x000ea20000300800 */
[----:B------:R-:W-:-:S03]  /*249a0*/  FSEL R243, R243, R250, P1 ;  /* 0x000000faf3f37208 */ /* 0x000fc60000800000 */
[----:B------:R-:W2:Y:S04]  /*249b0*/  LDL.LU R244, [R1+0x7c] ;  /* 0x00007c0001f47983 */ /* 0x000ea80000300800 */
[----:B------:R-:W2:Y:S04]  /*249c0*/  LDL.LU R249, [R1+0x74] ;  /* 0x0000740001f97983 */ /* 0x000ea80000300800 */
[----:B------:R-:W2:Y:S01]  /*249d0*/  LDL.LU R250, [R1+0x6c] ;  /* 0x00006c0001fa7983 */ /* 0x000ea20000300800 */
[C---:B------:R-:W-:Y:S01]  /*249e0*/  FSETP.GEU.AND P6, PT, |R245|.reuse, 1.175494350822287508e-38, PT ;  /* 0x00800000f500780b */ /* 0x040fe20003fce200 */
[----:B------:R-:W-:-:S12]  /*249f0*/  @P3 FMUL R245, R245, 0.25 ;  /* 0x3e800000f5f53820 */ /* 0x000fd80000400000 */
[----:B------:R-:W-:-:S06]  /*24a00*/  @!P6 FMUL R245, R245, 16777216 ;  /* 0x4b800000f5f5e820 */ /* 0x000fcc0000400000 */
[----:B------:R-:W0:Y:S01]  /*24a10*/  MUFU.RCP R245, R245 ;  /* 0x000000f500f57308 */ /* 0x000e220000001000 */
[----:B---3--:R-:W-:Y:S01]  /*24a20*/  @!P6 FMUL R124, R124, 16777216 ;  /* 0x4b8000007c7ce820 */ /* 0x008fe20000400000 */
[----:B----4-:R-:W-:Y:S01]  /*24a30*/  @!P6 FMUL R123, R123, 16777216 ;  /* 0x4b8000007b7be820 */ /* 0x010fe20000400000 */
[----:B------:R-:W-:Y:S01]  /*24a40*/  @!P6 FMUL R122, R122, 16777216 ;  /* 0x4b8000007a7ae820 */ /* 0x000fe20000400000 */
        /* <DEDUP_REMOVED lines=8> */
[C---:B0-----:R-:W-:Y:S01]  /*24ad0*/  FMUL R124, R245.reuse, R124 ;  /* 0x0000007cf57c7220 */ /* 0x041fe20000400000 */
[C---:B------:R-:W-:Y:S01]  /*24ae0*/  FMUL R123, R245.reuse, R123 ;  /* 0x0000007bf57b7220 */ /* 0x040fe20000400000 */
[C---:B------:R-:W-:Y:S01]  /*24af0*/  FMUL R122, R245.reuse, R122 ;  /* 0x0000007af57a7220 */ /* 0x040fe20000400000 */
[C---:B------:R-:W-:Y:S01]  /*24b00*/  FMUL R121, R245.reuse, R121 ;  /* 0x00000079f5797220 */ /* 0x040fe20000400000 */
[C---:B------:R-:W-:Y:S01]  /*24b10*/  FMUL R120, R245.reuse, R120 ;  /* 0x00000078f5787220 */ /* 0x040fe20000400000 */
[----:B------:R-:W-:Y:S01]  /*24b20*/  STL [R1+0xd3c], R124 ;  /* 0x000d3c7c01007387 */ /* 0x000fe20000100800 */
[C---:B------:R-:W-:Y:S01]  /*24b30*/  FMUL R119, R245.reuse, R119 ;  /* 0x00000077f5777220 */ /* 0x040fe20000400000 */
[----:B------:R-:W-:Y:S01]  /*24b40*/  FMUL R118, R245, R118 ;  /* 0x00000076f5767220 */ /* 0x000fe20000400000 */
[----:B------:R-:W-:Y:S01]  /*24b50*/  @!P6 FMUL R113, R113, 16777216 ;  /* 0x4b8000007171e820 */ /* 0x000fe20000400000 */
[----:B------:R-:W-:Y:S01]  /*24b60*/  STL [R1+0xd38], R123 ;  /* 0x000d387b01007387 */ /* 0x000fe20000100800 */
[C---:B------:R-:W-:Y:S01]  /*24b70*/  FMUL R117, R245.reuse, R117 ;  /* 0x00000075f5757220 */ /* 0x040fe20000400000 */
[----:B------:R-:W-:Y:S01]  /*24b80*/  @!P6 FMUL R112, R112, 16777216 ;  /* 0x4b8000007070e820 */ /* 0x000fe20000400000 */
[----:B------:R-:W-:Y:S01]  /*24b90*/  FMUL R116, R245, R116 ;  /* 0x00000074f5747220 */ /* 0x000fe20000400000 */
[----:B------:R-:W-:Y:S01]  /*24ba0*/  STL [R1+0xd34], R122 ;  /* 0x000d347a01007387 */ /* 0x000fe20000100800 */
[----:B------:R-:W-:Y:S01]  /*24bb0*/  @!P6 FMUL R111, R111, 16777216 ;  /* 0x4b8000006f6fe820 */ /* 0x000fe20000400000 */
[----:B------:R-:W-:-:S02]  /*24bc0*/  FMUL R115, R245, R115 ;  /* 0x00000073f5737220 */ /* 0x000fc40000400000 */
[----:B------:R-:W-:Y:S01]  /*24bd0*/  STL [R1+0xd30], R121 ;  /* 0x000d307901007387 */ /* 0x000fe20000100800 */
[----:B------:R-:W-:Y:S01]  /*24be0*/  @!P6 FMUL R110, R110, 16777216 ;  /* 0x4b8000006e6ee820 */ /* 0x000fe20000400000 */
[----:B------:R-:W-:Y:S02]  /*24bf0*/  FMUL R114, R245, R114 ;  /* 0x00000072f5727220 */ /* 0x000fe40000400000 */
[----:B------:R-:W-:Y:S01]  /*24c00*/  STL [R1+0xd2c], R120 ;  /* 0x000d2c7801007387 */ /* 0x000fe20000100800 */
[----:B------:R-:W-:Y:S01]  /*24c10*/  @!P6 FMUL R109, R109, 16777216 ;  /* 0x4b8000006d6de820 */ /* 0x000fe20000400000 */
[C---:B------:R-:W-:Y:S02]  /*24c20*/  FMUL R113, R245.reuse, R113 ;  /* 0x00000071f5717220 */ /* 0x040fe40000400000 */
[----:B------:R-:W-:Y:S01]  /*24c30*/  STL [R1+0xd28], R119 ;  /* 0x000d287701007387 */ /* 0x000fe20000100800 */
[----:B------:R-:W-:Y:S01]  /*24c40*/  @!P6 FMUL R108, R108, 16777216 ;  /* 0x4b8000006c6ce820 */ /* 0x000fe20000400000 */
[----:B------:R-:W-:-:S02]  /*24c50*/  FMUL R112, R245, R112 ;  /* 0x00000070f5707220 */ /* 0x000fc40000400000 */
[----:B------:R-:W-:Y:S01]  /*24c60*/  STL [R1+0xd24], R118 ;  /* 0x000d247601007387 */ /* 0x000fe20000100800 */
[----:B------:R-:W-:Y:S01]  /*24c70*/  @!P6 FMUL R107, R107, 16777216 ;  /* 0x4b8000006b6be820 */ /* 0x000fe20000400000 */
[C---:B------:R-:W-:Y:S02]  /*24c80*/  FMUL R111, R245.reuse, R111 ;  /* 0x0000006ff56f7220 */ /* 0x040fe40000400000 */
[----:B------:R-:W-:Y:S01]  /*24c90*/  STL [R1+0xd20], R117 ;  /* 0x000d207501007387 */ /* 0x000fe20000100800 */
[----:B------:R-:W-:Y:S01]  /*24ca0*/  @!P6 FMUL R106, R106, 16777216 ;  /* 0x4b8000006a6ae820 */ /* 0x000fe20000400000 */
[----:B------:R-:W-:Y:S02]  /*24cb0*/  FMUL R110, R245, R110 ;  /* 0x0000006ef56e7220 */ /* 0x000fe40000400000 */
        /* <DEDUP_REMOVED lines=301> */
[----:B--2---:R-:W-:Y:S01]  /*25f90*/  @!P6 FMUL R5, R5, 16777216 ;  /* 0x4b8000000505e820 */ /* 0x004fe20000400000 */
        /* <DEDUP_REMOVED lines=8> */
[C---:B------:R-:W-:Y:S01]  /*26020*/  FMUL R6, R245.reuse, R6 ;  /* 0x00000006f5067220 */ /* 0x040fe20000400000 */
[----:B------:R-:W-:Y:S02]  /*26030*/  @!P6 FMUL R2, R2, 16777216 ;  /* 0x4b8000000202e820 */ /* 0x000fe40000400000 */
[----:B------:R-:W-:Y:S01]  /*26040*/  STL [R1+0x9ac], R12 ;  /* 0x0009ac0c01007387 */ /* 0x000fe20000100800 */
[C---:B------:R-:W-:Y:S01]  /*26050*/  FMUL R5, R245.reuse, R5 ;  /* 0x00000005f5057220 */ /* 0x040fe20000400000 */
[C---:B------:R-:W-:Y:S02]  /*26060*/  FMUL R4, R245.reuse, R4 ;  /* 0x00000004f5047220 */ /* 0x040fe40000400000 */
[----:B------:R-:W-:Y:S01]  /*26070*/  STL [R1+0x9a8], R11 ;  /* 0x0009a80b01007387 */ /* 0x000fe20000100800 */
[----:B------:R-:W-:-:S03]  /*26080*/  FMUL R3, R245, R3 ;  /* 0x00000003f5037220 */ /* 0x000fc60000400000 */
[----:B------:R-:W-:Y:S01]  /*26090*/  STL [R1+0x9a4], R10 ;  /* 0x0009a40a01007387 */ /* 0x000fe20000100800 */
[----:B------:R-:W-:-:S03]  /*260a0*/  @!P6 FMUL R244, R244, 16777216 ;  /* 0x4b800000f4f4e820 */ /* 0x000fc60000400000 */
[----:B------:R-:W-:Y:S01]  /*260b0*/  STL [R1+0x9a0], R9 ;  /* 0x0009a00901007387 */ /* 0x000fe20000100800 */
[----:B------:R-:W-:Y:S01]  /*260c0*/  @!P6 FMUL R249, R249, 16777216 ;  /* 0x4b800000f9f9e820 */ /* 0x000fe20000400000 */
[----:B------:R-:W-:Y:S02]  /*260d0*/  FMUL R2, R245, R2 ;  /* 0x00000002f5027220 */ /* 0x000fe40000400000 */
[----:B------:R-:W-:Y:S01]  /*260e0*/  STL [R1+0x98c], R8 ;  /* 0x00098c0801007387 */ /* 0x000fe20000100800 */
[----:B------:R-:W-:-:S03]  /*260f0*/  @!P6 FMUL R250, R250, 16777216 ;  /* 0x4b800000fafae820 */ /* 0x000fc60000400000 */
[----:B------:R-:W-:Y:S04]  /*26100*/  STL [R1+0x988], R7 ;  /* 0x0009880701007387 */ /* 0x000fe80000100800 */
[----:B------:R-:W-:Y:S04]  /*26110*/  STL [R1+0x984], R6 ;  /* 0x0009840601007387 */ /* 0x000fe80000100800 */
[----:B------:R-:W-:Y:S04]  /*26120*/  STL [R1+0x980], R5 ;  /* 0x0009800501007387 */ /* 0x000fe80000100800 */
[----:B------:R0:W-:Y:S04]  /*26130*/  STL [R1+0x96c], R4 ;  /* 0x00096c0401007387 */ /* 0x0001e80000100800 */
[----:B------:R1:W-:Y:S04]  /*26140*/  STL [R1+0x968], R3 ;  /* 0x0009680301007387 */ /* 0x0003e80000100800 */
[----:B------:R2:W-:Y:S01]  /*26150*/  STL [R1+0x964], R2 ;  /* 0x0009640201007387 */ /* 0x0005e20000100800 */
[C---:B0-----:R-:W-:Y:S01]  /*26160*/  FMUL R4, R245.reuse, R244 ;  /* 0x000000f4f5047220 */ /* 0x041fe20000400000 */
[----:B-1----:R-:W-:-:S04]  /*26170*/  FMUL R3, R245, R249 ;  /* 0x000000f9f5037220 */ /* 0x002fc80000400000 */
[----:B------:R0:W-:Y:S01]  /*26180*/  STL [R1+0x960], R4 ;  /* 0x0009600401007387 */ /* 0x0001e20000100800 */
[----:B--2---:R-:W-:-:S03]  /*26190*/  FMUL R2, R245, R250 ;  /* 0x000000faf5027220 */ /* 0x004fc60000400000 */
[----:B------:R1:W-:Y:S04]  /*261a0*/  STL [R1+0x8d0], R3 ;  /* 0x0008d00301007387 */ /* 0x0003e80000100800 */
[----:B------:R-:W2:Y:S04]  /*261b0*/  LDL.LU R251, [R1+0x860] ;  /* 0x0008600001fb7983 */ /* 0x000ea80000300800 */
[----:B------:R3:W-:Y:S04]  /*261c0*/  STL [R1+0x51c], R2 ;  /* 0x00051c0201007387 */ /* 0x0007e80000100800 */
        /* <DEDUP_REMOVED lines=94> */
[----:B------:R-:W-:-:S03]  /*267b0*/  @!P6 FMUL R0, R0, 16777216 ;  /* 0x4b8000000000e820 */ /* 0x000fc60000400000 */
[----:B------:R-:W2:Y:S01]  /*267c0*/  LDL.LU R30, [R1+0x160] ;  /* 0x00016000011e7983 */ /* 0x000ea20000300800 */
[----:B------:R-:W-:-:S03]  /*267d0*/  @!P6 FMUL R252, R252, 16777216 ;  /* 0x4b800000fcfce820 */ /* 0x000fc60000400000 */
[----:B------:R-:W2:Y:S01]  /*267e0*/  LDL.LU R29, [R1+0x158] ;  /* 0x00015800011d7983 */ /* 0x000ea20000300800 */
[----:B------:R-:W-:-:S03]  /*267f0*/  FMUL R0, R245, R0 ;  /* 0x00000000f5007220 */ /* 0x000fc60000400000 */
[----:B------:R-:W2:Y:S01]  /*26800*/  LDL.LU R28, [R1+0x150] ;  /* 0x00015000011c7983 */ /* 0x000ea20000300800 */
[----:B------:R-:W-:-:S03]  /*26810*/  FMUL R252, R245, R252 ;  /* 0x000000fcf5fc7220 */ /* 0x000fc60000400000 */
        /* <DEDUP_REMOVED lines=8> */
[----:B0-----:R-:W2:Y:S04]  /*268a0*/  LDL.LU R4, [R1+0x108] ;  /* 0x0001080001047983 */ /* 0x001ea80000300800 */
        /* <DEDUP_REMOVED lines=18> */
[----:B-1----:R-:W2:Y:S04]  /*269d0*/  LDL.LU R3, [R1+0x70] ;  /* 0x0000700001037983 */ /* 0x002ea80000300800 */
[----:B---3--:R-:W3:Y:S04]  /*269e0*/  LDL.LU R2, [R1+0x68] ;  /* 0x0000680001027983 */ /* 0x008ee80000300800 */
[----:B------:R-:W3:Y:S01]  /*269f0*/  LDL.LU R250, [R1+0x60] ;  /* 0x0000600001fa7983 */ /* 0x000ee20000300800 */
[C---:B------:R-:W-:Y:S01]  /*26a00*/  FSETP.GEU.AND P4, PT, |R246|.reuse, 1.175494350822287508e-38, PT ;  /* 0x00800000f600780b */ /* 0x040fe20003f8e200 */
[----:B------:R-:W-:-:S12]  /*26a10*/  @P2 FMUL R246, R246, 0.25 ;  /* 0x3e800000f6f62820 */ /* 0x000fd80000400000 */
[----:B------:R-:W-:-:S06]  /*26a20*/  @!P4 FMUL R246, R246, 16777216 ;  /* 0x4b800000f6f6c820 */ /* 0x000fcc0000400000 */
[----:B------:R-:W0:Y:S01]  /*26a30*/  MUFU.RCP R246, R246 ;  /* 0x000000f600f67308 */ /* 0x000e220000001000 */
[----:B----4-:R-:W-:Y:S01]  /*26a40*/  @!P4 FMUL R124, R124, 16777216 ;  /* 0x4b8000007c7cc820 */ /* 0x010fe20000400000 */
[----:B--2---:R-:W-:Y:S01]  /*26a50*/  @!P4 FMUL R123, R123, 16777216 ;  /* 0x4b8000007b7bc820 */ /* 0x004fe20000400000 */
        /* <DEDUP_REMOVED lines=8> */
[----:B------:R-:W-:-:S02]  /*26ae0*/  FMUL R121, R246, R121 ;  /* 0x00000079f6797220 */ /* 0x000fc40000400000 */
[----:B------:R0:W-:Y:S01]  /*26af0*/  STL [R1+0xccc], R124 ;  /* 0x000ccc7c01007387 */ /* 0x0001e20000100800 */
[C---:B------:R-:W-:Y:S01]  /*26b00*/  FMUL R120, R246.reuse, R120 ;  /* 0x00000078f6787220 */ /* 0x040fe20000400000 */
[----:B------:R-:W-:Y:S01]  /*26b10*/  @!P4 FMUL R117, R117, 16777216 ;  /* 0x4b8000007575c820 */ /* 0x000fe20000400000 */
[----:B------:R-:W-:Y:S01]  /*26b20*/  FMUL R119, R246, R119 ;  /* 0x00000077f6777220 */ /* 0x000fe20000400000 */
[----:B------:R-:W-:Y:S01]  /*26b30*/  @!P4 FMUL R116, R116, 16777216 ;  /* 0x4b8000007474c820 */ /* 0x000fe20000400000 */
[----:B0-----:R-:W2:Y:S04]  /*26b40*/  LDL.LU R124, [R1+0xf48] ;  /* 0x000f4800017c7983 */ /* 0x001ea80000300800 */
[----:B------:R0:W-:Y:S01]  /*26b50*/  STL [R1+0xcc8], R123 ;  /* 0x000cc87b01007387 */ /* 0x0001e20000100800 */
[C---:B------:R-:W-:Y:S01]  /*26b60*/  FMUL R118, R246.reuse, R118 ;  /* 0x00000076f6767220 */ /* 0x040fe20000400000 */
[----:B------:R-:W-:Y:S01]  /*26b70*/  @!P4 FMUL R115, R115, 16777216 ;  /* 0x4b8000007373c820 */ /* 0x000fe20000400000 */
[----:B------:R-:W-:Y:S01]  /*26b80*/  FMUL R117, R246, R117 ;  /* 0x00000075f6757220 */ /* 0x000fe20000400000 */
[----:B0-----:R-:W4:Y:S04]  /*26b90*/  LDL.LU R123, [R1+0xf44] ;  /* 0x000f4400017b7983 */ /* 0x001f280000300800 */
[----:B------:R0:W-:Y:S01]  /*26ba0*/  STL [R1+0xcc4], R122 ;  /* 0x000cc47a01007387 */ /* 0x0001e20000100800 */
[----:B------:R-:W-:Y:S01]  /*26bb0*/  @!P4 FMUL R114, R114, 16777216 ;  /* 0x4b8000007272c820 */ /* 0x000fe20000400000 */
[----:B------:R-:W-:-:S02]  /*26bc0*/  FMUL R116, R246, R116 ;  /* 0x00000074f6747220 */ /* 0x000fc40000400000 */
[----:B0-----:R-:W2:Y:S04]  /*26bd0*/  LDL.LU R122, [R1+0xf40] ;  /* 0x000f4000017a7983 */ /* 0x001ea80000300800 */
[----:B------:R0:W-:Y:S01]  /*26be0*/  STL [R1+0xcc0], R121 ;  /* 0x000cc07901007387 */ /* 0x0001e20000100800 */
[----:B------:R-:W-:Y:S01]  /*26bf0*/  @!P4 FMUL R113, R113, 16777216 ;  /* 0x4b8000007171c820 */ /* 0x000fe20000400000 */
[----:B------:R-:W-:Y:S02]  /*26c00*/  FMUL R115, R246, R115 ;  /* 0x00000073f6737220 */ /* 0x000fe40000400000 */
[----:B0-----:R-:W4:Y:S04]  /*26c10*/  LDL.LU R121, [R1+0xf3c] ;  /* 0x000f3c0001797983 */ /* 0x001f280000300800 */
[----:B------:R0:W-:Y:S01]  /*26c20*/  STL [R1+0xcac], R120 ;  /* 0x000cac7801007387 */ /* 0x0001e20000100800 */
[----:B------:R-:W-:Y:S01]  /*26c30*/  @!P4 FMUL R112, R112, 16777216 ;  /* 0x4b8000007070c820 */ /* 0x000fe20000400000 */
[----:B------:R-:W-:-:S02]  /*26c40*/  FMUL R114, R246, R114 ;  /* 0x00000072f6727220 */ /* 0x000fc40000400000 */
[----:B0-----:R-:W4:Y:S04]  /*26c50*/  LDL.LU R120, [R1+0xf38] ;  /* 0x000f380001787983 */ /* 0x001f280000300800 */
[----:B------:R0:W-:Y:S01]  /*26c60*/  STL [R1+0xca8], R119 ;  /* 0x000ca87701007387 */ /* 0x0001e20000100800 */
[----:B------:R-:W-:Y:S01]  /*26c70*/  @!P4 FMUL R111, R111, 16777216 ;  /* 0x4b8000006f6fc820 */ /* 0x000fe20000400000 */
[----:B------:R-:W-:Y:S02]  /*26c80*/  FMUL R113, R246, R113 ;  /* 0x00000071f6717220 */ /* 0x000fe40000400000 */
[----:B0-----:R-:W2:Y:S04]  /*26c90*/  LDL.LU R119, [R1+0xf34] ;  /* 0x000f340001777983 */ /* 0x001ea80000300800 */
        /* <DEDUP_REMOVED lines=334> */
[C---:B------:R-:W-:Y:S02]  /*28180*/  FMUL R29, R246.reuse, R29 ;  /* 0x0000001df61d7220 */ /* 0x040fe40000400000 */
[----:B0-----:R-:W4:Y:S04]  /*28190*/  LDL.LU R35, [R1+0xde4] ;  /* 0x000de40001237983 */ /* 0x001f280000300800 */
[----:B------:R0:W-:Y:S01]  /*281a0*/  STL [R1+0x994], R34 ;  /* 0x0009942201007387 */ /* 0x0001e20000100800 */
[----:B------:R-:W-:Y:S01]  /*281b0*/  @!P4 FMUL R245, R245, 16777216 ;  /* 0x4b800000f5f5c820 */ /* 0x000fe20000400000 */
[----:B------:R-:W-:Y:S01]  /*281c0*/  FMUL R28, R246, R28 ;  /* 0x0000001cf61c7220 */ /* 0x000fe20000400000 */
[----:B------:R-:W-:Y:S01]  /*281d0*/  @!P4 FMUL R16, R16, 16777216 ;  /* 0x4b8000001010c820 */ /* 0x000fe20000400000 */
[----:B0-----:R-:W2:Y:S04]  /*281e0*/  LDL.LU R34, [R1+0xde0] ;  /* 0x000de00001227983 */ /* 0x001ea80000300800 */
[----:B------:R0:W-:Y:S01]  /*281f0*/  STL [R1+0x990], R33 ;  /* 0x0009902101007387 */ /* 0x0001e20000100800 */
[C---:B------:R-:W-:Y:S01]  /*28200*/  FMUL R27, R246.reuse, R27 ;  /* 0x0000001bf61b7220 */ /* 0x040fe20000400000 */
[----:B------:R-:W-:-:S02]  /*28210*/  FMUL R245, R246, R245 ;  /* 0x000000f5f6f57220 */ /* 0x000fc40000400000 */
[----:B0-----:R-:W4:Y:S04]  /*28220*/  LDL.LU R33, [R1+0xddc] ;  /* 0x000ddc0001217983 */ /* 0x001f280000300800 */
[----:B------:R0:W-:Y:S01]  /*28230*/  STL [R1+0x97c], R32 ;  /* 0x00097c2001007387 */ /* 0x0001e20000100800 */
[----:B------:R-:W-:Y:S01]  /*28240*/  FMUL R16, R246, R16 ;  /* 0x00000010f6107220 */ /* 0x000fe20000400000 */
[----:B------:R-:W-:Y:S02]  /*28250*/  @!P4 FMUL R13, R13, 16777216 ;  /* 0x4b8000000d0dc820 */ /* 0x000fe40000400000 */
[----:B0-----:R-:W4:Y:S04]  /*28260*/  LDL.LU R32, [R1+0xdd8] ;  /* 0x000dd80001207983 */ /* 0x001f280000300800 */
[----:B------:R0:W-:Y:S01]  /*28270*/  STL [R1+0x978], R31 ;  /* 0x0009781f01007387 */ /* 0x0001e20000100800 */
[----:B------:R-:W-:Y:S01]  /*28280*/  @!P4 FMUL R12, R12, 16777216 ;  /* 0x4b8000000c0cc820 */ /* 0x000fe20000400000 */
[----:B------:R-:W-:-:S02]  /*28290*/  @!P4 FMUL R9, R9, 16777216 ;  /* 0x4b8000000909c820 */ /* 0x000fc40000400000 */
[----:B0-----:R-:W2:Y:S04]  /*282a0*/  LDL.LU R31, [R1+0xdd4] ;  /* 0x000dd400011f7983 */ /* 0x001ea80000300800 */
[----:B------:R0:W-:Y:S01]  /*282b0*/  STL [R1+0x974], R30 ;  /* 0x0009741e01007387 */ /* 0x0001e20000100800 */
[----:B------:R-:W-:Y:S01]  /*282c0*/  @!P4 FMUL R8, R8, 16777216 ;  /* 0x4b8000000808c820 */ /* 0x000fe20000400000 */
[----:B------:R-:W-:Y:S02]  /*282d0*/  @!P4 FMUL R5, R5, 16777216 ;  /* 0x4b8000000505c820 */ /* 0x000fe40000400000 */
[----:B0-----:R-:W4:Y:S04]  /*282e0*/  LDL.LU R30, [R1+0xdd0] ;  /* 0x000dd000011e7983 */ /* 0x001f280000300800 */
[----:B------:R0:W-:Y:S01]  /*282f0*/  STL [R1+0x970], R29 ;  /* 0x0009701d01007387 */ /* 0x0001e20000100800 */
[----:B------:R-:W-:-:S03]  /*28300*/  @!P4 FMUL R4, R4, 16777216 ;  /* 0x4b8000000404c820 */ /* 0x000fc60000400000 */
[----:B0-----:R-:W2:Y:S04]  /*28310*/  LDL.LU R29, [R1+0xdcc] ;  /* 0x000dcc00011d7983 */ /* 0x001ea80000300800 */
[----:B------:R0:W-:Y:S01]  /*28320*/  STL [R1+0x95c], R28 ;  /* 0x00095c1c01007387 */ /* 0x0001e20000100800 */
[----:B------:R-:W-:-:S03]  /*28330*/  @!P4 FMUL R244, R244, 16777216 ;  /* 0x4b800000f4f4c820 */ /* 0x000fc60000400000 */
[----:B0-----:R-:W2:Y:S04]  /*28340*/  LDL.LU R28, [R1+0xdc8] ;  /* 0x000dc800011c7983 */ /* 0x001ea80000300800 */
[----:B------:R0:W-:Y:S01]  /*28350*/  STL [R1+0x958], R27 ;  /* 0x0009581b01007387 */ /* 0x0001e20000100800 */
[----:B------:R-:W-:-:S03]  /*28360*/  @!P4 FMUL R249, R249, 16777216 ;  /* 0x4b800000f9f9c820 */ /* 0x000fc60000400000 */
[----:B0-----:R-:W4:Y:S04]  /*28370*/  LDL.LU R27, [R1+0xdc4] ;  /* 0x000dc400011b7983 */ /* 0x001f280000300800 */
[----:B------:R0:W-:Y:S04]  /*28380*/  STL [R1+0x954], R245 ;  /* 0x000954f501007387 */ /* 0x0001e80000100800 */
[----:B------:R1:W-:Y:S01]  /*28390*/  STL [R1+0x950], R16 ;  /* 0x0009501001007387 */ /* 0x0003e20000100800 */
[C---:B0-----:R-:W-:Y:S01]  /*283a0*/  FMUL R245, R246.reuse, R13 ;  /* 0x0000000df6f57220 */ /* 0x041fe20000400000 */
[C---:B------:R-:W-:Y:S01]  /*283b0*/  FMUL R13, R246.reuse, R9 ;  /* 0x00000009f60d7220 */ /* 0x040fe20000400000 */
[C---:B-1----:R-:W-:Y:S01]  /*283c0*/  FMUL R16, R246.reuse, R12 ;  /* 0x0000000cf6107220 */ /* 0x042fe20000400000 */
[C---:B------:R-:W-:Y:S01]  /*283d0*/  FMUL R12, R246.reuse, R8 ;  /* 0x00000008f60c7220 */ /* 0x040fe20000400000 */
[C---:B------:R-:W-:Y:S01]  /*283e0*/  FMUL R9, R246.reuse, R5 ;  /* 0x00000005f6097220 */ /* 0x040fe20000400000 */
[----:B------:R0:W-:Y:S01]  /*283f0*/  STL [R1+0x510], R245 ;  /* 0x000510f501007387 */ /* 0x0001e20000100800 */
[C---:B------:R-:W-:Y:S01]  /*28400*/  FMUL R8, R246.reuse, R4 ;  /* 0x00000004f6087220 */ /* 0x040fe20000400000 */
[----:B------:R-:W-:-:S02]  /*28410*/  FMUL R5, R246, R244 ;  /* 0x000000f4f6057220 */ /* 0x000fc40000400000 */
[----:B------:R1:W-:Y:S01]  /*28420*/  STL [R1+0x508], R16 ;  /* 0x0005081001007387 */ /* 0x0003e20000100800 */
[----:B------:R-:W-:-:S03]  /*28430*/  FMUL R4, R246, R249 ;  /* 0x000000f9f6047220 */ /* 0x000fc60000400000 */
[----:B------:R3:W-:Y:S04]  /*28440*/  STL [R1+0x500], R13 ;  /* 0x0005000d01007387 */ /* 0x0007e80000100800 */
[----:B------:R3:W-:Y:S04]  /*28450*/  STL [R1+0x4f8], R12 ;  /* 0x0004f80c01007387 */ /* 0x0007e80000100800 */
[----:B------:R3:W-:Y:S04]  /*28460*/  STL [R1+0x4f0], R9 ;  /* 0x0004f00901007387 */ /* 0x0007e80000100800 */
[----:B------:R3:W-:Y:S01]  /*28470*/  STL [R1+0x4e8], R8 ;  /* 0x0004e80801007387 */ /* 0x0007e20000100800 */
[----:B------:R-:W-:-:S03]  /*28480*/  @!P4 FMUL R26, R26, 16777216 ;  /* 0x4b8000001a1ac820 */ /* 0x000fc60000400000 */
[----:B0-----:R-:W2:Y:S04]  /*28490*/  LDL.LU R245, [R1+0x864] ;  /* 0x0008640001f57983 */ /* 0x001ea80000300800 */
[----:B------:R0:W-:Y:S01]  /*284a0*/  STL [R1+0x4e0], R5 ;  /* 0x0004e00501007387 */ /* 0x0001e20000100800 */
[----:B------:R-:W-:-:S03]  /*284b0*/  @!P4 FMUL R25, R25, 16777216 ;  /* 0x4b8000001919c820 */ /* 0x000fc60000400000 */
[----:B-1----:R-:W4:Y:S04]  /*284c0*/  LDL.LU R16, [R1+0x64] ;  /* 0x0000640001107983 */ /* 0x002f280000300800 */
[----:B------:R1:W-:Y:S01]  /*284d0*/  STL [R1+0x4d8], R4 ;  /* 0x0004d80401007387 */ /* 0x0003e20000100800 */
[----:B------:R-:W-:-:S03]  /*284e0*/  @!P4 FMUL R24, R24, 16777216 ;  /* 0x4b8000001818c820 */ /* 0x000fc60000400000 */
[----:B---3--:R-:W3:Y:S01]  /*284f0*/  LDL.LU R13, [R1+0x58] ;  /* 0x00005800010d7983 */ /* 0x008ee20000300800 */
[----:B------:R-:W-:-:S03]  /*28500*/  FMUL R26, R246, R26 ;  /* 0x0000001af61a7220 */ /* 0x000fc60000400000 */
[----:B------:R-:W2:Y:S01]  /*28510*/  LDL.LU R12, [R1+0x4c] ;  /* 0x00004c00010c7983 */ /* 0x000ea20000300800 */
[----:B------:R-:W-:-:S03]  /*28520*/  @!P4 FMUL R23, R23, 16777216 ;  /* 0x4b8000001717c820 */ /* 0x000fc60000400000 */
[----:B------:R-:W2:Y:S01]  /*28530*/  LDL.LU R9, [R1+0x48] ;  /* 0x0000480001097983 */ /* 0x000ea20000300800 */
[----:B------:R-:W-:-:S03]  /*28540*/  FMUL R25, R246, R25 ;  /* 0x00000019f6197220 */ /* 0x000fc60000400000 */
[----:B------:R-:W2:Y:S01]  /*28550*/  LDL.LU R8, [R1+0x3c] ;  /* 0x00003c0001087983 */ /* 0x000ea20000300800 */
[----:B------:R-:W-:-:S03]  /*28560*/  @!P4 FMUL R22, R22, 16777216 ;  /* 0x4b8000001616c820 */ /* 0x000fc60000400000 */
[----:B0-----:R-:W2:Y:S01]  /*28570*/  LDL.LU R5, [R1+0x38] ;  /* 0x0000380001057983 */ /* 0x001ea20000300800 */
[----:B------:R-:W-:-:S03]  /*28580*/  FMUL R24, R246, R24 ;  /* 0x00000018f6187220 */ /* 0x000fc60000400000 */
[----:B-1----:R-:W2:Y:S01]  /*28590*/  LDL.LU R4, [R1+0x2c] ;  /* 0x00002c0001047983 */ /* 0x002ea20000300800 */
[----:B------:R-:W-:-:S03]  /*285a0*/  @!P4 FMUL R21, R21, 16777216 ;  /* 0x4b8000001515c820 */ /* 0x000fc60000400000 */
[----:B------:R-:W2:Y:S01]  /*285b0*/  LDL.LU R244, [R1+0x28] ;  /* 0x0000280001f47983 */ /* 0x000ea20000300800 */
[----:B------:R-:W-:-:S03]  /*285c0*/  FMUL R23, R246, R23 ;  /* 0x00000017f6177220 */ /* 0x000fc60000400000 */
[----:B------:R-:W2:Y:S01]  /*285d0*/  LDL.LU R249, [R1+0x1c] ;  /* 0x00001c0001f97983 */ /* 0x000ea20000300800 */
[----:B------:R-:W-:-:S03]  /*285e0*/  @!P4 FMUL R20, R20, 16777216 ;  /* 0x4b8000001414c820 */ /* 0x000fc60000400000 */
        /* <DEDUP_REMOVED lines=9> */
[C---:B------:R-:W-:Y:S01]  /*28680*/  FMUL R19, R246.reuse, R19 ;  /* 0x00000013f6137220 */ /* 0x040fe20000400000 */
        /* <DEDUP_REMOVED lines=34> */
[C---:B------:R-:W-:Y:S01]  /*288b0*/  FMUL R3, R246.reuse, R3 ;  /* 0x00000003f6037220 */ /* 0x040fe20000400000 */
[----:B------:R-:W-:-:S02]  /*288c0*/  FMUL R2, R246, R2 ;  /* 0x00000002f6027220 */ /* 0x000fc40000400000 */
[----:B0-----:R-:W2:Y:S04]  /*288d0*/  LDL.LU R15, [R1+0xd98] ;  /* 0x000d9800010f7983 */ /* 0x001ea80000300800 */
[----:B------:R0:W-:Y:S01]  /*288e0*/  STL [R1+0x98], R14 ;  /* 0x0000980e01007387 */ /* 0x0001e20000100800 */
[----:B------:R-:W-:Y:S01]  /*288f0*/  @!P4 FMUL R251, R251, 16777216 ;  /* 0x4b800000fbfbc820 */ /* 0x000fe20000400000 */
[----:B------:R-:W-:Y:S02]  /*28900*/  @!P4 FMUL R250, R250, 16777216 ;  /* 0x4b800000fafac820 */ /* 0x000fe40000400000 */
[----:B0-----:R-:W2:Y:S04]  /*28910*/  LDL.LU R14, [R1+0xd94] ;  /* 0x000d9400010e7983 */ /* 0x001ea80000300800 */
[----:B------:R0:W-:Y:S01]  /*28920*/  STL [R1+0x90], R11 ;  /* 0x0000900b01007387 */ /* 0x0001e20000100800 */
[----:B------:R-:W-:-:S03]  /*28930*/  FMUL R251, R246, R251 ;  /* 0x000000fbf6fb7220 */ /* 0x000fc60000400000 */
[----:B0-----:R-:W2:Y:S04]  /*28940*/  LDL.LU R11, [R1+0xd90] ;  /* 0x000d9000010b7983 */ /* 0x001ea80000300800 */
[----:B------:R0:W-:Y:S01]  /*28950*/  STL [R1+0x88], R10 ;  /* 0x0000880a01007387 */ /* 0x0001e20000100800 */
[----:B------:R-:W-:-:S03]  /*28960*/  FMUL R246, R246, R250 ;  /* 0x000000faf6f67220 */ /* 0x000fc60000400000 */
[----:B0-----:R-:W2:Y:S04]  /*28970*/  LDL.LU R10, [R1+0xd8c] ;  /* 0x000d8c00010a7983 */ /* 0x001ea80000300800 */
[----:B------:R0:W-:Y:S04]  /*28980*/  STL [R1+0x80], R7 ;  /* 0x0000800701007387 */ /* 0x0001e80000100800 */
[----:B0-----:R-:W2:Y:S04]  /*28990*/  LDL.LU R7, [R1+0xd88] ;  /* 0x000d880001077983 */ /* 0x001ea80000300800 */
[----:B------:R0:W-:Y:S04]  /*289a0*/  STL [R1+0x78], R6 ;  /* 0x0000780601007387 */ /* 0x0001e80000100800 */
[----:B0-----:R-:W2:Y:S04]  /*289b0*/  LDL.LU R6, [R1+0xd84] ;  /* 0x000d840001067983 */ /* 0x001ea80000300800 */
[----:B------:R0:W-:Y:S04]  /*289c0*/  STL [R1+0x70], R3 ;  /* 0x0000700301007387 */ /* 0x0001e80000100800 */
[----:B0-----:R-:W2:Y:S04]  /*289d0*/  LDL.LU R3, [R1+0xd80] ;  /* 0x000d800001037983 */ /* 0x001ea80000300800 */
[----:B------:R0:W-:Y:S04]  /*289e0*/  STL [R1+0x10], R2 ;  /* 0x0000100201007387 */ /* 0x0001e80000100800 */
[----:B0-----:R-:W2:Y:S04]  /*289f0*/  LDL.LU R2, [R1+0xd7c] ;  /* 0x000d7c0001027983 */ /* 0x001ea80000300800 */
[----:B------:R-:W2:Y:S01]  /*28a00*/  LDL.LU R250, [R1+0xd78] ;  /* 0x000d780001fa7983 */ /* 0x000ea20000300800 */
[C---:B------:R-:W-:Y:S01]  /*28a10*/  FSETP.GEU.AND P3, PT, |R247|.reuse, 1.175494350822287508e-38, PT ;  /* 0x00800000f700780b */ /* 0x040fe20003f6e200 */
[----:B------:R-:W-:-:S12]  /*28a20*/  @P0 FMUL R247, R247, 0.25 ;  /* 0x3e800000f7f70820 */ /* 0x000fd80000400000 */
[----:B------:R-:W-:-:S06]  /*28a30*/  @!P3 FMUL R247, R247, 16777216 ;  /* 0x4b800000f7f7b820 */ /* 0x000fcc0000400000 */
[----:B------:R-:W0:Y:S01]  /*28a40*/  MUFU.RCP R247, R247 ;  /* 0x000000f700f77308 */ /* 0x000e220000001000 */
[----:B----4-:R-:W-:Y:S01]  /*28a50*/  @!P3 FMUL R16, R16, 16777216 ;  /* 0x4b8000001010b820 */ /* 0x010fe20000400000 */
[----:B---3--:R-:W-:Y:S01]  /*28a60*/  @!P3 FMUL R13, R13, 16777216 ;  /* 0x4b8000000d0db820 */ /* 0x008fe20000400000 */
[----:B--2---:R-:W-:Y:S01]  /*28a70*/  @!P3 FMUL R12, R12, 16777216 ;  /* 0x4b8000000c0cb820 */ /* 0x004fe20000400000 */
[----:B------:R-:W-:Y:S01]  /*28a80*/  @!P3 FMUL R9, R9, 16777216 ;  /* 0x4b8000000909b820 */ /* 0x000fe20000400000 */
[----:B------:R-:W-:Y:S01]  /*28a90*/  @!P3 FMUL R8, R8, 16777216 ;  /* 0x4b8000000808b820 */ /* 0x000fe20000400000 */
[C---:B0-----:R-:W-:Y:S01]  /*28aa0*/  FMUL R16, R247.reuse, R16 ;  /* 0x00000010f7107220 */ /* 0x041fe20000400000 */
[C---:B------:R-:W-:Y:S01]  /*28ab0*/  FMUL R13, R247.reuse, R13 ;  /* 0x0000000df70d7220 */ /* 0x040fe20000400000 */
[----:B------:R-:W-:Y:S01]  /*28ac0*/  FMUL R12, R247, R12 ;  /* 0x0000000cf70c7220 */ /* 0x000fe20000400000 */
[----:B------:R-:W-:Y:S01]  /*28ad0*/  @!P3 FMUL R5, R5, 16777216 ;  /* 0x4b8000000505b820 */ /* 0x000fe20000400000 */
[C---:B------:R-:W-:Y:S01]  /*28ae0*/  FMUL R9, R247.reuse, R9 ;  /* 0x00000009f7097220 */ /* 0x040fe20000400000 */
[----:B------:R0:W-:Y:S01]  /*28af0*/  STL [R1+0xbf0], R16 ;  /* 0x000bf01001007387 */ /* 0x0001e20000100800 */
[----:B------:R-:W-:Y:S01]  /*28b00*/  @!P3 FMUL R4, R4, 16777216 ;  /* 0x4b8000000404b820 */ /* 0x000fe20000400000 */
[C---:B------:R-:W-:Y:S01]  /*28b10*/  FMUL R8, R247.reuse, R8 ;  /* 0x00000008f7087220 */ /* 0x040fe20000400000 */
[----:B------:R-:W-:Y:S01]  /*28b20*/  @!P3 FMUL R244, R244, 16777216 ;  /* 0x4b800000f4f4b820 */ /* 0x000fe20000400000 */
[----:B------:R-:W-:Y:S01]  /*28b30*/  FMUL R5, R247, R5 ;  /* 0x00000005f7057220 */ /* 0x000fe20000400000 */
[----:B0-----:R-:W2:Y:S04]  /*28b40*/  LDL.LU R16, [R1+0xd74] ;  /* 0x000d740001107983 */ /* 0x001ea80000300800 */
[----:B------:R0:W-:Y:S01]  /*28b50*/  STL [R1+0xbe8], R13 ;  /* 0x000be80d01007387 */ /* 0x0001e20000100800 */
[----:B------:R-:W-:Y:S01]  /*28b60*/  @!P3 FMUL R249, R249, 16777216 ;  /* 0x4b800000f9f9b820 */ /* 0x000fe20000400000 */
[C---:B------:R-:W-:Y:S01]  /*28b70*/  FMUL R4, R247.reuse, R4 ;  /* 0x00000004f7047220 */ /* 0x040fe20000400000 */
[C---:B------:R-:W-:Y:S01]  /*28b80*/  FMUL R244, R247.reuse, R244 ;  /* 0x000000f4f7f47220 */ /* 0x040fe20000400000 */
[----:B0-----:R-:W3:Y:S04]  /*28b90*/  LDL.LU R13, [R1+0xd70] ;  /* 0x000d7000010d7983 */ /* 0x001ee80000300800 */
[----:B------:R0:W-:Y:S01]  /*28ba0*/  STL [R1+0xbe4], R12 ;  /* 0x000be40c01007387 */ /* 0x0001e20000100800 */
[----:B------:R-:W-:-:S03]  /*28bb0*/  FMUL R249, R247, R249 ;  /* 0x000000f9f7f97220 */ /* 0x000fc60000400000 */
[----:B0-----:R-:W4:Y:S04]  /*28bc0*/  LDL.LU R12, [R1+0xd6c] ;  /* 0x000d6c00010c7983 */ /* 0x001f280000300800 */
[----:B------:R0:W-:Y:S04]  /*28bd0*/  STL [R1+0xbe0], R9 ;  /* 0x000be00901007387 */ /* 0x0001e80000100800 */
[----:B0-----:R-:W2:Y:S04]  /*28be0*/  LDL.LU R9, [R1+0xd68] ;  /* 0x000d680001097983 */ /* 0x001ea80000300800 */
[----:B------:R0:W-:Y:S04]  /*28bf0*/  STL [R1+0xbc0], R8 ;  /* 0x000bc00801007387 */ /* 0x0001e80000100800 */
[----:B0-----:R-:W4:Y:S04]  /*28c00*/  LDL.LU R8, [R1+0xd64] ;  /* 0x000d640001087983 */ /* 0x001f280000300800 */
[----:B------:R0:W-:Y:S04]  /*28c10*/  STL [R1+0xbb8], R5 ;  /* 0x000bb80501007387 */ /* 0x0001e80000100800 */
[----:B0-----:R-:W3:Y:S04]  /*28c20*/  LDL.LU R5, [R1+0xd60] ;  /* 0x000d600001057983 */ /* 0x001ee80000300800 */
[----:B------:R0:W-:Y:S04]  /*28c30*/  STL [R1+0xbb4], R4 ;  /* 0x000bb40401007387 */ /* 0x0001e80000100800 */
[----:B0-----:R-:W2:Y:S04]  /*28c40*/  LDL.LU R4, [R1+0xd5c] ;  /* 0x000d5c0001047983 */ /* 0x001ea80000300800 */
[----:B------:R0:W-:Y:S04]  /*28c50*/  STL [R1+0xbb0], R244 ;  /* 0x000bb0f401007387 */ /* 0x0001e80000100800 */
[----:B0-----:R-:W4:Y:S04]  /*28c60*/  LDL.LU R244, [R1+0xd58] ;  /* 0x000d580001f47983 */ /* 0x001f280000300800 */
[----:B------:R0:W-:Y:S04]  /*28c70*/  STL [R1+0xb90], R249 ;  /* 0x000b90f901007387 */ /* 0x0001e80000100800 */
[----:B0-----:R-:W3:Y:S01]  /*28c80*/  LDL.LU R249, [R1+0xd54] ;  /* 0x000d540001f97983 */ /* 0x001ee20000300800 */
        /* <DEDUP_REMOVED lines=13> */
[----:B------:R-:W-:-:S04]  /*28d60*/  @!P3 FMUL R6, R6, 16777216 ;  /* 0x4b8000000606b820 */ /* 0x000fc80000400000 */
[----:B------:R-:W-:Y:S01]  /*28d70*/  FMUL R6, R247, R6 ;  /* 0x00000006f7067220 */ /* 0x000fe20000400000 */
[----:B------:R-:W-:Y:S01]  /*28d80*/  @!P3 FMUL R3, R3, 16777216 ;  /* 0x4b8000000303b820 */ /* 0x000fe20000400000 */
[----:B------:R-:W-:Y:S01]  /*28d90*/  @!P3 FMUL R250, R250, 16777216 ;  /* 0x4b800000fafab820 */ /* 0x000fe20000400000 */
[----:B------:R-:W-:-:S03]  /*28da0*/  @!P3 FMUL R2, R2, 16777216 ;  /* 0x4b8000000202b820 */ /* 0x000fc60000400000 */
[----:B------:R-:W-:-:S05]  /*28db0*/  FMUL R250, R247, R250 ;  /* 0x000000faf7fa7220 */ /* 0x000fca0000400000 */
[----:B------:R0:W-:Y:S02]  /*28dc0*/  STL [R1+0xb88], R250 ;  /* 0x000b88fa01007387 */ /* 0x0001e40000100800 */
[C---:B0-----:R-:W-:Y:S01]  /*28dd0*/  FMUL R250, R247.reuse, R2 ;  /* 0x00000002f7fa7220 */ /* 0x041fe20000400000 */
[C---:B------:R-:W-:Y:S01]  /*28de0*/  FMUL R2, R247.reuse, R3 ;  /* 0x00000003f7027220 */ /* 0x040fe20000400000 */
[----:B------:R-:W-:-:S03]  /*28df0*/  FMUL R3, R247, R7 ;  /* 0x00000007f7037220 */ /* 0x000fc60000400000 */
[----:B------:R-:W-:Y:S04]  /*28e00*/  STL [R1+0xb84], R250 ;  /* 0x000b84fa01007387 */ /* 0x000fe80000100800 */
[----:B------:R0:W-:Y:S04]  /*28e10*/  STL [R1+0xb80], R2 ;  /* 0x000b800201007387 */ /* 0x0001e80000100800 */
[----:B------:R1:W-:Y:S01]  /*28e20*/  STL [R1+0xb60], R6 ;  /* 0x000b600601007387 */ /* 0x0003e20000100800 */
[----:B0-----:R-:W-:-:S03]  /*28e30*/  FMUL R2, R247, R10 ;  /* 0x0000000af7027220 */ /* 0x001fc60000400000 */
[----:B------:R0:W-:Y:S01]  /*28e40*/  STL [R1+0xb58], R3 ;  /* 0x000b580301007387 */ /* 0x0001e20000100800 */
[----:B-1----:R-:W-:-:S03]  /*28e50*/  FMUL R6, R247, R11 ;  /* 0x0000000bf7067220 */ /* 0x002fc60000400000 */
        /* <DEDUP_REMOVED lines=20> */
[----:B0-----:R-:W2:Y:S04]  /*28fa0*/  LDL.LU R2, [R1+0x86c] ;  /* 0x00086c0001027983 */ /* 0x001ea80000300800 */
[----:B------:R0:W-:Y:S04]  /*28fb0*/  STL [R1+0xad0], R6 ;  /* 0x000ad00601007387 */ /* 0x0001e80000100800 */
[----:B------:R-:W2:Y:S04]  /*28fc0*/  LDL.LU R15, [R1+0x54] ;  /* 0x00005400010f7983 */ /* 0x000ea80000300800 */
[----:B------:R1:W-:Y:S04]  /*28fd0*/  STL [R1+0xac8], R3 ;  /* 0x000ac80301007387 */ /* 0x0003e80000100800 */
[----:B------:R-:W2:Y:S04]  /*28fe0*/  LDL.LU R14, [R1+0x50] ;  /* 0x00005000010e7983 */ /* 0x000ea80000300800 */
[----:B------:R-:W2:Y:S04]  /*28ff0*/  LDL.LU R11, [R1+0x44] ;  /* 0x00004400010b7983 */ /* 0x000ea80000300800 */
[----:B------:R-:W2:Y:S04]  /*29000*/  LDL.LU R10, [R1+0x40] ;  /* 0x00004000010a7983 */ /* 0x000ea80000300800 */
[----:B------:R-:W2:Y:S04]  /*29010*/  LDL.LU R7, [R1+0x34] ;  /* 0x0000340001077983 */ /* 0x000ea80000300800 */
[----:B0-----:R-:W2:Y:S04]  /*29020*/  LDL.LU R6, [R1+0x30] ;  /* 0x0000300001067983 */ /* 0x001ea80000300800 */
[----:B-1----:R-:W2:Y:S04]  /*29030*/  LDL.LU R3, [R1+0x24] ;  /* 0x0000240001037983 */ /* 0x002ea80000300800 */
[----:B------:R-:W2:Y:S01]  /*29040*/  LDL.LU R250, [R1+0x20] ;  /* 0x0000200001fa7983 */ /* 0x000ea20000300800 */
[C---:B------:R-:W-:Y:S01]  /*29050*/  FSETP.GEU.AND P2, PT, |R248|.reuse, 1.175494350822287508e-38, PT ;  /* 0x00800000f800780b */ /* 0x040fe20003f4e200 */
[----:B------:R-:W-:-:S12]  /*29060*/  @P1 FMUL R248, R248, 0.25 ;  /* 0x3e800000f8f81820 */ /* 0x000fd80000400000 */
[----:B------:R-:W-:-:S06]  /*29070*/  @!P2 FMUL R248, R248, 16777216 ;  /* 0x4b800000f8f8a820 */ /* 0x000fcc0000400000 */
[----:B------:R-:W0:Y:S01]  /*29080*/  MUFU.RCP R248, R248 ;  /* 0x000000f800f87308 */ /* 0x000e220000001000 */
[----:B---3--:R-:W-:Y:S01]  /*29090*/  @!P2 FMUL R249, R249, 16777216 ;  /* 0x4b800000f9f9a820 */ /* 0x008fe20000400000 */
[----:B----4-:R-:W-:Y:S01]  /*290a0*/  @!P2 FMUL R244, R244, 16777216 ;  /* 0x4b800000f4f4a820 */ /* 0x010fe20000400000 */
[----:B--2---:R-:W-:Y:S01]  /*290b0*/  @!P2 FMUL R4, R4, 16777216 ;  /* 0x4b8000000404a820 */ /* 0x004fe20000400000 */
        /* <DEDUP_REMOVED lines=13> */
[----:B0-----:R-:W-:Y:S01]  /*29190*/  FMUL R4, R248, R4 ;  /* 0x00000004f8047220 */ /* 0x001fe20000400000 */
        /* <DEDUP_REMOVED lines=90> */
[C---:B------:R-:W-:Y:S01]  /*29740*/  FMUL R245, R247.reuse, R245 ;  /* 0x000000f5f7f57220 */ /* 0x040fe20000400000 */
        /* <DEDUP_REMOVED lines=100> */
[----:B------:R-:W-:Y:S01]  /*29d90*/  FMUL R242, R247, R242 ;  /* 0x000000f2f7f27220 */ /* 0x000fe20000400000 */
[----:B------:R-:W-:Y:S01]  /*29da0*/  F2FP.BF16.F32.PACK_AB R247, R252, R0 ;  /* 0x00000000fcf7723e */ /* 0x000fe200000010ff */
[----:B------:R-:W-:-:S04]  /*29db0*/  @!P2 FMUL R17, R17, 16777216 ;  /* 0x4b8000001111a820 */ /* 0x000fc80000400000 */
[----:B------:R-:W-:Y:S01]  /*29dc0*/  FMUL R22, R248, R17 ;  /* 0x00000011f8167220 */ /* 0x000fe20000400000 */
[----:B------:R-:W-:-:S04]  /*29dd0*/  @!P2 FMUL R15, R15, 16777216 ;  /* 0x4b8000000f0fa820 */ /* 0x000fc80000400000 */
[----:B------:R-:W-:Y:S01]  /*29de0*/  FMUL R18, R248, R15 ;  /* 0x0000000ff8127220 */ /* 0x000fe20000400000 */
[----:B------:R-:W-:Y:S01]  /*29df0*/  @!P2 FMUL R14, R14, 16777216 ;  /* 0x4b8000000e0ea820 */ /* 0x000fe20000400000 */
[----:B------:R-:W-:-:S03]  /*29e00*/  @!P2 FMUL R11, R11, 16777216 ;  /* 0x4b8000000b0ba820 */ /* 0x000fc60000400000 */
[----:B------:R-:W-:Y:S01]  /*29e10*/  FMUL R15, R248, R14 ;  /* 0x0000000ef80f7220 */ /* 0x000fe20000400000 */
[----:B------:R-:W-:Y:S01]  /*29e20*/  @!P2 FMUL R10, R10, 16777216 ;  /* 0x4b8000000a0aa820 */ /* 0x000fe20000400000 */
[C---:B------:R-:W-:Y:S01]  /*29e30*/  FMUL R14, R248.reuse, R11 ;  /* 0x0000000bf80e7220 */ /* 0x040fe20000400000 */
[----:B------:R-:W-:Y:S02]  /*29e40*/  @!P2 FMUL R7, R7, 16777216 ;  /* 0x4b8000000707a820 */ /* 0x000fe40000400000 */
[----:B------:R-:W-:Y:S01]  /*29e50*/  FMUL R11, R248, R10 ;  /* 0x0000000af80b7220 */ /* 0x000fe20000400000 */
        /* <DEDUP_REMOVED lines=10> */
[----:B------:R-:W-:-:S03]  /*29f00*/  FMUL R3, R248, R249 ;  /* 0x000000f9f8037220 */ /* 0x000fc60000400000 */
[----:B------:R0:W-:Y:S04]  /*29f10*/  STL [R1+0x58], R7 ;  /* 0x0000580701007387 */ /* 0x0001e80000100800 */
[----:B------:R-:W-:Y:S01]  /*29f20*/  STL [R1+0x50], R10 ;  /* 0x0000500a01007387 */ /* 0x000fe20000100800 */
[----:B0-----:R-:W-:-:S03]  /*29f30*/  FMUL R7, R248, R250 ;  /* 0x000000faf8077220 */ /* 0x001fc60000400000 */
[----:B------:R0:W-:Y:S04]  /*29f40*/  STL [R1+0x48], R6 ;  /* 0x0000480601007387 */ /* 0x0001e80000100800 */
[----:B------:R-:W-:Y:S04]  /*29f50*/  STL [R1+0x40], R7 ;  /* 0x0000400701007387 */ /* 0x000fe80000100800 */
[----:B------:R1:W-:Y:S01]  /*29f60*/  STL [R1+0x38], R3 ;  /* 0x0000380301007387 */ /* 0x0003e20000100800 */
[----:B0-----:R-:W-:-:S05]  /*29f70*/  FMUL R6, R248, R244 ;  /* 0x000000f4f8067220 */ /* 0x001fca0000400000 */
[----:B------:R0:W-:Y:S01]  /*29f80*/  STL [R1+0x30], R6 ;  /* 0x0000300601007387 */ /* 0x0001e20000100800 */
[----:B-1----:R-:W-:-:S03]  /*29f90*/  FMUL R3, R248, R5 ;  /* 0x00000005f8037220 */ /* 0x002fc60000400000 */
[----:B------:R-:W-:Y:S04]  /*29fa0*/  STL [R1+0x28], R4 ;  /* 0x0000280401007387 */ /* 0x000fe80000100800 */
[----:B------:R1:W-:Y:S01]  /*29fb0*/  STL [R1+0x20], R3 ;  /* 0x0000200301007387 */ /* 0x0003e20000100800 */
[----:B------:R-:W-:Y:S01]  /*29fc0*/  @!P2 FMUL R2, R2, 16777216 ;  /* 0x4b8000000202a820 */ /* 0x000fe20000400000 */
[----:B------:R-:W-:Y:S01]  /*29fd0*/  @!P2 FMUL R243, R243, 16777216 ;  /* 0x4b800000f3f3a820 */ /* 0x000fe20000400000 */
[----:B------:R-:W-:Y:S01]  /*29fe0*/  @!P2 FMUL R160, R160, 16777216 ;  /* 0x4b800000a0a0a820 */ /* 0x000fe20000400000 */
[----:B------:R-:W2:Y:S01]  /*29ff0*/  LDL.LU R252, [R1+0xd50] ;  /* 0x000d500001fc7983 */ /* 0x000ea20000300800 */
[----:B------:R-:W-:Y:S01]  /*2a000*/  @!P2 FMUL R161, R161, 16777216 ;  /* 0x4b800000a1a1a820 */ /* 0x000fe20000400000 */
[----:B------:R-:W-:Y:S01]  /*2a010*/  @!P2 FMUL R13, R13, 16777216 ;  /* 0x4b8000000d0da820 */ /* 0x000fe20000400000 */
[----:B------:R-:W-:Y:S01]  /*2a020*/  @!P2 FMUL R156, R156, 16777216 ;  /* 0x4b8000009c9ca820 */ /* 0x000fe20000400000 */
[----:B------:R-:W3:Y:S01]  /*2a030*/  LDL.LU R0, [R1+0xd4c] ;  /* 0x000d4c0001007983 */ /* 0x000ee20000300800 */
[----:B------:R-:W-:Y:S01]  /*2a040*/  @!P2 FMUL R157, R157, 16777216 ;  /* 0x4b8000009d9da820 */ /* 0x000fe20000400000 */
[----:B------:R-:W-:Y:S01]  /*2a050*/  MOV R14, 0x3dc6b27f ;  /* 0x3dc6b27f000e7802 */ /* 0x000fe20000000f00 */
[----:B------:R-:W-:Y:S01]  /*2a060*/  @!P2 FMUL R152, R152, 16777216 ;  /* 0x4b8000009898a820 */ /* 0x000fe20000400000 */
[----:B------:R-:W4:Y:S01]  /*2a070*/  LDL.LU R18, [R1+0x18] ;  /* 0x0000180001127983 */ /* 0x000f220000300800 */
        /* <DEDUP_REMOVED lines=9> */
[----:B------:R-:W-:Y:S01]  /*2a110*/  @!P2 FMUL R141, R141, 16777216 ;  /* 0x4b8000008d8da820 */ /* 0x000fe20000400000 */
[----:B------:R-:W-:Y:S01]  /*2a120*/  @!P2 FMUL R136, R136, 16777216 ;  /* 0x4b8000008888a820 */ /* 0x000fe20000400000 */
[----:B------:R-:W3:Y:S01]  /*2a130*/  LDL.LU R250, [R1+0x8] ;  /* 0x0000080001fa7983 */ /* 0x000ee20000300800 */
[C---:B------:R-:W-:Y:S01]  /*2a140*/  FMUL R2, R248.reuse, R2 ;  /* 0x00000002f8027220 */ /* 0x040fe20000400000 */
[C---:B------:R-:W-:Y:S01]  /*2a150*/  FMUL R244, R248.reuse, R243 ;  /* 0x000000f3f8f47220 */ /* 0x040fe20000400000 */
[C---:B------:R-:W-:Y:S01]  /*2a160*/  FMUL R160, R248.reuse, R160 ;  /* 0x000000a0f8a07220 */ /* 0x040fe20000400000 */
[C---:B------:R-:W-:Y:S01]  /*2a170*/  FMUL R161, R248.reuse, R161 ;  /* 0x000000a1f8a17220 */ /* 0x040fe20000400000 */
[C---:B------:R-:W-:Y:S01]  /*2a180*/  FMUL R26, R248.reuse, R13 ;  /* 0x0000000df81a7220 */ /* 0x040fe20000400000 */
[----:B------:R-:W-:Y:S01]  /*2a190*/  FMUL R156, R248, R156 ;  /* 0x0000009cf89c7220 */ /* 0x000fe20000400000 */
[----:B------:R-:W-:Y:S01]  /*2a1a0*/  F2FP.BF16.F32.PACK_AB R244, R244, R2 ;  /* 0x00000002f4f4723e */ /* 0x000fe200000010ff */
[----:B------:R-:W-:Y:S01]  /*2a1b0*/  FMUL R157, R248, R157 ;  /* 0x0000009df89d7220 */ /* 0x000fe20000400000 */
[----:B------:R-:W-:Y:S01]  /*2a1c0*/  IADD3 R2, R236, -R241, RZ ;  /* 0x800000f1ec027210 */ /* 0x000fe20007ffe0ff */
[C---:B------:R-:W-:Y:S01]  /*2a1d0*/  FMUL R152, R248.reuse, R152 ;  /* 0x00000098f8987220 */ /* 0x040fe20000400000 */
[----:B------:R-:W-:Y:S01]  /*2a1e0*/  FMUL R153, R248, R153 ;  /* 0x00000099f8997220 */ /* 0x000fe20000400000 */
[----:B------:R-:W-:Y:S01]  /*2a1f0*/  IADD3 R5, R233, -R239, RZ ;  /* 0x800000efe9057210 */ /* 0x000fe20007ffe0ff */
[----:B------:R-:W-:Y:S01]  /*2a200*/  STL.64 [R1+0x1028], R160 ;  /* 0x001028a001007387 */ /* 0x000fe20000100a00 */
[----:B------:R-:W-:Y:S01]  /*2a210*/  FADD R2, R2, -1 ;  /* 0xbf80000002027421 */ /* 0x000fe20000000000 */
[C---:B------:R-:W-:Y:S01]  /*2a220*/  FMUL R148, R248.reuse, R148 ;  /* 0x00000094f8947220 */ /* 0x040fe20000400000 */
[----:B------:R-:W-:Y:S01]  /*2a230*/  FMUL R149, R248, R149 ;  /* 0x00000095f8957220 */ /* 0x000fe20000400000 */
[----:B------:R-:W-:Y:S01]  /*2a240*/  @!P2 FMUL R137, R137, 16777216 ;  /* 0x4b8000008989a820 */ /* 0x000fe20000400000 */
[----:B------:R-:W-:Y:S01]  /*2a250*/  FFMA.FTZ R13, R2, R14, -0.16845393180847167969 ;  /* 0xbe2c7f30020d7423 */ /* 0x000fe2000001000e */
[----:B------:R-:W-:Y:S01]  /*2a260*/  STL.64 [R1+0x1020], R158 ;  /* 0x0010209e01007387 */ /* 0x000fe20000100a00 */
[C---:B------:R-:W-:Y:S01]  /*2a270*/  FMUL R30, R248.reuse, R9 ;  /* 0x00000009f81e7220 */ /* 0x040fe20000400000 */
[----:B------:R-:W-:Y:S01]  /*2a280*/  FMUL R144, R248, R144 ;  /* 0x00000090f8907220 */ /* 0x000fe20000400000 */
[----:B------:R-:W-:Y:S01]  /*2a290*/  FFMA.FTZ R13, R2, R13, 0.1716887056827545166 ;  /* 0x3e2fcf2a020d7423 */ /* 0x000fe2000001000d */
[----:B------:R-:W-:Y:S01]  /*2a2a0*/  STL.64 [R1+0x1018], R156 ;  /* 0x0010189c01007387 */ /* 0x000fe20000100a00 */
[----:B------:R-:W-:Y:S01]  /*2a2b0*/  FMUL R145, R248, R145 ;  /* 0x00000091f8917220 */ /* 0x000fe20000400000 */
[----:B------:R-:W-:Y:S01]  /*2a2c0*/  IADD3 R9, R237, -R238, RZ ;  /* 0x800000eeed097210 */ /* 0x000fe20007ffe0ff */
[----:B------:R-:W-:Y:S01]  /*2a2d0*/  FADD R5, R5, -1 ;  /* 0xbf80000005057421 */ /* 0x000fe20000000000 */
[----:B------:R-:W-:Y:S01]  /*2a2e0*/  STL.64 [R1+0x1010], R154 ;  /* 0x0010109a01007387 */ /* 0x000fe20000100a00 */
[----:B------:R-:W-:Y:S01]  /*2a2f0*/  @!P2 FMUL R132, R132, 16777216 ;  /* 0x4b8000008484a820 */ /* 0x000fe20000400000 */
[----:B------:R-:W-:Y:S01]  /*2a300*/  @!P2 FMUL R133, R133, 16777216 ;  /* 0x4b8000008585a820 */ /* 0x000fe20000400000 */
[C---:B------:R-:W-:Y:S01]  /*2a310*/  FMUL R140, R248.reuse, R140 ;  /* 0x0000008cf88c7220 */ /* 0x040fe20000400000 */
[----:B------:R-:W-:Y:S01]  /*2a320*/  STL.64 [R1+0x1008], R152 ;  /* 0x0010089801007387 */ /* 0x000fe20000100a00 */
[----:B------:R-:W-:Y:S01]  /*2a330*/  FMUL R141, R248, R141 ;  /* 0x0000008df88d7220 */ /* 0x000fe20000400000 */
[----:B------:R-:W-:Y:S01]  /*2a340*/  FFMA.FTZ R13, R2, R13, -0.17900948226451873779 ;  /* 0xbe374e43020d7423 */ /* 0x000fe2000001000d */
[----:B------:R-:W-:Y:S01]  /*2a350*/  @!P2 FMUL R128, R128, 16777216 ;  /* 0x4b8000008080a820 */ /* 0x000fe20000400000 */
[----:B------:R-:W-:Y:S01]  /*2a360*/  STL.64 [R1+0x1000], R150 ;  /* 0x0010009601007387 */ /* 0x000fe20000100a00 */
[----:B------:R-:W-:Y:S01]  /*2a370*/  @!P2 FMUL R129, R129, 16777216 ;  /* 0x4b8000008181a820 */ /* 0x000fe20000400000 */
[C---:B------:R-:W-:Y:S01]  /*2a380*/  FMUL R136, R248.reuse, R136 ;  /* 0x00000088f8887220 */ /* 0x040fe20000400000 */
[----:B------:R-:W-:Y:S01]  /*2a390*/  FMUL R137, R248, R137 ;  /* 0x00000089f8897220 */ /* 0x000fe20000400000 */
[----:B------:R-:W-:Y:S01]  /*2a3a0*/  STL.64 [R1+0xff8], R148 ;  /* 0x000ff89401007387 */ /* 0x000fe20000100a00 */
[----:B------:R-:W-:Y:S01]  /*2a3b0*/  IADD3 R10, R234, -R240, RZ ;  /* 0x800000f0ea0a7210 */ /* 0x000fe20007ffe0ff */
[----:B------:R-:W-:Y:S01]  /*2a3c0*/  FFMA.FTZ R11, R5, R14, -0.16845393180847167969 ;  /* 0xbe2c7f30050b7423 */ /* 0x000fe2000001000e */
[----:B------:R-:W-:Y:S01]  /*2a3d0*/  @!P2 FMUL R124, R124, 16777216 ;  /* 0x4b8000007c7ca820 */ /* 0x000fe20000400000 */
[----:B------:R-:W-:Y:S01]  /*2a3e0*/  STL.64 [R1+0xff0], R146 ;  /* 0x000ff09201007387 */ /* 0x000fe20000100a00 */
[----:B------:R-:W-:Y:S01]  /*2a3f0*/  @!P2 FMUL R125, R125, 16777216 ;  /* 0x4b8000007d7da820 */ /* 0x000fe20000400000 */
[C---:B------:R-:W-:Y:S01]  /*2a400*/  FMUL R132, R248.reuse, R132 ;  /* 0x00000084f8847220 */ /* 0x040fe20000400000 */
[----:B------:R-:W-:Y:S01]  /*2a410*/  FMUL R133, R248, R133 ;  /* 0x00000085f8857220 */ /* 0x000fe20000400000 */
[----:B------:R-:W-:Y:S01]  /*2a420*/  STL.64 [R1+0xfe8], R144 ;  /* 0x000fe89001007387 */ /* 0x000fe20000100a00 */
[----:B------:R-:W-:Y:S01]  /*2a430*/  FADD R9, R9, -1 ;  /* 0xbf80000009097421 */ /* 0x000fe20000000000 */
[----:B------:R-:W-:Y:S01]  /*2a440*/  FFMA.FTZ R13, R2, R13, 0.20512372255325317383 ;  /* 0x3e520bf4020d7423 */ /* 0x000fe2000001000d */
[----:B------:R-:W-:Y:S01]  /*2a450*/  @!P2 FMUL R120, R120, 16777216 ;  /* 0x4b8000007878a820 */ /* 0x000fe20000400000 */
[----:B------:R-:W-:Y:S01]  /*2a460*/  STL.64 [R1+0xfe0], R142 ;  /* 0x000fe08e01007387 */ /* 0x000fe20000100a00 */
[----:B------:R-:W-:Y:S01]  /*2a470*/  @!P2 FMUL R121, R121, 16777216 ;  /* 0x4b8000007979a820 */ /* 0x000fe20000400000 */
[C---:B------:R-:W-:Y:S01]  /*2a480*/  FMUL R128, R248.reuse, R128 ;  /* 0x00000080f8807220 */ /* 0x040fe20000400000 */
[----:B------:R-:W-:Y:S01]  /*2a490*/  FMUL R129, R248, R129 ;  /* 0x00000081f8817220 */ /* 0x000fe20000400000 */
[----:B------:R-:W-:Y:S01]  /*2a4a0*/  STL.64 [R1+0xfd8], R140 ;  /* 0x000fd88c01007387 */ /* 0x000fe20000100a00 */
[----:B------:R-:W-:Y:S01]  /*2a4b0*/  FADD R10, R10, -1 ;  /* 0xbf8000000a0a7421 */ /* 0x000fe20000000000 */
[----:B------:R-:W-:Y:S01]  /*2a4c0*/  FFMA.FTZ R11, R5, R11, 0.1716887056827545166 ;  /* 0x3e2fcf2a050b7423 */ /* 0x000fe2000001000b */
[----:B------:R-:W-:Y:S01]  /*2a4d0*/  @!P2 FMUL R116, R116, 16777216 ;  /* 0x4b8000007474a820 */ /* 0x000fe20000400000 */
[----:B------:R-:W-:Y:S01]  /*2a4e0*/  STL.64 [R1+0xfd0], R138 ;  /* 0x000fd08a01007387 */ /* 0x000fe20000100a00 */
[----:B------:R-:W-:Y:S01]  /*2a4f0*/  @!P2 FMUL R117, R117, 16777216 ;  /* 0x4b8000007575a820 */ /* 0x000fe20000400000 */
[C---:B------:R-:W-:Y:S01]  /*2a500*/  FMUL R124, R248.reuse, R124 ;  /* 0x0000007cf87c7220 */ /* 0x040fe20000400000 */
[----:B------:R-:W-:Y:S01]  /*2a510*/  FMUL R125, R248, R125 ;  /* 0x0000007df87d7220 */ /* 0x000fe20000400000 */
[----:B------:R-:W-:Y:S01]  /*2a520*/  STL.64 [R1+0xfc8], R136 ;  /* 0x000fc88801007387 */ /* 0x000fe20000100a00 */
[----:B------:R-:W-:Y:S01]  /*2a530*/  FFMA.FTZ R15, R9, R14, -0.16845393180847167969 ;  /* 0xbe2c7f30090f7423 */ /* 0x000fe2000001000e */
[----:B------:R-:W-:Y:S01]  /*2a540*/  FFMA.FTZ R13, R2, R13, -0.24046532809734344482 ;  /* 0xbe763c8b020d7423 */ /* 0x000fe2000001000d */
[----:B------:R-:W-:Y:S01]  /*2a550*/  @!P2 FMUL R12, R12, 16777216 ;  /* 0x4b8000000c0ca820 */ /* 0x000fe20000400000 */
[----:B------:R-:W-:Y:S01]  /*2a560*/  STL.64 [R1+0xfc0], R134 ;  /* 0x000fc08601007387 */ /* 0x000fe20000100a00 */
[----:B------:R-:W-:Y:S01]  /*2a570*/  @!P2 FMUL R112, R112, 16777216 ;  /* 0x4b8000007070a820 */ /* 0x000fe20000400000 */
[----:B------:R-:W-:Y:S01]  /*2a580*/  @!P2 FMUL R113, R113, 16777216 ;  /* 0x4b8000007171a820 */ /* 0x000fe20000400000 */
[----:B------:R-:W-:Y:S01]  /*2a590*/  @!P2 FMUL R225, R225, 16777216 ;  /* 0x4b800000e1e1a820 */ /* 0x000fe20000400000 */
[----:B------:R-:W-:Y:S01]  /*2a5a0*/  STL.64 [R1+0xfb8], R132 ;  /* 0x000fb88401007387 */ /* 0x000fe20000100a00 */
[C---:B------:R-:W-:Y:S01]  /*2a5b0*/  FMUL R120, R248.reuse, R120 ;  /* 0x00000078f8787220 */ /* 0x040fe20000400000 */
[----:B------:R-:W-:Y:S01]  /*2a5c0*/  FMUL R121, R248, R121 ;  /* 0x00000079f8797220 */ /* 0x000fe20000400000 */
[----:B------:R-:W-:Y:S01]  /*2a5d0*/  FFMA.FTZ R14, R10, R14, -0.16845393180847167969 ;  /* 0xbe2c7f300a0e7423 */ /* 0x000fe2000001000e */
[----:B------:R-:W-:Y:S01]  /*2a5e0*/  STL.64 [R1+0xfb0], R130 ;  /* 0x000fb08201007387 */ /* 0x000fe20000100a00 */
[----:B------:R-:W-:Y:S01]  /*2a5f0*/  FFMA.FTZ R11, R5, R11, -0.17900948226451873779 ;  /* 0xbe374e43050b7423 */ /* 0x000fe2000001000b */
[----:B------:R-:W-:Y:S01]  /*2a600*/  @!P2 FMUL R108, R108, 16777216 ;  /* 0x4b8000006c6ca820 */ /* 0x000fe20000400000 */
[----:B------:R-:W-:Y:S01]  /*2a610*/  @!P2 FMUL R109, R109, 16777216 ;  /* 0x4b8000006d6da820 */ /* 0x000fe20000400000 */
[----:B------:R-:W-:Y:S01]  /*2a620*/  STL.64 [R1+0xfa8], R128 ;  /* 0x000fa88001007387 */ /* 0x000fe20000100a00 */
[C---:B------:R-:W-:Y:S01]  /*2a630*/  FMUL R116, R248.reuse, R116 ;  /* 0x00000074f8747220 */ /* 0x040fe20000400000 */
[----:B------:R-:W-:Y:S01]  /*2a640*/  FMUL R117, R248, R117 ;  /* 0x00000075f8757220 */ /* 0x000fe20000400000 */
[----:B------:R-:W-:Y:S01]  /*2a650*/  FFMA.FTZ R15, R9, R15, 0.1716887056827545166 ;  /* 0x3e2fcf2a090f7423 */ /* 0x000fe2000001000f */
[----:B------:R-:W-:Y:S01]  /*2a660*/  STL.64 [R1+0xfa0], R126 ;  /* 0x000fa07e01007387 */ /* 0x000fe20000100a00 */
[----:B------:R-:W-:Y:S01]  /*2a670*/  FFMA.FTZ R13, R2, R13, 0.28857114911079406738 ;  /* 0x3e93bf99020d7423 */ /* 0x000fe2000001000d */
[----:B------:R-:W-:Y:S01]  /*2a680*/  @!P2 FMUL R104, R104, 16777216 ;  /* 0x4b8000006868a820 */ /* 0x000fe20000400000 */
[----:B------:R-:W-:Y:S01]  /*2a690*/  @!P2 FMUL R105, R105, 16777216 ;  /* 0x4b8000006969a820 */ /* 0x000fe20000400000 */
[----:B------:R-:W-:Y:S01]  /*2a6a0*/  STL.64 [R1+0xf98], R124 ;  /* 0x000f987c01007387 */ /* 0x000fe20000100a00 */
[C---:B------:R-:W-:Y:S01]  /*2a6b0*/  FMUL R27, R248.reuse, R12 ;  /* 0x0000000cf81b7220 */ /* 0x040fe20000400000 */
[C---:B------:R-:W-:Y:S01]  /*2a6c0*/  FMUL R112, R248.reuse, R112 ;  /* 0x00000070f8707220 */ /* 0x040fe20000400000 */
[----:B------:R-:W-:Y:S01]  /*2a6d0*/  FMUL R113, R248, R113 ;  /* 0x00000071f8717220 */ /* 0x000fe20000400000 */
[----:B------:R-:W-:Y:S01]  /*2a6e0*/  STL.64 [R1+0xf90], R122 ;  /* 0x000f907a01007387 */ /* 0x000fe20000100a00 */
[----:B------:R-:W-:Y:S01]  /*2a6f0*/  @!P2 FMUL R8, R8, 16777216 ;  /* 0x4b8000000808a820 */ /* 0x000fe20000400000 */
[----:B------:R-:W-:Y:S01]  /*2a700*/  @!P2 FMUL R221, R221, 16777216 ;  /* 0x4b800000dddda820 */ /* 0x000fe20000400000 */
[----:B------:R-:W-:Y:S01]  /*2a710*/  FMUL R12, R248, R225 ;  /* 0x000000e1f80c7220 */ /* 0x000fe20000400000 */
[----:B------:R-:W-:Y:S01]  /*2a720*/  STL.64 [R1+0xf88], R120 ;  /* 0x000f887801007387 */ /* 0x000fe20000100a00 */
[----:B------:R-:W-:Y:S01]  /*2a730*/  FFMA.FTZ R14, R10, R14, 0.1716887056827545166 ;  /* 0x3e2fcf2a0a0e7423 */ /* 0x000fe2000001000e */
[----:B------:R-:W-:Y:S01]  /*2a740*/  FFMA.FTZ R11, R5, R11, 0.20512372255325317383 ;  /* 0x3e520bf4050b7423 */ /* 0x000fe2000001000b */
[----:B------:R-:W-:Y:S01]  /*2a750*/  @!P2 FMUL R100, R100, 16777216 ;  /* 0x4b8000006464a820 */ /* 0x000fe20000400000 */
[----:B------:R-:W-:Y:S01]  /*2a760*/  @!P2 FMUL R101, R101, 16777216 ;  /* 0x4b8000006565a820 */ /* 0x000fe20000400000 */
[C---:B------:R-:W-:Y:S01]  /*2a770*/  FMUL R108, R248.reuse, R108 ;  /* 0x0000006cf86c7220 */ /* 0x040fe20000400000 */
[----:B------:R-:W-:Y:S01]  /*2a780*/  FMUL R109, R248, R109 ;  /* 0x0000006df86d7220 */ /* 0x000fe20000400000 */
[----:B------:R-:W-:Y:S01]  /*2a790*/  STL.64 [R1+0xf80], R118 ;  /* 0x000f807601007387 */ /* 0x000fe20000100a00 */
[----:B------:R-:W-:Y:S01]  /*2a7a0*/  FFMA.FTZ R15, R9, R15, -0.17900948226451873779 ;  /* 0xbe374e43090f7423 */ /* 0x000fe2000001000f */
[----:B------:R-:W-:Y:S01]  /*2a7b0*/  FFMA.FTZ R13, R2, R13, -0.36067417263984680176 ;  /* 0xbeb8aa49020d7423 */ /* 0x000fe2000001000d */
[----:B------:R-:W1:Y:S01]  /*2a7c0*/  S2R R19, SR_TID.X ;  /* 0x0000000000137919 */ /* 0x000e620000002100 */
[----:B------:R-:W-:Y:S01]  /*2a7d0*/  @!P2 FMUL R96, R96, 16777216 ;  /* 0x4b8000006060a820 */ /* 0x000fe20000400000 */
[----:B------:R-:W-:Y:S01]  /*2a7e0*/  @!P2 FMUL R97, R97, 16777216 ;  /* 0x4b8000006161a820 */ /* 0x000fe20000400000 */
[C---:B------:R-:W-:Y:S01]  /*2a7f0*/  FMUL R104, R248.reuse, R104 ;  /* 0x00000068f8687220 */ /* 0x040fe20000400000 */
[----:B------:R-:W1:Y:S01]  /*2a800*/  S2R R225, SR_CTAID.X ;  /* 0x0000000000e17919 */ /* 0x000e620000002500 */
[C---:B------:R-:W-:Y:S01]  /*2a810*/  FMUL R105, R248.reuse, R105 ;  /* 0x00000069f8697220 */ /* 0x040fe20000400000 */
[----:B------:R-:W-:Y:S01]  /*2a820*/  FMUL R31, R248, R8 ;  /* 0x00000008f81f7220 */ /* 0x000fe20000400000 */
[----:B------:R-:W-:Y:S01]  /*2a830*/  @!P2 FMUL R92, R92, 16777216 ;  /* 0x4b8000005c5ca820 */ /* 0x000fe20000400000 */
[----:B------:R-:W-:Y:S01]  /*2a840*/  STL.64 [R1+0xf78], R116 ;  /* 0x000f787401007387 */ /* 0x000fe20000100a00 */
[----:B------:R-:W-:Y:S01]  /*2a850*/  FFMA.FTZ R14, R10, R14, -0.17900948226451873779 ;  /* 0xbe374e430a0e7423 */ /* 0x000fe2000001000e */
[----:B------:R-:W-:Y:S01]  /*2a860*/  FFMA.FTZ R11, R5, R11, -0.24046532809734344482 ;  /* 0xbe763c8b050b7423 */ /* 0x000fe2000001000b */
[----:B------:R-:W-:Y:S01]  /*2a870*/  @!P2 FMUL R93, R93, 16777216 ;  /* 0x4b8000005d5da820 */ /* 0x000fe20000400000 */
[----:B------:R-:W-:Y:S01]  /*2a880*/  STL.64 [R1+0xf70], R114 ;  /* 0x000f707201007387 */ /* 0x000fe20000100a00 */
[C---:B------:R-:W-:Y:S01]  /*2a890*/  FMUL R100, R248.reuse, R100 ;  /* 0x00000064f8647220 */ /* 0x040fe20000400000 */
[C---:B------:R-:W-:Y:S01]  /*2a8a0*/  FMUL R101, R248.reuse, R101 ;  /* 0x00000065f8657220 */ /* 0x040fe20000400000 */
[----:B------:R-:W-:Y:S01]  /*2a8b0*/  FMUL R8, R248, R221 ;  /* 0x000000ddf8087220 */ /* 0x000fe20000400000 */
[----:B------:R-:W-:Y:S01]  /*2a8c0*/  STL.64 [R1+0xf68], R112 ;  /* 0x000f687001007387 */ /* 0x000fe20000100a00 */
[----:B------:R-:W-:Y:S01]  /*2a8d0*/  FFMA.FTZ R15, R9, R15, 0.20512372255325317383 ;  /* 0x3e520bf4090f7423 */ /* 0x000fe2000001000f */
[----:B------:R-:W-:Y:S01]  /*2a8e0*/  FFMA.FTZ R13, R2, R13, 0.48089820146560668945 ;  /* 0x3ef6384a020d7423 */ /* 0x000fe2000001000d */
[----:B------:R-:W-:Y:S01]  /*2a8f0*/  @!P2 FMUL R88, R88, 16777216 ;  /* 0x4b8000005858a820 */ /* 0x000fe20000400000 */
[----:B------:R-:W-:Y:S01]  /*2a900*/  STL.64 [R1+0xf60], R110 ;  /* 0x000f606e01007387 */ /* 0x000fe20000100a00 */
[----:B------:R-:W-:Y:S01]  /*2a910*/  @!P2 FMUL R89, R89, 16777216 ;  /* 0x4b8000005959a820 */ /* 0x000fe20000400000 */
[C---:B------:R-:W-:Y:S01]  /*2a920*/  FMUL R96, R248.reuse, R96 ;  /* 0x00000060f8607220 */ /* 0x040fe20000400000 */
[----:B------:R-:W-:Y:S01]  /*2a930*/  FMUL R97, R248, R97 ;  /* 0x00000061f8617220 */ /* 0x000fe20000400000 */
[----:B------:R-:W-:Y:S01]  /*2a940*/  STL.64 [R1+0xf58], R108 ;  /* 0x000f586c01007387 */ /* 0x000fe20000100a00 */
[----:B------:R-:W-:Y:S01]  /*2a950*/  FFMA.FTZ R14, R10, R14, 0.20512372255325317383 ;  /* 0x3e520bf40a0e7423 */ /* 0x000fe2000001000e */
[----:B------:R-:W-:Y:S01]  /*2a960*/  FFMA.FTZ R11, R5, R11, 0.28857114911079406738 ;  /* 0x3e93bf99050b7423 */ /* 0x000fe2000001000b */
[----:B------:R-:W-:Y:S01]  /*2a970*/  @!P2 FMUL R84, R84, 16777216 ;  /* 0x4b8000005454a820 */ /* 0x000fe20000400000 */
[----:B------:R-:W4:Y:S01]  /*2a980*/  S2R R221, SR_CTAID.Y ;  /* 0x0000000000dd7919 */ /* 0x000f220000002600 */
[----:B------:R-:W-:Y:S01]  /*2a990*/  @!P2 FMUL R85, R85, 16777216 ;  /* 0x4b8000005555a820 */ /* 0x000fe20000400000 */
[C---:B------:R-:W-:Y:S01]  /*2a9a0*/  FMUL R92, R248.reuse, R92 ;  /* 0x0000005cf85c7220 */ /* 0x040fe20000400000 */
[----:B------:R-:W-:Y:S01]  /*2a9b0*/  FMUL R93, R248, R93 ;  /* 0x0000005df85d7220 */ /* 0x000fe20000400000 */
[----:B------:R-:W-:Y:S01]  /*2a9c0*/  STL.64 [R1+0xf50], R106 ;  /* 0x000f506a01007387 */ /* 0x000fe20000100a00 */
[----:B------:R-:W-:Y:S01]  /*2a9d0*/  FFMA.FTZ R15, R9, R15, -0.24046532809734344482 ;  /* 0xbe763c8b090f7423 */ /* 0x000fe2000001000f */
[----:B------:R-:W-:Y:S01]  /*2a9e0*/  FFMA.FTZ R13, R2, R13, -0.72134751081466674805 ;  /* 0xbf38aa3b020d7423 */ /* 0x000fe2000001000d */
[----:B------:R-:W-:Y:S01]  /*2a9f0*/  @!P2 FMUL R80, R80, 16777216 ;  /* 0x4b8000005050a820 */ /* 0x000fe20000400000 */
[----:B------:R-:W-:Y:S01]  /*2aa00*/  STL.64 [R1+0xf48], R104 ;  /* 0x000f486801007387 */ /* 0x000fe20000100a00 */
[----:B------:R-:W-:Y:S01]  /*2aa10*/  @!P2 FMUL R81, R81, 16777216 ;  /* 0x4b8000005151a820 */ /* 0x000fe20000400000 */
[C---:B------:R-:W-:Y:S01]  /*2aa20*/  FMUL R88, R248.reuse, R88 ;  /* 0x00000058f8587220 */ /* 0x040fe20000400000 */
[----:B------:R-:W-:Y:S01]  /*2aa30*/  FMUL R89, R248, R89 ;  /* 0x00000059f8597220 */ /* 0x000fe20000400000 */
[----:B------:R-:W-:Y:S01]  /*2aa40*/  STL.64 [R1+0xf40], R102 ;  /* 0x000f406601007387 */ /* 0x000fe20000100a00 */
[----:B------:R-:W-:Y:S01]  /*2aa50*/  FFMA.FTZ R14, R10, R14, -0.24046532809734344482 ;  /* 0xbe763c8b0a0e7423 */ /* 0x000fe2000001000e */
[----:B------:R-:W-:Y:S01]  /*2aa60*/  FFMA.FTZ R11, R5, R11, -0.36067417263984680176 ;  /* 0xbeb8aa49050b7423 */ /* 0x000fe2000001000b */
[----:B------:R-:W-:Y:S01]  /*2aa70*/  @!P2 FMUL R76, R76, 16777216 ;  /* 0x4b8000004c4ca820 */ /* 0x000fe20000400000 */
[----:B------:R-:W-:Y:S01]  /*2aa80*/  STL.64 [R1+0xf38], R100 ;  /* 0x000f386401007387 */ /* 0x000fe20000100a00 */
[----:B------:R-:W-:Y:S01]  /*2aa90*/  @!P2 FMUL R77, R77, 16777216 ;  /* 0x4b8000004d4da820 */ /* 0x000fe20000400000 */
[C---:B------:R-:W-:Y:S01]  /*2aaa0*/  FMUL R84, R248.reuse, R84 ;  /* 0x00000054f8547220 */ /* 0x040fe20000400000 */
[----:B------:R-:W-:Y:S01]  /*2aab0*/  FMUL R85, R248, R85 ;  /* 0x00000055f8557220 */ /* 0x000fe20000400000 */
[----:B------:R-:W-:Y:S01]  /*2aac0*/  STL.64 [R1+0xf30], R98 ;  /* 0x000f306201007387 */ /* 0x000fe20000100a00 */
[----:B------:R-:W-:Y:S01]  /*2aad0*/  FFMA.FTZ R15, R9, R15, 0.28857114911079406738 ;  /* 0x3e93bf99090f7423 */ /* 0x000fe2000001000f */
[----:B0-----:R-:W0:Y:S02]  /*2aae0*/  LDC.64 R6, c[0x0][0x270] ;  /* 0x00009c00ff067b82 */ /* 0x001e240000000a00 */
[----:B------:R-:W-:Y:S01]  /*2aaf0*/  STL.64 [R1+0xf28], R96 ;  /* 0x000f286001007387 */ /* 0x000fe20000100a00 */
[----:B------:R-:W-:Y:S01]  /*2ab00*/  FMUL R13, R2, R13 ;  /* 0x0000000d020d7220 */ /* 0x000fe20000400000 */
[----:B------:R-:W-:-:S02]  /*2ab10*/  @!P2 FMUL R72, R72, 16777216 ;  /* 0x4b8000004848a820 */ /* 0x000fc40000400000 */
[----:B------:R-:W-:Y:S01]  /*2ab20*/  STL.64 [R1+0xf20], R94 ;  /* 0x000f205e01007387 */ /* 0x000fe20000100a00 */
[----:B------:R-:W-:Y:S01]  /*2ab30*/  @!P2 FMUL R73, R73, 16777216 ;  /* 0x4b8000004949a820 */ /* 0x000fe20000400000 */
[C---:B------:R-:W-:Y:S01]  /*2ab40*/  FMUL R80, R248.reuse, R80 ;  /* 0x00000050f8507220 */ /* 0x040fe20000400000 */
[----:B------:R-:W-:Y:S01]  /*2ab50*/  FMUL R81, R248, R81 ;  /* 0x00000051f8517220 */ /* 0x000fe20000400000 */
[----:B------:R-:W-:Y:S01]  /*2ab60*/  STL.64 [R1+0xf18], R92 ;  /* 0x000f185c01007387 */ /* 0x000fe20000100a00 */
[----:B------:R-:W-:Y:S01]  /*2ab70*/  FFMA.FTZ R14, R10, R14, 0.28857114911079406738 ;  /* 0x3e93bf990a0e7423 */ /* 0x000fe2000001000e */
[----:B------:R-:W-:Y:S01]  /*2ab80*/  FFMA.FTZ R11, R5, R11, 0.48089820146560668945 ;  /* 0x3ef6384a050b7423 */ /* 0x000fe2000001000b */
[----:B------:R-:W-:Y:S01]  /*2ab90*/  @!P2 FMUL R68, R68, 16777216 ;  /* 0x4b8000004444a820 */ /* 0x000fe20000400000 */
[----:B------:R-:W-:Y:S01]  /*2aba0*/  STL.64 [R1+0xf10], R90 ;  /* 0x000f105a01007387 */ /* 0x000fe20000100a00 */
[----:B------:R-:W-:Y:S01]  /*2abb0*/  @!P2 FMUL R69, R69, 16777216 ;  /* 0x4b8000004545a820 */ /* 0x000fe20000400000 */
[C---:B------:R-:W-:Y:S01]  /*2abc0*/  FMUL R76, R248.reuse, R76 ;  /* 0x0000004cf84c7220 */ /* 0x040fe20000400000 */
[----:B------:R-:W-:Y:S01]  /*2abd0*/  FMUL R77, R248, R77 ;  /* 0x0000004df84d7220 */ /* 0x000fe20000400000 */
[----:B------:R-:W-:Y:S01]  /*2abe0*/  STL.64 [R1+0xf08], R88 ;  /* 0x000f085801007387 */ /* 0x000fe20000100a00 */
[----:B------:R-:W-:Y:S01]  /*2abf0*/  FFMA.FTZ R15, R9, R15, -0.36067417263984680176 ;  /* 0xbeb8aa49090f7423 */ /* 0x000fe2000001000f */
[----:B------:R-:W-:Y:S01]  /*2ac00*/  FMUL R13, R2, R13 ;  /* 0x0000000d020d7220 */ /* 0x000fe20000400000 */
[----:B------:R-:W-:Y:S01]  /*2ac10*/  @!P2 FMUL R16, R16, 16777216 ;  /* 0x4b8000001010a820 */ /* 0x000fe20000400000 */
[----:B------:R-:W-:Y:S01]  /*2ac20*/  STL.64 [R1+0xf00], R86 ;  /* 0x000f005601007387 */ /* 0x000fe20000100a00 */
[----:B------:R-:W-:Y:S01]  /*2ac30*/  @!P2 FMUL R20, R20, 16777216 ;  /* 0x4b8000001414a820 */ /* 0x000fe20000400000 */
[----:B------:R-:W-:Y:S01]  /*2ac40*/  @!P2 FMUL R21, R21, 16777216 ;  /* 0x4b8000001515a820 */ /* 0x000fe20000400000 */
[----:B------:R-:W-:Y:S01]  /*2ac50*/  @!P2 FMUL R24, R24, 16777216 ;  /* 0x4b8000001818a820 */ /* 0x000fe20000400000 */
[----:B------:R-:W-:Y:S01]  /*2ac60*/  STL.64 [R1+0xef8], R84 ;  /* 0x000ef85401007387 */ /* 0x000fe20000100a00 */
        /* <DEDUP_REMOVED lines=56> */
[----:B------:R-:W-:Y:S01]  /*2aff0*/  FMUL R73, R248, R73 ;  /* 0x00000049f8497220 */ /* 0x000fe20000400000 */
[----:B------:R-:W-:Y:S01]  /*2b000*/  STL.64 [R1+0xef0], R82 ;  /* 0x000ef05201007387 */ /* 0x000fe20000100a00 */
[----:B------:R-:W-:Y:S01]  /*2b010*/  FFMA.FTZ R14, R10, R14, -0.36067417263984680176 ;  /* 0xbeb8aa490a0e7423 */ /* 0x000fe2000001000e */
[----:B------:R-:W-:Y:S01]  /*2b020*/  FFMA.FTZ R11, R5, R11, -0.72134751081466674805 ;  /* 0xbf38aa3b050b7423 */ /* 0x000fe2000001000b */
[----:B------:R-:W-:Y:S01]  /*2b030*/  ISETP.GE.U32.AND P2, PT, R236, 0x7f800000, PT ;  /* 0x7f800000ec00780c */ /* 0x000fe20003f46070 */
[----:B------:R-:W-:Y:S01]  /*2b040*/  STL.64 [R1+0xee8], R80 ;  /* 0x000ee85001007387 */ /* 0x000fe20000100a00 */
[C---:B------:R-:W-:Y:S01]  /*2b050*/  FMUL R68, R248.reuse, R68 ;  /* 0x00000044f8447220 */ /* 0x040fe20000400000 */
[----:B------:R-:W-:Y:S01]  /*2b060*/  FMUL R69, R248, R69 ;  /* 0x00000045f8457220 */ /* 0x000fe20000400000 */
[----:B------:R-:W-:Y:S01]  /*2b070*/  FFMA.FTZ R15, R9, R15, 0.48089820146560668945 ;  /* 0x3ef6384a090f7423 */ /* 0x000fe2000001000f */
[----:B------:R-:W-:Y:S01]  /*2b080*/  STL.64 [R1+0xee0], R78 ;  /* 0x000ee04e01007387 */ /* 0x000fe20000100a00 */
[----:B------:R-:W-:Y:S01]  /*2b090*/  FFMA.FTZ R13, R2, 1.4426950216293334961, R13 ;  /* 0x3fb8aa3b020d7823 */ /* 0x000fe2000001000d */
[C---:B------:R-:W-:Y:S01]  /*2b0a0*/  FMUL R64, R248.reuse, R64 ;  /* 0x00000040f8407220 */ /* 0x040fe20000400000 */
[----:B------:R-:W-:Y:S01]  /*2b0b0*/  FMUL R65, R248, R65 ;  /* 0x00000041f8417220 */ /* 0x000fe20000400000 */
[----:B------:R-:W-:Y:S01]  /*2b0c0*/  STL.64 [R1+0xed8], R76 ;  /* 0x000ed84c01007387 */ /* 0x000fe20000100a00 */
[----:B-1----:R-:W1:Y:S01]  /*2b0d0*/  LDC.64 R2, c[0x0][0x228] ;  /* 0x00008a00ff027b82 */ /* 0x002e620000000a00 */
[----:B------:R-:W-:Y:S01]  /*2b0e0*/  FFMA.FTZ R14, R10, R14, 0.48089820146560668945 ;  /* 0x3ef6384a0a0e7423 */ /* 0x000fe2000001000e */
[----:B------:R-:W-:Y:S01]  /*2b0f0*/  FMUL R11, R5, R11 ;  /* 0x0000000b050b7220 */ /* 0x000fe20000400000 */
[----:B------:R-:W-:Y:S01]  /*2b100*/  STL.64 [R1+0xed0], R74 ;  /* 0x000ed04a01007387 */ /* 0x000fe20000100a00 */
[C---:B------:R-:W-:Y:S01]  /*2b110*/  FMUL R60, R248.reuse, R60 ;  /* 0x0000003cf83c7220 */ /* 0x040fe20000400000 */
[C---:B------:R-:W-:Y:S01]  /*2b120*/  FMUL R61, R248.reuse, R61 ;  /* 0x0000003df83d7220 */ /* 0x040fe20000400000 */
[----:B------:R-:W-:Y:S01]  /*2b130*/  FFMA.FTZ R15, R9, R15, -0.72134751081466674805 ;  /* 0xbf38aa3b090f7423 */ /* 0x000fe2000001000f */
[----:B------:R-:W-:Y:S01]  /*2b140*/  STL.64 [R1+0xec8], R72 ;  /* 0x000ec84801007387 */ /* 0x000fe20000100a00 */
[----:B------:R-:W-:Y:S01]  /*2b150*/  ISETP.GE.U32.AND P1, PT, R233, 0x7f800000, PT ;  /* 0x7f800000e900780c */ /* 0x000fe20003f26070 */
[C---:B------:R-:W-:Y:S01]  /*2b160*/  FMUL R56, R248.reuse, R56 ;  /* 0x00000038f8387220 */ /* 0x040fe20000400000 */
[----:B------:R-:W-:Y:S01]  /*2b170*/  FMUL R57, R248, R57 ;  /* 0x00000039f8397220 */ /* 0x000fe20000400000 */
[----:B------:R-:W-:Y:S01]  /*2b180*/  STL.64 [R1+0xec0], R70 ;  /* 0x000ec04601007387 */ /* 0x000fe20000100a00 */
[----:B------:R-:W-:Y:S01]  /*2b190*/  FFMA.FTZ R14, R10, R14, -0.72134751081466674805 ;  /* 0xbf38aa3b0a0e7423 */ /* 0x000fe2000001000e */
[----:B------:R-:W-:Y:S01]  /*2b1a0*/  FMUL R11, R5, R11 ;  /* 0x0000000b050b7220 */ /* 0x000fe20000400000 */
[----:B------:R-:W-:Y:S01]  /*2b1b0*/  ISETP.GE.U32.AND P5, PT, R237, 0x7f800000, PT ;  /* 0x7f800000ed00780c */ /* 0x000fe20003fa6070 */
[----:B------:R-:W-:Y:S01]  /*2b1c0*/  STL.64 [R1+0xeb8], R68 ;  /* 0x000eb84401007387 */ /* 0x000fe20000100a00 */
[C---:B------:R-:W-:Y:S01]  /*2b1d0*/  FMUL R52, R248.reuse, R52 ;  /* 0x00000034f8347220 */ /* 0x040fe20000400000 */
[C---:B------:R-:W-:Y:S01]  /*2b1e0*/  FMUL R53, R248.reuse, R53 ;  /* 0x00000035f8357220 */ /* 0x040fe20000400000 */
[C---:B------:R-:W-:Y:S01]  /*2b1f0*/  FMUL R48, R248.reuse, R48 ;  /* 0x00000030f8307220 */ /* 0x040fe20000400000 */
[----:B------:R-:W-:Y:S01]  /*2b200*/  STL.64 [R1+0xeb0], R66 ;  /* 0x000eb04201007387 */ /* 0x000fe20000100a00 */
[----:B------:R-:W-:Y:S01]  /*2b210*/  FMUL R15, R9, R15 ;  /* 0x0000000f090f7220 */ /* 0x000fe20000400000 */
[C---:B------:R-:W-:Y:S01]  /*2b220*/  FMUL R49, R248.reuse, R49 ;  /* 0x00000031f8317220 */ /* 0x040fe20000400000 */
[----:B------:R-:W-:Y:S01]  /*2b230*/  FMUL R44, R248, R44 ;  /* 0x0000002cf82c7220 */ /* 0x000fe20000400000 */
[----:B------:R-:W-:Y:S01]  /*2b240*/  STL.64 [R1+0xea8], R64 ;  /* 0x000ea84001007387 */ /* 0x000fe20000100a00 */
[----:B------:R-:W-:Y:S01]  /*2b250*/  FMUL R14, R10, R14 ;  /* 0x0000000e0a0e7220 */ /* 0x000fe20000400000 */
[C---:B------:R-:W-:Y:S01]  /*2b260*/  FMUL R45, R248.reuse, R45 ;  /* 0x0000002df82d7220 */ /* 0x040fe20000400000 */
[----:B------:R-:W-:Y:S01]  /*2b270*/  PRMT R19, R19, 0x6540, R225 ;  /* 0x0000654013137816 */ /* 0x000fe200000000e1 */
[----:B------:R-:W-:Y:S01]  /*2b280*/  STL.64 [R1+0xea0], R62 ;  /* 0x000ea03e01007387 */ /* 0x000fe20000100a00 */
[----:B------:R-:W-:Y:S01]  /*2b290*/  FFMA.FTZ R11, R5, 1.4426950216293334961, R11 ;  /* 0x3fb8aa3b050b7823 */ /* 0x000fe2000001000b */
[----:B------:R-:W-:Y:S01]  /*2b2a0*/  FMUL R15, R9, R15 ;  /* 0x0000000f090f7220 */ /* 0x000fe20000400000 */
[C---:B------:R-:W-:Y:S01]  /*2b2b0*/  FMUL R40, R248.reuse, R40 ;  /* 0x00000028f8287220 */ /* 0x040fe20000400000 */
[----:B------:R-:W-:Y:S01]  /*2b2c0*/  STL.64 [R1+0xe98], R60 ;  /* 0x000e983c01007387 */ /* 0x000fe20000100a00 */
[----:B------:R-:W-:Y:S01]  /*2b2d0*/  @P2 MOV R5, 0x7f800000 ;  /* 0x7f80000000052802 */ /* 0x000fe20000000f00 */
[----:B------:R-:W-:Y:S01]  /*2b2e0*/  FMUL R41, R248, R41 ;  /* 0x00000029f8297220 */ /* 0x000fe20000400000 */
[----:B------:R-:W-:Y:S01]  /*2b2f0*/  ISETP.GE.U32.AND P4, PT, R234, 0x7f800000, PT ;  /* 0x7f800000ea00780c */ /* 0x000fe20003f86070 */
[----:B------:R-:W-:Y:S01]  /*2b300*/  STL.64 [R1+0xe90], R58 ;  /* 0x000e903a01007387 */ /* 0x000fe20000100a00 */
[----:B------:R-:W-:Y:S01]  /*2b310*/  FMUL R14, R10, R14 ;  /* 0x0000000e0a0e7220 */ /* 0x000fe20000400000 */
[C---:B------:R-:W-:Y:S01]  /*2b320*/  FMUL R36, R248.reuse, R36 ;  /* 0x00000024f8247220 */ /* 0x040fe20000400000 */
[----:B------:R-:W-:Y:S01]  /*2b330*/  FMUL R37, R248, R37 ;  /* 0x00000025f8257220 */ /* 0x000fe20000400000 */
[----:B------:R-:W-:Y:S01]  /*2b340*/  STL.64 [R1+0xe88], R56 ;  /* 0x000e883801007387 */ /* 0x000fe20000100a00 */
[----:B----4-:R-:W-:Y:S01]  /*2b350*/  FADD R18, R18, R13 ;  /* 0x0000000d12127221 */ /* 0x010fe20000000000 */
[----:B0-----:R-:W-:-:S02]  /*2b360*/  IMAD R6, R221, R6, RZ ;  /* 0x00000006dd067224 */ /* 0x001fc400078e02ff */
[----:B------:R-:W-:Y:S01]  /*2b370*/  FMUL R32, R248, R32 ;  /* 0x00000020f8207220 */ /* 0x000fe20000400000 */
[----:B------:R-:W-:Y:S01]  /*2b380*/  STL.64 [R1+0xe80], R54 ;  /* 0x000e803601007387 */ /* 0x000fe20000100a00 */
[----:B------:R-:W-:Y:S01]  /*2b390*/  FFMA.FTZ R15, R9, 1.4426950216293334961, R15 ;  /* 0x3fb8aa3b090f7823 */ /* 0x000fe2000001000f */
[----:B------:R-:W-:Y:S02]  /*2b3a0*/  IMAD R7, R19, R7, RZ ;  /* 0x0000000713077224 */ /* 0x000fe400078e02ff */
[----:B------:R-:W-:Y:S01]  /*2b3b0*/  @P2 FFMA.FTZ R18, R236, R5, +INF ;  /* 0x7f800000ec122423 */ /* 0x000fe20000010005 */
[----:B------:R-:W-:Y:S01]  /*2b3c0*/  STL.64 [R1+0xe78], R52 ;  /* 0x000e783401007387 */ /* 0x000fe20000100a00 */
[C---:B------:R-:W-:Y:S01]  /*2b3d0*/  FMUL R33, R248.reuse, R33 ;  /* 0x00000021f8217220 */ /* 0x040fe20000400000 */
[C---:B------:R-:W-:Y:S01]  /*2b3e0*/  FMUL R28, R248.reuse, R28 ;  /* 0x0000001cf81c7220 */ /* 0x040fe20000400000 */
[----:B------:R-:W-:Y:S01]  /*2b3f0*/  FMUL R29, R248, R29 ;  /* 0x0000001df81d7220 */ /* 0x000fe20000400000 */
[----:B------:R-:W-:Y:S01]  /*2b400*/  STL.64 [R1+0xe70], R50 ;  /* 0x000e703201007387 */ /* 0x000fe20000100a00 */
[----:B------:R-:W-:Y:S01]  /*2b410*/  @P1 MOV R5, 0x7f800000 ;  /* 0x7f80000000051802 */ /* 0x000fe20000000f00 */
[----:B------:R-:W-:Y:S01]  /*2b420*/  FFMA.FTZ R14, R10, 1.4426950216293334961, R14 ;  /* 0x3fb8aa3b0a0e7823 */ /* 0x000fe2000001000e */
[C---:B------:R-:W-:Y:S01]  /*2b430*/  FMUL R24, R248.reuse, R24 ;  /* 0x00000018f8187220 */ /* 0x040fe20000400000 */
[----:B------:R-:W-:Y:S01]  /*2b440*/  STL.64 [R1+0xe68], R48 ;  /* 0x000e683001007387 */ /* 0x000fe20000100a00 */
[C---:B------:R-:W-:Y:S01]  /*2b450*/  FMUL R25, R248.reuse, R25 ;  /* 0x00000019f8197220 */ /* 0x040fe20000400000 */
[----:B--2---:R-:W-:Y:S01]  /*2b460*/  FADD R15, R17, R15 ;  /* 0x0000000f110f7221 */ /* 0x004fe20000000000 */
[C---:B------:R-:W-:Y:S01]  /*2b470*/  FMUL R20, R248.reuse, R20 ;  /* 0x00000014f8147220 */ /* 0x040fe20000400000 */
[----:B------:R-:W-:Y:S01]  /*2b480*/  STL.64 [R1+0xe60], R46 ;  /* 0x000e602e01007387 */ /* 0x000fe20000100a00 */
[----:B------:R-:W-:Y:S01]  /*2b490*/  @P5 MOV R10, 0x7f800000 ;  /* 0x7f800000000a5802 */ /* 0x000fe20000000f00 */
[C---:B------:R-:W-:Y:S01]  /*2b4a0*/  FMUL R21, R248.reuse, R21 ;  /* 0x00000015f8157220 */ /* 0x040fe20000400000 */
[----:B------:R-:W-:Y:S01]  /*2b4b0*/  FMUL R23, R248, R16 ;  /* 0x00000010f8177220 */ /* 0x000fe20000400000 */
[----:B------:R-:W-:Y:S01]  /*2b4c0*/  STL.64 [R1+0xe58], R44 ;  /* 0x000e582c01007387 */ /* 0x000fe20000100a00 */
[----:B---3--:R-:W-:Y:S01]  /*2b4d0*/  FADD R17, R249, R11 ;  /* 0x0000000bf9117221 */ /* 0x008fe20000000000 */
[----:B------:R-:W-:Y:S01]  /*2b4e0*/  SHF.L.U32 R9, R6, 0x1, RZ ;  /* 0x0000000106097819 */ /* 0x000fe200000006ff */
[----:B------:R-:W0:Y:S01]  /*2b4f0*/  LDC R13, c[0x0][0x278] ;  /* 0x00009e00ff0d7b82 */ /* 0x000e220000000800 */
[----:B------:R-:W-:Y:S01]  /*2b500*/  STL.64 [R1+0xe50], R42 ;  /* 0x000e502a01007387 */ /* 0x000fe20000100a00 */
[----:B------:R-:W-:-:S03]  /*2b510*/  SHF.L.U32 R11, R7, 0x1, RZ ;  /* 0x00000001070b7819 */ /* 0x000fc600000006ff */
[----:B------:R-:W-:Y:S01]  /*2b520*/  STL.64 [R1+0xe48], R40 ;  /* 0x000e482801007387 */ /* 0x000fe20000100a00 */
[----:B------:R-:W-:Y:S01]  /*2b530*/  @P1 FFMA.FTZ R17, R233, R5, +INF ;  /* 0x7f800000e9111423 */ /* 0x000fe20000010005 */
[----:B------:R-:W-:Y:S01]  /*2b540*/  @P5 FFMA.FTZ R15, R237, R10, +INF ;  /* 0x7f800000ed0f5423 */ /* 0x000fe2000001000a */
[----:B------:R-:W2:Y:S01]  /*2b550*/  LDC R5, c[0x0][0x278] ;  /* 0x00009e00ff057b82 */ /* 0x000ea20000000800 */
[----:B------:R-:W-:Y:S04]  /*2b560*/  STL.64 [R1+0xe40], R38 ;  /* 0x000e402601007387 */ /* 0x000fe80000100a00 */
[----:B------:R-:W-:Y:S01]  /*2b570*/  STL.64 [R1+0xe38], R36 ;  /* 0x000e382401007387 */ /* 0x000fe20000100a00 */
[----:B------:R-:W-:Y:S01]  /*2b580*/  FADD R14, R250, R14 ;  /* 0x0000000efa0e7221 */ /* 0x000fe20000000000 */
[----:B-1----:R-:W-:Y:S01]  /*2b590*/  IADD3 R2, P5, P6, R11, R2, R9 ;  /* 0x000000020b027210 */ /* 0x002fe20007ebe009 */
[----:B------:R-:W-:Y:S01]  /*2b5a0*/  IMAD.HI R6, R6, 0x2, RZ ;  /* 0x0000000206067827 */ /* 0x000fe200078e02ff */
[----:B------:R-:W-:Y:S01]  /*2b5b0*/  STL.64 [R1+0xe30], R34 ;  /* 0x000e302201007387 */ /* 0x000fe20000100a00 */
[----:B------:R-:W1:Y:S03]  /*2b5c0*/  LDC R10, c[0x0][0x278] ;  /* 0x00009e00ff0a7b82 */ /* 0x000e660000000800 */
[----:B------:R-:W-:Y:S01]  /*2b5d0*/  STL.64 [R1+0xe28], R32 ;  /* 0x000e282001007387 */ /* 0x000fe20000100a00 */
[----:B------:R-:W-:-:S03]  /*2b5e0*/  @P4 MOV R9, 0x7f800000 ;  /* 0x7f80000000094802 */ /* 0x000fc60000000f00 */
[----:B------:R-:W-:Y:S01]  /*2b5f0*/  STL.64 [R1+0xe20], R28 ;  /* 0x000e201c01007387 */ /* 0x000fe20000100a00 */
[----:B------:R-:W-:Y:S01]  /*2b600*/  IMAD.HI R7, R7, 0x2, RZ ;  /* 0x0000000207077827 */ /* 0x000fe200078e02ff */
[----:B------:R-:W3:Y:S02]  /*2b610*/  LDC R19, c[0x0][0x278] ;  /* 0x00009e00ff137b82 */ /* 0x000ee40000000800 */
[----:B------:R-:W-:Y:S04]  /*2b620*/  STL.64 [R1+0xe18], R24 ;  /* 0x000e181801007387 */ /* 0x000fe80000100a00 */
[----:B------:R-:W-:Y:S01]  /*2b630*/  STL.64 [R1+0xe10], R20 ;  /* 0x000e101401007387 */ /* 0x000fe20000100a00 */
[----:B--2---:R-:W-:Y:S01]  /*2b640*/  SHF.L.U32 R5, R5, 0x1, RZ ;  /* 0x0000000105057819 */ /* 0x004fe200000006ff */
[----:B------:R-:W-:Y:S01]  /*2b650*/  FMUL R16, R248, R229 ;  /* 0x000000e5f8107220 */ /* 0x000fe20000400000 */
[----:B------:R-:W2:Y:S01]  /*2b660*/  LDC R225, c[0x0][0x278] ;  /* 0x00009e00ffe17b82 */ /* 0x000ea20000000800 */
[----:B------:R-:W-:Y:S04]  /*2b670*/  STL.64 [R1+0xe08], R22 ;  /* 0x000e081601007387 */ /* 0x000fe80000100a00 */
[----:B------:R-:W-:Y:S01]  /*2b680*/  STL.64 [R1+0xe00], R26 ;  /* 0x000e001a01007387 */ /* 0x000fe20000100a00 */
[----:B------:R-:W-:Y:S01]  /*2b690*/  @P4 FFMA.FTZ R14, R234, R9, +INF ;  /* 0x7f800000ea0e4423 */ /* 0x000fe20000010009 */
[----:B------:R-:W-:Y:S01]  /*2b6a0*/  IADD3.X R3, R7, R3, R6, P5, P6 ;  /* 0x0000000307037210 */ /* 0x000fe20002fec406 */
[----:B------:R-:W4:Y:S01]  /*2b6b0*/  LDC R9, c[0x0][0x278] ;  /* 0x00009e00ff097b82 */ /* 0x000f220000000800 */
[----:B------:R-:W-:Y:S04]  /*2b6c0*/  STL.64 [R1+0xdf8], R30 ;  /* 0x000df81e01007387 */ /* 0x000fe80000100a00 */
[----:B------:R-:W-:Y:S03]  /*2b6d0*/  STL [R1+0x94c], R18 ;  /* 0x00094c1201007387 */ /* 0x000fe60000100800 */
[----:B------:R-:W3:Y:S01]  /*2b6e0*/  LDC R6, c[0x0][0x278] ;  /* 0x00009e00ff067b82 */ /* 0x000ee20000000800 */
[----:B------:R0:W-:Y:S04]  /*2b6f0*/  STL [R1+0x948], R15 ;  /* 0x0009480f01007387 */ /* 0x0001e80000100800 */
[----:B------:R-:W-:Y:S03]  /*2b700*/  STL [R1+0x814], R17 ;  /* 0x0008141101007387 */ /* 0x000fe60000100800 */
[----:B------:R-:W2:Y:S01]  /*2b710*/  LDC R7, c[0x0][0x278] ;  /* 0x00009e00ff077b82 */ /* 0x000ea20000000800 */
[----:B------:R1:W-:Y:S07]  /*2b720*/  STL [R1+0x804], R14 ;  /* 0x0008040e01007387 */ /* 0x0003ee0000100800 */
[----:B0-----:R-:W0:Y:S08]  /*2b730*/  LDC R15, c[0x0][0x278] ;  /* 0x00009e00ff0f7b82 */ /* 0x001e300000000800 */
[----:B-1----:R-:W1:Y:S01]  /*2b740*/  LDC R14, c[0x0][0x278] ;  /* 0x00009e00ff0e7b82 */ /* 0x002e620000000800 */
[----:B------:R-:W-:-:S02]  /*2b750*/  LEA RZ, P6, R13, R2, 0x8 ;  /* 0x000000020dff7211 */ /* 0x000fc400078c40ff */
[----:B------:R-:W-:-:S05]  /*2b760*/  IADD3 R64, P5, R5, R2, RZ ;  /* 0x0000000205407210 */ /* 0x000fca0007fbe0ff */
[----:B------:R-:W2:Y:S08]  /*2b770*/  LDC R18, c[0x0][0x278] ;  /* 0x00009e00ff127b82 */ /* 0x000eb00000000800 */
[----:B------:R-:W2:Y:S01]  /*2b780*/  LDC R13, c[0x0][0x278] ;  /* 0x00009e00ff0d7b82 */ /* 0x000ea20000000800 */
[----:B0-----:R-:W-:-:S07]  /*2b790*/  LEA.HI.X.SX32 R65, R15, R3, 0x1, P5 ;  /* 0x000000030f417211 */ /* 0x001fce00028f0eff */
[----:B------:R-:W0:Y:S08]  /*2b7a0*/  LDC R11, c[0x0][0x278] ;  /* 0x00009e00ff0b7b82 */ /* 0x000e300000000800 */
[----:B------:R-:W0:Y:S01]  /*2b7b0*/  LDC R229, c[0x0][0x278] ;  /* 0x00009e00ffe57b82 */ /* 0x000e220000000800 */
[----:B------:R-:W-:Y:S01]  /*2b7c0*/  LEA R52, P4, R10, R2, 0x2 ;  /* 0x000000020a347211 */ /* 0x000fe200078810ff */
[----:B------:R1:W-:Y:S01]  /*2b7d0*/  STL.64 [R1+0x438], R64 ;  /* 0x0004384001007387 */ /* 0x0003e20000100a00 */
[----:B---3--:R-:W-:-:S05]  /*2b7e0*/  SHF.L.U32 R6, R6, 0x2, RZ ;  /* 0x0000000206067819 */ /* 0x008fca00000006ff */
[----:B------:R-:W3:Y:S01]  /*2b7f0*/  LDC R17, c[0x0][0x278] ;  /* 0x00009e00ff117b82 */ /* 0x000ee20000000800 */
[----:B------:R-:W-:Y:S02]  /*2b800*/  LEA.HI.X.SX32 R53, R5, R3, 0x1, P4 ;  /* 0x0000000305357211 */ /* 0x000fe400020f0eff */
[----:B-1----:R-:W-:Y:S02]  /*2b810*/  LEA R64, P5, R14, R2, 0x3 ;  /* 0x000000020e407211 */ /* 0x002fe400078a18ff */
[----:B------:R-:W-:-:S03]  /*2b820*/  FSETP.NEU.AND P2, PT, R233, RZ, PT ;  /* 0x000000ffe900720b */ /* 0x000fc60003f4d000 */
[----:B------:R-:W1:Y:S01]  /*2b830*/  LDC R221, c[0x0][0x278] ;  /* 0x00009e00ffdd7b82 */ /* 0x000e620000000800 */
[----:B------:R-:W-:Y:S02]  /*2b840*/  LEA.HI.X.SX32 R65, R6, R3, 0x1, P5 ;  /* 0x0000000306417211 */ /* 0x000fe400028f0eff */
[----:B----4-:R-:W-:Y:S02]  /*2b850*/  SHF.L.U32 R9, R9, 0x4, RZ ;  /* 0x0000000409097819 */ /* 0x010fe400000006ff */
[----:B------:R-:W-:-:S03]  /*2b860*/  LEA R14, P5, R19, R2, 0x5 ;  /* 0x00000002130e7211 */ /* 0x000fc600078a28ff */
[----:B------:R-:W4:Y:S01]  /*2b870*/  LDC R233, c[0x0][0x278] ;  /* 0x00009e00ffe97b82 */ /* 0x000f220000000800 */
[----:B------:R0:W-:Y:S01]  /*2b880*/  STL.64 [R1+0x430], R52 ;  /* 0x0004303401007387 */ /* 0x0001e20000100a00 */
[----:B--2---:R-:W-:Y:S01]  /*2b890*/  SHF.L.U32 R7, R7, 0x3, RZ ;  /* 0x0000000307077819 */ /* 0x004fe200000006ff */
[----:B------:R-:W-:Y:S01]  /*2b8a0*/  FMUL R4, R248, R235 ;  /* 0x000000ebf8047220 */ /* 0x000fe20000400000 */
[----:B------:R-:W-:Y:S02]  /*2b8b0*/  LEA.HI.X.SX32 R15, R9, R3, 0x1, P5 ;  /* 0x00000003090f7211 */ /* 0x000fe400028f0eff */
[----:B------:R-:W-:Y:S02]  /*2b8c0*/  FSETP.NEU.AND P3, PT, R237, RZ, PT ;  /* 0x000000ffed00720b */ /* 0x000fe40003f6d000 */
[----:B------:R-:W-:Y:S01]  /*2b8d0*/  FSETP.NEU.AND P1, PT, R234, RZ, PT ;  /* 0x000000ffea00720b */ /* 0x000fe20003f2d000 */
[----:B------:R-:W2:Y:S01]  /*2b8e0*/  LDC R235, c[0x0][0x278] ;  /* 0x00009e00ffeb7b82 */ /* 0x000ea20000000800 */
[----:B0-----:R-:W-:Y:S01]  /*2b8f0*/  LEA R52, P4, R18, R2, 0x4 ;  /* 0x0000000212347211 */ /* 0x001fe200078820ff */
[----:B------:R-:W-:Y:S01]  /*2b900*/  STL.64 [R1+0x420], R64 ;  /* 0x0004204001007387 */ /* 0x000fe20000100a00 */
[----:B------:R-:W-:-:S05]  /*2b910*/  FSETP.NEU.AND P0, PT, R236, RZ, PT ;  /* 0x000000ffec00720b */ /* 0x000fca0003f0d000 */
[----:B------:R-:W0:Y:S01]  /*2b920*/  LDC R234, c[0x0][0x278] ;  /* 0x00009e00ffea7b82 */ /* 0x000e220000000800 */
[----:B------:R-:W-:Y:S01]  /*2b930*/  LEA.HI.X.SX32 R53, R7, R3, 0x1, P4 ;  /* 0x0000000307357211 */ /* 0x000fe200020f0eff */
[----:B------:R3:W-:Y:S01]  /*2b940*/  STL.64 [R1+0x3c0], R14 ;  /* 0x0003c00e01007387 */ /* 0x0007e20000100a00 */
[----:B------:R-:W-:Y:S02]  /*2b950*/  SHF.L.U32 R13, R13, 0x5, RZ ;  /* 0x000000050d0d7819 */ /* 0x000fe400000006ff */
[----:B------:R-:W-:-:S03]  /*2b960*/  LEA R18, P4, R225, R2, 0x6 ;  /* 0x00000002e1127211 */ /* 0x000fc600078830ff */
[----:B------:R-:W2:Y:S01]  /*2b970*/  LDC R237, c[0x0][0x278] ;  /* 0x00009e00ffed7b82 */ /* 0x000ea20000000800 */
[----:B------:R-:W-:Y:S02]  /*2b980*/  SHF.L.U32 R11, R11, 0x6, RZ ;  /* 0x000000060b0b7819 */ /* 0x000fe400000006ff */
[----:B------:R-:W-:Y:S02]  /*2b990*/  LEA.HI.X.SX32 R19, R13, R3, 0x1, P4 ;  /* 0x000000030d137211 */ /* 0x000fe400020f0eff */
[----:B---3--:R-:W-:-:S03]  /*2b9a0*/  LEA R14, P5, R229, R2, 0x7 ;  /* 0x00000002e50e7211 */ /* 0x008fc600078a38ff */
[----:B------:R-:W3:Y:S01]  /*2b9b0*/  LDC R236, c[0x0][0x278] ;  /* 0x00009e00ffec7b82 */ /* 0x000ee20000000800 */
[----:B------:R-:W-:-:S07]  /*2b9c0*/  LEA.HI.X.SX32 R15, R11, R3, 0x1, P5 ;  /* 0x000000030b0f7211 */ /* 0x000fce00028f0eff */
[----:B------:R-:W3:Y:S01]  /*2b9d0*/  LDC R238, c[0x0][0x278] ;  /* 0x00009e00ffee7b82 */ /* 0x000ee20000000800 */
[----:B------:R-:W-:Y:S01]  /*2b9e0*/  SHF.L.U32 R10, R17, 0x7, RZ ;  /* 0x00000007110a7819 */ /* 0x000fe200000006ff */
[----:B------:R-:W-:Y:S06]  /*2b9f0*/  STL.64 [R1+0x400], R52 ;  /* 0x0004003401007387 */ /* 0x000fec0000100a00 */
[----:B------:R-:W3:Y:S01]  /*2ba00*/  LDC R240, c[0x0][0x278] ;  /* 0x00009e00fff07b82 */ /* 0x000ee20000000800 */
[----:B------:R-:W-:Y:S07]  /*2ba10*/  STL.64 [R1+0x340], R18 ;  /* 0x0003401201007387 */ /* 0x000fee0000100a00 */
[----:B------:R-:W3:Y:S01]  /*2ba20*/  LDC R239, c[0x0][0x278] ;  /* 0x00009e00ffef7b82 */ /* 0x000ee20000000800 */
[----:B------:R0:W-:Y:S01]  /*2ba30*/  STL.64 [R1+0x240], R14 ;  /* 0x0002400e01007387 */ /* 0x0001e20000100a00 */
[----:B-1----:R-:W-:-:S06]  /*2ba40*/  IMAD R6, R221, 0x202, RZ ;  /* 0x00000202dd067824 */ /* 0x002fcc00078e02ff */
[----:B------:R-:W1:Y:S01]  /*2ba50*/  LDC R13, c[0x0][0x278] ;  /* 0x00009e00ff0d7b82 */ /* 0x000e620000000800 */
[----:B----4-:R-:W-:-:S07]  /*2ba60*/  IMAD R5, R233, 0x204, RZ ;  /* 0x00000204e9057824 */ /* 0x010fce00078e02ff */
[----:B------:R-:W4:Y:S01]  /*2ba70*/  LDC R17, c[0x0][0x278] ;  /* 0x00009e00ff117b82 */ /* 0x000f220000000800 */
[----:B------:R-:W-:-:S07]  /*2ba80*/  LEA.HI.X.SX32 R7, R10, R3, 0x1, P6 ;  /* 0x000000030a077211 */ /* 0x000fce00030f0eff */
[----:B0-----:R-:W0:Y:S01]  /*2ba90*/  LDC R15, c[0x0][0x278] ;  /* 0x00009e00ff0f7b82 */ /* 0x001e220000000800 */
[----:B------:R-:W-:-:S07]  /*2baa0*/  IADD3 RZ, P5, R6, R2, RZ ;  /* 0x0000000206ff7210 */ /* 0x000fce0007fbe0ff */
[----:B------:R-:W0:Y:S01]  /*2bab0*/  LDC R14, c[0x0][0x278] ;  /* 0x00009e00ff0e7b82 */ /* 0x000e220000000800 */
[----:B------:R-:W-:-:S07]  /*2bac0*/  IADD3 RZ, P6, R5, R2, RZ ;  /* 0x0000000205ff7210 */ /* 0x000fce0007fde0ff */
[----:B------:R-:W0:Y:S01]  /*2bad0*/  LDC R19, c[0x0][0x278] ;  /* 0x00009e00ff137b82 */ /* 0x000e220000000800 */
[----:B------:R-:W-:Y:S01]  /*2bae0*/  LEA RZ, P4, R234, R2, 0x9 ;  /* 0x00000002eaff7211 */ /* 0x000fe200078848ff */
[----:B--2---:R-:W-:-:S06]  /*2baf0*/  IMAD R5, R237, 0x102, RZ ;  /* 0x00000102ed057824 */ /* 0x004fcc00078e02ff */
[----:B------:R-:W2:Y:S01]  /*2bb00*/  LDC R221, c[0x0][0x278] ;  /* 0x00009e00ffdd7b82 */ /* 0x000ea20000000800 */
[----:B------:R-:W-:-:S07]  /*2bb10*/  SHF.L.U32 R6, R235, 0x8, RZ ;  /* 0x00000008eb067819 */ /* 0x000fce00000006ff */
[----:B------:R-:W2:Y:S01]  /*2bb20*/  LDC R18, c[0x0][0x278] ;  /* 0x00009e00ff127b82 */ /* 0x000ea20000000800 */
[----:B------:R1:W-:Y:S01]  /*2bb30*/  STL [R1+0x8d4], R7 ;  /* 0x0008d40701007387 */ /* 0x0003e20000100800 */
[----:B---3--:R-:W-:Y:S01]  /*2bb40*/  IMAD R11, R238, 0x81, RZ ;  /* 0x00000081ee0b7824 */ /* 0x008fe200078e02ff */
[----:B------:R-:W-:-:S05]  /*2bb50*/  LEA.HI.X.SX32 R63, R6, R3, 0x1, P4 ;  /* 0x00000003063f7211 */ /* 0x000fca00020f0eff */
[----:B------:R-:W3:Y:S01]  /*2bb60*/  LDC R225, c[0x0][0x278] ;  /* 0x00009e00ffe17b82 */ /* 0x000ee20000000800 */
[----:B------:R-:W-:Y:S02]  /*2bb70*/  IMAD R9, R240, 0x208, RZ ;  /* 0x00000208f0097824 */ /* 0x000fe400078e02ff */
[----:B-1----:R-:W-:-:S05]  /*2bb80*/  IMAD R7, R236, 0x101, RZ ;  /* 0x00000101ec077824 */ /* 0x002fca00078e02ff */
[----:B------:R-:W1:Y:S01]  /*2bb90*/  LDC R233, c[0x0][0x278] ;  /* 0x00009e00ffe97b82 */ /* 0x000e620000000800 */
[----:B------:R-:W-:Y:S01]  /*2bba0*/  IADD3 R52, P4, R5, R2, RZ ;  /* 0x0000000205347210 */ /* 0x000fe20007f9e0ff */
[----:B------:R-:W-:Y:S01]  /*2bbb0*/  IMAD R10, R239, 0x206, RZ ;  /* 0x00000206ef0a7824 */ /* 0x000fe200078e02ff */
[----:B------:R-:W-:-:S05]  /*2bbc0*/  LEA.HI.X.SX32 R7, R7, R3, 0x1, P5 ;  /* 0x0000000307077211 */ /* 0x000fca00028f0eff */
[----:B------:R-:W1:Y:S01]  /*2bbd0*/  LDC R229, c[0x0][0x278] ;  /* 0x00009e00ffe57b82 */ /* 0x000e620000000800 */
[-C--:B------:R-:W-:Y:S02]  /*2bbe0*/  LEA.HI.X.SX32 R53, R11, R3.reuse, 0x1, P4 ;  /* 0x000000030b357211 */ /* 0x080fe400020f0eff */
[-C--:B------:R-:W-:Y:S01]  /*2bbf0*/  IADD3 RZ, P4, R9, R2.reuse, RZ ;  /* 0x0000000209ff7210 */ /* 0x080fe20007f9e0ff */
[----:B------:R-:W-:Y:S01]  /*2bc00*/  IMAD R9, R13, 0x103, RZ ;  /* 0x000001030d097824 */ /* 0x000fe200078e02ff */
[----:B------:R-:W-:Y:S03]  /*2bc10*/  STL [R1+0x514], R63 ;  /* 0x0005143f01007387 */ /* 0x000fe60000100800 */
[----:B------:R-:W1:Y:S01]  /*2bc20*/  LDC R236, c[0x0][0x278] ;  /* 0x00009e00ffec7b82 */ /* 0x000e620000000800 */
[----:B------:R-:W-:Y:S01]  /*2bc30*/  IADD3 RZ, P5, R10, R2, RZ ;  /* 0x000000020aff7210 */ /* 0x000fe20007fbe0ff */
[----:B----4-:R-:W-:Y:S01]  /*2bc40*/  IMAD R6, R17, 0x104, RZ ;  /* 0x0000010411067824 */ /* 0x010fe200078e02ff */
[----:B------:R4:W-:Y:S05]  /*2bc50*/  STL [R1+0x50c], R7 ;  /* 0x00050c0701007387 */ /* 0x0009ea0000100800 */
[----:B------:R-:W1:Y:S01]  /*2bc60*/  LDC R234, c[0x0][0x278] ;  /* 0x00009e00ffea7b82 */ /* 0x000e620000000800 */
[----:B0-----:R-:W-:Y:S01]  /*2bc70*/  IMAD R13, R14, 0x41, RZ ;  /* 0x000000410e0d7824 */ /* 0x001fe200078e02ff */
[----:B------:R-:W-:-:S06]  /*2bc80*/  LEA.HI.X.SX32 R61, R9, R3, 0x1, P5 ;  /* 0x00000003093d7211 */ /* 0x000fcc00028f0eff */
[----:B------:R-:W0:Y:S01]  /*2bc90*/  LDC R237, c[0x0][0x278] ;  /* 0x00009e00ffed7b82 */ /* 0x000e220000000800 */
[----:B----4-:R-:W-:Y:S01]  /*2bca0*/  IMAD R7, R15, 0x82, RZ ;  /* 0x000000820f077824 */ /* 0x010fe200078e02ff */
[----:B------:R-:W-:-:S06]  /*2bcb0*/  LEA.HI.X.SX32 R15, R5, R3, 0x1, P6 ;  /* 0x00000003050f7211 */ /* 0x000fcc00030f0eff */
[----:B------:R-:W4:Y:S01]  /*2bcc0*/  LDC R238, c[0x0][0x278] ;  /* 0x00009e00ffee7b82 */ /* 0x000f220000000800 */
[----:B------:R-:W-:Y:S01]  /*2bcd0*/  IMAD R10, R19, 0x20c, RZ ;  /* 0x0000020c130a7824 */ /* 0x000fe200078e02ff */
[----:B------:R-:W-:Y:S01]  /*2bce0*/  IADD3 R14, P5, R6, R2, RZ ;  /* 0x00000002060e7210 */ /* 0x000fe20007fbe0ff */
[----:B------:R3:W-:Y:S05]  /*2bcf0*/  STL.64 [R1+0x8c8], R52 ;  /* 0x0008c83401007387 */ /* 0x0007ea0000100a00 */
[----:B------:R-:W0:Y:S01]  /*2bd00*/  LDC R235, c[0x0][0x278] ;  /* 0x00009e00ffeb7b82 */ /* 0x000e220000000800 */
[----:B--2---:R-:W-:Y:S01]  /*2bd10*/  IMAD R5, R221, 0x20e, RZ ;  /* 0x0000020edd057824 */ /* 0x004fe200078e02ff */
[----:B------:R2:W-:Y:S01]  /*2bd20*/  STL [R1+0x504], R15 ;  /* 0x0005040f01007387 */ /* 0x0005e20000100800 */
[----:B------:R-:W-:-:S05]  /*2bd30*/  IMAD R11, R18, 0x20a, RZ ;  /* 0x0000020a120b7824 */ /* 0x000fca00078e02ff */
[----:B------:R-:W0:Y:S01]  /*2bd40*/  LDC R239, c[0x0][0x278] ;  /* 0x00009e00ffef7b82 */ /* 0x000e220000000800 */
[CC--:B---3--:R-:W-:Y:S02]  /*2bd50*/  IADD3 R52, P6, R7.reuse, R2.reuse, RZ ;  /* 0x0000000207347210 */ /* 0x0c8fe40007fde0ff */
[----:B--2---:R-:W-:Y:S02]  /*2bd60*/  LEA.HI.X.SX32 R15, R7, R3, 0x1, P5 ;  /* 0x00000003070f7211 */ /* 0x004fe400028f0eff */
[----:B------:R-:W-:-:S03]  /*2bd70*/  IADD3 RZ, P5, R10, R2, RZ ;  /* 0x000000020aff7210 */ /* 0x000fc60007fbe0ff */
[----:B------:R-:W2:Y:S01]  /*2bd80*/  LDC R240, c[0x0][0x278] ;  /* 0x00009e00fff07b82 */ /* 0x000ea20000000800 */
[-C--:B------:R-:W-:Y:S01]  /*2bd90*/  LEA.HI.X.SX32 R7, R6, R3.reuse, 0x1, P4 ;  /* 0x0000000306077211 */ /* 0x080fe200020f0eff */
[----:B------:R-:W-:Y:S01]  /*2bda0*/  IMAD R10, R225, 0x105, RZ ;  /* 0x00000105e10a7824 */ /* 0x000fe200078e02ff */
[-C--:B------:R-:W-:Y:S02]  /*2bdb0*/  LEA.HI.X.SX32 R53, R13, R3.reuse, 0x1, P6 ;  /* 0x000000030d357211 */ /* 0x080fe400030f0eff */
[-C--:B------:R-:W-:Y:S01]  /*2bdc0*/  IADD3 RZ, P4, R5, R2.reuse, RZ ;  /* 0x0000000205ff7210 */ /* 0x080fe20007f9e0ff */
[----:B-1----:R-:W-:Y:S01]  /*2bdd0*/  IMAD R5, R233, 0x106, RZ ;  /* 0x00000106e9057824 */ /* 0x002fe200078e02ff */
[----:B------:R-:W-:Y:S01]  /*2bde0*/  IADD3 RZ, P6, R11, R2, RZ ;  /* 0x000000020bff7210 */ /* 0x000fe20007fde0ff */
[----:B------:R-:W-:Y:S01]  /*2bdf0*/  STL [R1+0x4fc], R61 ;  /* 0x0004fc3d01007387 */ /* 0x000fe20000100800 */
[----:B------:R-:W1:Y:S01]  /*2be00*/  LDC R221, c[0x0][0x278] ;  /* 0x00009e00ffdd7b82 */ /* 0x000e620000000800 */
[----:B------:R-:W-:Y:S01]  /*2be10*/  IMAD R11, R229, 0x83, RZ ;  /* 0x00000083e50b7824 */ /* 0x000fe200078e02ff */
[----:B------:R-:W-:Y:S01]  /*2be20*/  LEA.HI.X.SX32 R57, R10, R3, 0x1, P6 ;  /* 0x000000030a397211 */ /* 0x000fe200030f0eff */
[----:B------:R3:W-:Y:S01]  /*2be30*/  STL.64 [R1+0x238], R52 ;  /* 0x0002383401007387 */ /* 0x0007e20000100a00 */
[----:B------:R-:W-:Y:S01]  /*2be40*/  F2FP.BF16.F32.PACK_AB R245, R242, R245 ;  /* 0x000000f5f2f5723e */ /* 0x000fe200000010ff */
[----:B------:R-:W-:Y:S01]  /*2be50*/  IMAD R9, R236, 0x42, RZ ;  /* 0x00000042ec097824 */ /* 0x000fe200078e02ff */
[----:B------:R-:W-:Y:S01]  /*2be60*/  F2FP.BF16.F32.PACK_AB R246, R246, R251 ;  /* 0x000000fbf6f6723e */ /* 0x000fe200000010ff */
[----:B------:R-:W-:Y:S01]  /*2be70*/  STL.64 [R1+0x8c0], R14 ;  /* 0x0008c00e01007387 */ /* 0x000fe20000100a00 */
[----:B------:R-:W1:Y:S01]  /*2be80*/  LDC R242, c[0x0][0x278] ;  /* 0x00009e00fff27b82 */ /* 0x000e620000000800 */
[----:B------:R-:W-:-:S02]  /*2be90*/  IMAD R13, R234, 0x107, RZ ;  /* 0x00000107ea0d7824 */ /* 0x000fc400078e02ff */
[----:B------:R0:W-:Y:S01]  /*2bea0*/  STL [R1+0x4f4], R7 ;  /* 0x0004f40701007387 */ /* 0x0001e20000100800 */
[----:B---3--:R-:W-:-:S04]  /*2beb0*/  IADD3 R52, P6, R5, R2, RZ ;  /* 0x0000000205347210 */ /* 0x008fc80007fde0ff */
[----:B------:R-:W3:Y:S01]  /*2bec0*/  LDC R241, c[0x0][0x278] ;  /* 0x00009e00fff17b82 */ /* 0x000ee20000000800 */
[----:B----4-:R-:W-:Y:S01]  /*2bed0*/  IMAD R6, R238, 0x108, RZ ;  /* 0x00000108ee067824 */ /* 0x010fe200078e02ff */
[----:B------:R-:W-:Y:S01]  /*2bee0*/  LEA.HI.X.SX32 R53, R11, R3, 0x1, P6 ;  /* 0x000000030b357211 */ /* 0x000fe200030f0eff */
[----:B0-----:R-:W-:Y:S01]  /*2bef0*/  IMAD R7, R237, 0x84, RZ ;  /* 0x00000084ed077824 */ /* 0x001fe200078e02ff */
[----:B------:R0:W-:Y:S01]  /*2bf00*/  STL [R1+0x4ec], R57 ;  /* 0x0004ec3901007387 */ /* 0x0001e20000100800 */
[----:B------:R-:W-:-:S03]  /*2bf10*/  IMAD R17, R235, 0x21, RZ ;  /* 0x00000021eb117824 */ /* 0x000fc600078e02ff */
[----:B------:R-:W4:Y:S01]  /*2bf20*/  LDC R243, c[0x0][0x278] ;  /* 0x00009e00fff37b82 */ /* 0x000f220000000800 */
[-C--:B------:R-:W-:Y:S01]  /*2bf30*/  IADD3 R56, P6, R9, R2.reuse, RZ ;  /* 0x0000000209387210 */ /* 0x080fe20007fde0ff */
[----:B------:R-:W-:Y:S01]  /*2bf40*/  STSM.16.M88.4 [R252], R244 ;  /* 0x000000f4fc007844 */ /* 0x000fe20000000200 */
[-C--:B------:R-:W-:Y:S01]  /*2bf50*/  LEA.HI.X.SX32 R19, R5, R3.reuse, 0x1, P5 ;  /* 0x0000000305137211 */ /* 0x080fe200028f0eff */
[----:B------:R-:W-:Y:S01]  /*2bf60*/  IMAD R15, R239, 0x210, RZ ;  /* 0x00000210ef0f7824 */ /* 0x000fe200078e02ff */
[-C--:B------:R-:W-:Y:S01]  /*2bf70*/  LEA.HI.X.SX32 R59, R13, R3.reuse, 0x1, P4 ;  /* 0x000000030d3b7211 */ /* 0x080fe200020f0eff */
[----:B------:R0:W-:Y:S01]  /*2bf80*/  STL.64 [R1+0x8b8], R52 ;  /* 0x0008b83401007387 */ /* 0x0001e20000100a00 */
[-C--:B------:R-:W-:Y:S01]  /*2bf90*/  IADD3 R18, P4, R6, R2.reuse, RZ ;  /* 0x0000000206127210 */ /* 0x080fe20007f9e0ff */
[----:B--2---:R-:W-:Y:S01]  /*2bfa0*/  IMAD R14, R240, 0x212, RZ ;  /* 0x00000212f00e7824 */ /* 0x004fe200078e02ff */
[----:B0-----:R-:W-:Y:S01]  /*2bfb0*/  LEA.HI.X.SX32 R57, R17, R3, 0x1, P6 ;  /* 0x0000000311397211 */ /* 0x001fe200030f0eff */
[----:B------:R0:W-:Y:S01]  /*2bfc0*/  STL [R1+0x4e4], R19 ;  /* 0x0004e41301007387 */ /* 0x0001e20000100800 */
[-C--:B------:R-:W-:Y:S01]  /*2bfd0*/  IADD3 RZ, P6, R15, R2.reuse, RZ ;  /* 0x000000020fff7210 */ /* 0x080fe20007fde0ff */
[----:B------:R-:W2:Y:S01]  /*2bfe0*/  LDC R13, c[0x0][0x278] ;  /* 0x00009e00ff0d7b82 */ /* 0x000ea20000000800 */
[----:B------:R-:W-:-:S07]  /*2bff0*/  IADD3 R52, P5, R7, R2, RZ ;  /* 0x0000000207347210 */ /* 0x000fce0007fbe0ff */
[----:B------:R-:W2:Y:S01]  /*2c000*/  LDC R245, c[0x0][0x278] ;  /* 0x00009e00fff57b82 */ /* 0x000ea20000000800 */
[-C--:B0-----:R-:W-:Y:S02]  /*2c010*/  LEA.HI.X.SX32 R19, R7, R3.reuse, 0x1, P4 ;  /* 0x0000000307137211 */ /* 0x081fe400020f0eff */
[----:B------:R-:W-:-:S05]  /*2c020*/  LEA.HI.X.SX32 R53, R9, R3, 0x1, P5 ;  /* 0x0000000309357211 */ /* 0x000fca00028f0eff */
[----:B------:R-:W0:Y:S01]  /*2c030*/  LDC R244, c[0x0][0x278] ;  /* 0x00009e00fff47b82 */ /* 0x000e220000000800 */
[----:B------:R-:W-:Y:S01]  /*2c040*/  STL [R1+0x4dc], R59 ;  /* 0x0004dc3b01007387 */ /* 0x000fe20000100800 */
[----:B------:R-:W-:-:S03]  /*2c050*/  IADD3 RZ, P5, R14, R2, RZ ;  /* 0x000000020eff7210 */ /* 0x000fc60007fbe0ff */
[----:B------:R-:W-:Y:S03]  /*2c060*/  STL.64 [R1+0x338], R56 ;  /* 0x0003383801007387 */ /* 0x000fe60000100a00 */
[----:B------:R-:W0:Y:S01]  /*2c070*/  LDC R15, c[0x0][0x278] ;  /* 0x00009e00ff0f7b82 */ /* 0x000e220000000800 */
[----:B------:R-:W-:Y:S01]  /*2c080*/  STL.64 [R1+0x230], R52 ;  /* 0x0002303401007387 */ /* 0x000fe20000100a00 */
[----:B-1----:R-:W-:-:S03]  /*2c090*/  IMAD R7, R221, 0x109, RZ ;  /* 0x00000109dd077824 */ /* 0x002fc600078e02ff */
[----:B------:R1:W-:Y:S03]  /*2c0a0*/  STL.64 [R1+0x8b0], R18 ;  /* 0x0008b01201007387 */ /* 0x0003e60000100a00 */
[----:B------:R-:W0:Y:S08]  /*2c0b0*/  LDC R17, c[0x0][0x278] ;  /* 0x00009e00ff117b82 */ /* 0x000e300000000800 */
[----:B------:R-:W0:Y:S08]  /*2c0c0*/  LDC R14, c[0x0][0x278] ;  /* 0x00009e00ff0e7b82 */ /* 0x000e300000000800 */
[----:B-1----:R-:W1:Y:S01]  /*2c0d0*/  LDC R18, c[0x0][0x278] ;  /* 0x00009e00ff127b82 */ /* 0x002e620000000800 */
[----:B------:R-:W-:-:S07]  /*2c0e0*/  IMAD R5, R242, 0x10a, RZ ;  /* 0x0000010af2057824 */ /* 0x000fce00078e02ff */
[----:B------:R-:W1:Y:S01]  /*2c0f0*/  LDC R221, c[0x0][0x278] ;  /* 0x00009e00ffdd7b82 */ /* 0x000e620000000800 */
[----:B---3--:R-:W-:-:S07]  /*2c100*/  IMAD R10, R241, 0x214, RZ ;  /* 0x00000214f10a7824 */ /* 0x008fce00078e02ff */
[----:B------:R-:W3:Y:S01]  /*2c110*/  LDC R19, c[0x0][0x278] ;  /* 0x00009e00ff137b82 */ /* 0x000ee20000000800 */
[----:B----4-:R-:W-:Y:S01]  /*2c120*/  IMAD R11, R243, 0x85, RZ ;  /* 0x00000085f30b7824 */ /* 0x010fe200078e02ff */
[----:B------:R-:W-:-:S06]  /*2c130*/  LEA.HI.X.SX32 R55, R6, R3, 0x1, P6 ;  /* 0x0000000306377211 */ /* 0x000fcc00030f0eff */
[----:B------:R-:W4:Y:S01]  /*2c140*/  LDC R225, c[0x0][0x278] ;  /* 0x00009e00ffe17b82 */ /* 0x000f220000000800 */
[----:B--2---:R-:W-:Y:S01]  /*2c150*/  IMAD R9, R245, 0x218, RZ ;  /* 0x00000218f5097824 */ /* 0x004fe200078e02ff */
[----:B------:R-:W-:-:S06]  /*2c160*/  IADD3 R52, P6, R5, R2, RZ ;  /* 0x0000000205347210 */ /* 0x000fcc0007fde0ff */
[----:B------:R-:W2:Y:S01]  /*2c170*/  LDC R233, c[0x0][0x278] ;  /* 0x00009e00ffe97b82 */ /* 0x000ea20000000800 */
[----:B------:R-:W-:Y:S01]  /*2c180*/  IADD3 RZ, P4, R10, R2, RZ ;  /* 0x000000020aff7210 */ /* 0x000fe20007f9e0ff */
[----:B0-----:R-:W-:Y:S01]  /*2c190*/  IMAD R10, R244, 0x216, RZ ;  /* 0x00000216f40a7824 */ /* 0x001fe200078e02ff */
[----:B------:R-:W-:-:S05]  /*2c1a0*/  LEA.HI.X.SX32 R7, R7, R3, 0x1, P5 ;  /* 0x0000000307077211 */ /* 0x000fca00028f0eff */
[----:B------:R-:W0:Y:S01]  /*2c1b0*/  LDC R229, c[0x0][0x278] ;  /* 0x00009e00ffe57b82 */ /* 0x000e220000000800 */
[-C--:B------:R-:W-:Y:S01]  /*2c1c0*/  LEA.HI.X.SX32 R53, R11, R3.reuse, 0x1, P6 ;  /* 0x000000030b357211 */ /* 0x080fe200030f0eff */
[----:B------:R-:W-:Y:S01]  /*2c1d0*/  STL [R1+0x474], R55 ;  /* 0x0004743701007387 */ /* 0x000fe20000100800 */
[-C--:B------:R-:W-:Y:S01]  /*2c1e0*/  IADD3 RZ, P6, R9, R2.reuse, RZ ;  /* 0x0000000209ff7210 */ /* 0x080fe20007fde0ff */
[----:B------:R-:W-:Y:S01]  /*2c1f0*/  IMAD R9, R13, 0x10b, RZ ;  /* 0x0000010b0d097824 */ /* 0x000fe200078e02ff */
[----:B------:R-:W-:Y:S01]  /*2c200*/  IADD3 RZ, P5, R10, R2, RZ ;  /* 0x000000020aff7210 */ /* 0x000fe20007fbe0ff */
[----:B------:R1:W-:Y:S02]  /*2c210*/  STL [R1+0x46c], R7 ;  /* 0x00046c0701007387 */ /* 0x0003e40000100800 */
[----:B------:R-:W0:Y:S01]  /*2c220*/  LDC R236, c[0x0][0x278] ;  /* 0x00009e00ffec7b82 */ /* 0x000e220000000800 */
[----:B------:R-:W-:Y:S01]  /*2c230*/  IMAD R6, R17, 0x10c, RZ ;  /* 0x0000010c11067824 */ /* 0x000fe200078e02ff */
[----:B------:R-:W-:Y:S01]  /*2c240*/  LEA.HI.X.SX32 R43, R9, R3, 0x1, P5 ;  /* 0x00000003092b7211 */ /* 0x000fe200028f0eff */
[----:B------:R-:W-:-:S02]  /*2c250*/  IMAD R13, R14, 0x43, RZ ;  /* 0x000000430e0d7824 */ /* 0x000fc400078e02ff */
[----:B-1----:R-:W-:-:S03]  /*2c260*/  IMAD R7, R15, 0x86, RZ ;  /* 0x000000860f077824 */ /* 0x002fc600078e02ff */
[----:B------:R-:W1:Y:S01]  /*2c270*/  LDC R234, c[0x0][0x278] ;  /* 0x00009e00ffea7b82 */ /* 0x000e620000000800 */
[----:B------:R-:W-:Y:S01]  /*2c280*/  LEA.HI.X.SX32 R15, R5, R3, 0x1, P4 ;  /* 0x00000003050f7211 */ /* 0x000fe200020f0eff */
[----:B------:R-:W-:Y:S01]  /*2c290*/  IMAD R11, R18, 0x21a, RZ ;  /* 0x0000021a120b7824 */ /* 0x000fe200078e02ff */
[-C--:B------:R-:W-:Y:S01]  /*2c2a0*/  IADD3 R14, P5, R6, R2.reuse, RZ ;  /* 0x00000002060e7210 */ /* 0x080fe20007fbe0ff */
[----:B------:R-:W-:Y:S01]  /*2c2b0*/  IMAD R5, R221, 0x21e, RZ ;  /* 0x0000021edd057824 */ /* 0x000fe200078e02ff */
[----:B------:R-:W-:-:S03]  /*2c2c0*/  IADD3 R18, P4, R7, R2, RZ ;  /* 0x0000000207127210 */ /* 0x000fc60007f9e0ff */
[----:B------:R-:W1:Y:S01]  /*2c2d0*/  LDC R235, c[0x0][0x278] ;  /* 0x00009e00ffeb7b82 */ /* 0x000e620000000800 */
[----:B------:R-:W-:Y:S01]  /*2c2e0*/  STL.64 [R1+0x8a8], R52 ;  /* 0x0008a83401007387 */ /* 0x000fe20000100a00 */
[----:B---3--:R-:W-:-:S06]  /*2c2f0*/  IMAD R10, R19, 0x21c, RZ ;  /* 0x0000021c130a7824 */ /* 0x008fcc00078e02ff */
[----:B------:R-:W3:Y:S01]  /*2c300*/  LDC R238, c[0x0][0x278] ;  /* 0x00009e00ffee7b82 */ /* 0x000ee20000000800 */
[----:B------:R4:W-:Y:S01]  /*2c310*/  STL [R1+0x464], R15 ;  /* 0x0004640f01007387 */ /* 0x0009e20000100800 */
[----:B------:R-:W-:-:S06]  /*2c320*/  LEA.HI.X.SX32 R19, R13, R3, 0x1, P4 ;  /* 0x000000030d137211 */ /* 0x000fcc00020f0eff */
[----:B------:R-:W1:Y:S01]  /*2c330*/  LDC R237, c[0x0][0x278] ;  /* 0x00009e00ffed7b82 */ /* 0x000e620000000800 */
[----:B------:R-:W-:Y:S02]  /*2c340*/  IADD3 RZ, P4, R11, R2, RZ ;  /* 0x000000020bff7210 */ /* 0x000fe40007f9e0ff */
[-C--:B----4-:R-:W-:Y:S01]  /*2c350*/  LEA.HI.X.SX32 R15, R7, R3.reuse, 0x1, P5 ;  /* 0x00000003070f7211 */ /* 0x090fe200028f0eff */
[----:B------:R-:W-:Y:S01]  /*2c360*/  IMAD R11, R225, 0x10d, RZ ;  /* 0x0000010de10b7824 */ /* 0x000fe200078e02ff */
[----:B------:R-:W-:-:S03]  /*2c370*/  LEA.HI.X.SX32 R7, R6, R3, 0x1, P6 ;  /* 0x0000000306077211 */ /* 0x000fc600030f0eff */
[----:B------:R-:W4:Y:S01]  /*2c380*/  LDC R241, c[0x0][0x278] ;  /* 0x00009e00fff17b82 */ /* 0x000f220000000800 */
[----:B------:R-:W-:Y:S01]  /*2c390*/  IADD3 RZ, P6, R5, R2, RZ ;  /* 0x0000000205ff7210 */ /* 0x000fe20007fde0ff */
[----:B--2---:R-:W-:-:S06]  /*2c3a0*/  IMAD R5, R233, 0x10e, RZ ;  /* 0x0000010ee9057824 */ /* 0x004fcc00078e02ff */
[----:B------:R-:W2:Y:S01]  /*2c3b0*/  LDC R239, c[0x0][0x278] ;  /* 0x00009e00ffef7b82 */ /* 0x000ea20000000800 */
[----:B0-----:R-:W-:-:S07]  /*2c3c0*/  IMAD R13, R229, 0x87, RZ ;  /* 0x00000087e50d7824 */ /* 0x001fce00078e02ff */
[----:B------:R-:W0:Y:S01]  /*2c3d0*/  LDC R240, c[0x0][0x278] ;  /* 0x00009e00fff07b82 */ /* 0x000e220000000800 */
[----:B------:R-:W-:Y:S02]  /*2c3e0*/  LEA.HI.X.SX32 R49, R11, R3, 0x1, P4 ;  /* 0x000000030b317211 */ /* 0x000fe400020f0eff */
[-C--:B------:R-:W-:Y:S01]  /*2c3f0*/  IADD3 R42, P4, R5, R2.reuse, RZ ;  /* 0x00000002052a7210 */ /* 0x080fe20007f9e0ff */
[----:B------:R3:W-:Y:S01]  /*2c400*/  STL [R1+0x45c], R43 ;  /* 0x00045c2b01007387 */ /* 0x0007e20000100800 */
[----:B------:R-:W-:-:S03]  /*2c410*/  IADD3 RZ, P5, R10, R2, RZ ;  /* 0x000000020aff7210 */ /* 0x000fc60007fbe0ff */
[----:B------:R-:W0:Y:S01]  /*2c420*/  LDC R221, c[0x0][0x278] ;  /* 0x00009e00ffdd7b82 */ /* 0x000e220000000800 */
[----:B------:R-:W-:Y:S01]  /*2c430*/  STL.64 [R1+0x228], R18 ;  /* 0x0002281201007387 */ /* 0x000fe20000100a00 */
[----:B------:R-:W-:Y:S01]  /*2c440*/  IMAD R10, R236, 0x22, RZ ;  /* 0x00000022ec0a7824 */ /* 0x000fe200078e02ff */
[----:B---3--:R-:W-:Y:S02]  /*2c450*/  LEA.HI.X.SX32 R43, R13, R3, 0x1, P4 ;  /* 0x000000030d2b7211 */ /* 0x008fe400020f0eff */
[----:B------:R3:W-:Y:S03]  /*2c460*/  STL.64 [R1+0x8a0], R14 ;  /* 0x0008a00e01007387 */ /* 0x0007e60000100a00 */
[----:B------:R-:W0:Y:S01]  /*2c470*/  LDC R242, c[0x0][0x278] ;  /* 0x00009e00fff27b82 */ /* 0x000e220000000800 */
[----:B------:R4:W-:Y:S01]  /*2c480*/  STL [R1+0x454], R7 ;  /* 0x0004540701007387 */ /* 0x0009e20000100800 */
[----:B-1----:R-:W-:-:S03]  /*2c490*/  IMAD R9, R237, 0x44, RZ ;  /* 0x00000044ed097824 */ /* 0x002fc600078e02ff */
[----:B------:R-:W-:Y:S03]  /*2c4a0*/  STL [R1+0x44c], R49 ;  /* 0x00044c3101007387 */ /* 0x000fe60000100800 */
[----:B------:R-:W1:Y:S01]  /*2c4b0*/  LDC R243, c[0x0][0x278] ;  /* 0x00009e00fff37b82 */ /* 0x000e620000000800 */
[----:B---3--:R-:W-:Y:S01]  /*2c4c0*/  IMAD R14, R234, 0x10f, RZ ;  /* 0x0000010fea0e7824 */ /* 0x008fe200078e02ff */
[----:B------:R3:W-:Y:S01]  /*2c4d0*/  STL.64 [R1+0x898], R42 ;  /* 0x0008982a01007387 */ /* 0x0007e20000100a00 */
[----:B------:R-:W-:Y:S02]  /*2c4e0*/  IMAD R15, R235, 0x11, RZ ;  /* 0x00000011eb0f7824 */ /* 0x000fe400078e02ff */
[----:B----4-:R-:W-:-:S03]  /*2c4f0*/  IMAD R7, R238, 0x88, RZ ;  /* 0x00000088ee077824 */ /* 0x010fc600078e02ff */
[----:B------:R-:W4:Y:S01]  /*2c500*/  LDC R244, c[0x0][0x278] ;  /* 0x00009e00fff47b82 */ /* 0x000f220000000800 */
[-C--:B------:R-:W-:Y:S01]  /*2c510*/  LEA.HI.X.SX32 R47, R5, R3.reuse, 0x1, P5 ;  /* 0x00000003052f7211 */ /* 0x080fe200028f0eff */
[----:B------:R-:W-:Y:S01]  /*2c520*/  IMAD R17, R241, 0x222, RZ ;  /* 0x00000222f1117824 */ /* 0x000fe200078e02ff */
[----:B------:R-:W-:Y:S02]  /*2c530*/  LEA.HI.X.SX32 R51, R14, R3, 0x1, P6 ;  /* 0x000000030e337211 */ /* 0x000fe400030f0eff */
[----:B---3--:R-:W-:-:S03]  /*2c540*/  IADD3 R42, P4, R10, R2, RZ ;  /* 0x000000020a2a7210 */ /* 0x008fc60007f9e0ff */
[----:B------:R-:W3:Y:S01]  /*2c550*/  LDC R246, c[0x0][0x278] ;  /* 0x00009e00fff67b82 */ /* 0x000ee20000000800 */
[-C--:B------:R-:W-:Y:S01]  /*2c560*/  IADD3 R46, P6, R7, R2.reuse, RZ ;  /* 0x00000002072e7210 */ /* 0x080fe20007fde0ff */
[----:B--2---:R-:W-:Y:S01]  /*2c570*/  IMAD R6, R239, 0x110, RZ ;  /* 0x00000110ef067824 */ /* 0x004fe200078e02ff */
[-C--:B------:R-:W-:Y:S01]  /*2c580*/  LEA.HI.X.SX32 R43, R15, R3.reuse, 0x1, P4 ;  /* 0x000000030f2b7211 */ /* 0x080fe200020f0eff */
[----:B0-----:R-:W-:Y:S01]  /*2c590*/  IMAD R18, R240, 0x220, RZ ;  /* 0x00000220f0127824 */ /* 0x001fe200078e02ff */
[----:B------:R-:W-:Y:S01]  /*2c5a0*/  IADD3 R48, P5, R9, R2, RZ ;  /* 0x0000000209307210 */ /* 0x000fe20007fbe0ff */
[----:B------:R0:W-:Y:S02]  /*2c5b0*/  STL [R1+0x444], R47 ;  /* 0x0004442f01007387 */ /* 0x0001e40000100800 */
[----:B------:R-:W2:Y:S02]  /*2c5c0*/  LDC R245, c[0x0][0x278] ;  /* 0x00009e00fff57b82 */ /* 0x000ea40000000800 */
[----:B------:R-:W-:Y:S01]  /*2c5d0*/  STL [R1+0xbc], R51 ;  /* 0x0000bc3301007387 */ /* 0x000fe20000100800 */
[----:B------:R-:W-:-:S03]  /*2c5e0*/  LEA.HI.X.SX32 R49, R10, R3, 0x1, P5 ;  /* 0x000000030a317211 */ /* 0x000fc600028f0eff */
[----:B------:R1:W-:Y:S01]  /*2c5f0*/  STL.64 [R1+0x3b8], R42 ;  /* 0x0003b82a01007387 */ /* 0x0003e20000100a00 */
[----:B0-----:R-:W-:Y:S01]  /*2c600*/  LEA.HI.X.SX32 R47, R9, R3, 0x1, P6 ;  /* 0x00000003092f7211 */ /* 0x001fe200030f0eff */
[----:B------:R-:W0:Y:S01]  /*2c610*/  LDC R15, c[0x0][0x278] ;  /* 0x00009e00ff0f7b82 */ /* 0x000e220000000800 */
[-C--:B------:R-:W-:Y:S02]  /*2c620*/  IADD3 RZ, P6, R17, R2.reuse, RZ ;  /* 0x0000000211ff7210 */ /* 0x080fe40007fde0ff */
[----:B------:R-:W-:-:S05]  /*2c630*/  IADD3 RZ, P5, R18, R2, RZ ;  /* 0x0000000212ff7210 */ /* 0x000fca0007fbe0ff */
[----:B------:R-:W0:Y:S01]  /*2c640*/  LDC R13, c[0x0][0x278] ;  /* 0x00009e00ff0d7b82 */ /* 0x000e220000000800 */
[----:B-1----:R-:W-:-:S07]  /*2c650*/  IADD3 R42, P4, R6, R2, RZ ;  /* 0x00000002062a7210 */ /* 0x002fce0007f9e0ff */
[----:B------:R-:W1:Y:S01]  /*2c660*/  LDC R17, c[0x0][0x278] ;  /* 0x00009e00ff117b82 */ /* 0x000e620000000800 */
[----:B------:R-:W-:Y:S01]  /*2c670*/  LEA.HI.X.SX32 R43, R7, R3, 0x1, P4 ;  /* 0x00000003072b7211 */ /* 0x000fe200020f0eff */
[----:B------:R-:W-:-:S06]  /*2c680*/  IMAD R7, R221, 0x111, RZ ;  /* 0x00000111dd077824 */ /* 0x000fcc00078e02ff */
[----:B------:R-:W1:Y:S08]  /*2c690*/  LDC R14, c[0x0][0x278] ;  /* 0x00009e00ff0e7b82 */ /* 0x000e700000000800 */
[----:B------:R-:W1:Y:S01]  /*2c6a0*/  LDC R18, c[0x0][0x278] ;  /* 0x00009e00ff127b82 */ /* 0x000e620000000800 */
[----:B------:R-:W-:-:S07]  /*2c6b0*/  IMAD R11, R242, 0x224, RZ ;  /* 0x00000224f20b7824 */ /* 0x000fce00078e02ff */
[----:B------:R-:W1:Y:S01]  /*2c6c0*/  LDC R19, c[0x0][0x278] ;  /* 0x00009e00ff137b82 */ /* 0x000e620000000800 */
[----:B------:R-:W-:-:S07]  /*2c6d0*/  IMAD R5, R243, 0x112, RZ ;  /* 0x00000112f3057824 */ /* 0x000fce00078e02ff */
[----:B------:R-:W1:Y:S01]  /*2c6e0*/  LDC R221, c[0x0][0x278] ;  /* 0x00009e00ffdd7b82 */ /* 0x000e620000000800 */
[----:B------:R-:W-:Y:S01]  /*2c6f0*/  STL.64 [R1+0x330], R48 ;  /* 0x0003303001007387 */ /* 0x000fe20000100a00 */
[----:B------:R-:W-:Y:S01]  /*2c700*/  IADD3 RZ, P4, R11, R2, RZ ;  /* 0x000000020bff7210 */ /* 0x000fe20007f9e0ff */
[----:B----4-:R-:W-:Y:S01]  /*2c710*/  IMAD R11, R244, 0x89, RZ ;  /* 0x00000089f40b7824 */ /* 0x010fe200078e02ff */
[----:B------:R-:W-:-:S04]  /*2c720*/  LEA.HI.X.SX32 R45, R6, R3, 0x1, P5 ;  /* 0x00000003062d7211 */ /* 0x000fc800028f0eff */
[----:B------:R-:W4:Y:S01]  /*2c730*/  LDC R225, c[0x0][0x278] ;  /* 0x00009e00ffe17b82 */ /* 0x000f220000000800 */
[----:B------:R-:W-:Y:S01]  /*2c740*/  STL.64 [R1+0x220], R46 ;  /* 0x0002202e01007387 */ /* 0x000fe20000100a00 */
[----:B------:R-:W-:Y:S01]  /*2c750*/  LEA.HI.X.SX32 R7, R7, R3, 0x1, P6 ;  /* 0x0000000307077211 */ /* 0x000fe200030f0eff */
[----:B---3--:R-:W-:-:S05]  /*2c760*/  IMAD R9, R246, 0x228, RZ ;  /* 0x00000228f6097824 */ /* 0x008fca00078e02ff */
[----:B------:R-:W3:Y:S01]  /*2c770*/  LDC R233, c[0x0][0x278] ;  /* 0x00009e00ffe97b82 */ /* 0x000ee20000000800 */
[----:B------:R0:W-:Y:S01]  /*2c780*/  STL.64 [R1+0x890], R42 ;  /* 0x0008902a01007387 */ /* 0x0001e20000100a00 */
[----:B--2---:R-:W-:-:S06]  /*2c790*/  IMAD R10, R245, 0x226, RZ ;  /* 0x00000226f50a7824 */ /* 0x004fcc00078e02ff */
[----:B------:R-:W2:Y:S01]  /*2c7a0*/  LDC R229, c[0x0][0x278] ;  /* 0x00009e00ffe57b82 */ /* 0x000ea20000000800 */
[----:B------:R-:W-:Y:S01]  /*2c7b0*/  STL [R1+0xb4], R45 ;  /* 0x0000b42d01007387 */ /* 0x000fe20000100800 */
[----:B0-----:R-:W-:-:S03]  /*2c7c0*/  IADD3 R42, P5, R5, R2, RZ ;  /* 0x00000002052a7210 */ /* 0x001fc60007fbe0ff */
[----:B------:R0:W-:Y:S03]  /*2c7d0*/  STL [R1+0xac], R7 ;  /* 0x0000ac0701007387 */ /* 0x0001e60000100800 */
[----:B------:R-:W2:Y:S01]  /*2c7e0*/  LDC R237, c[0x0][0x278] ;  /* 0x00009e00ffed7b82 */ /* 0x000ea20000000800 */
[-C--:B------:R-:W-:Y:S02]  /*2c7f0*/  LEA.HI.X.SX32 R43, R11, R3.reuse, 0x1, P5 ;  /* 0x000000030b2b7211 */ /* 0x080fe400028f0eff */
[-C--:B------:R-:W-:Y:S01]  /*2c800*/  IADD3 RZ, P5, R9, R2.reuse, RZ ;  /* 0x0000000209ff7210 */ /* 0x080fe20007fbe0ff */
[----:B------:R-:W-:Y:S01]  /*2c810*/  IMAD R9, R13, 0x113, RZ ;  /* 0x000001130d097824 */ /* 0x000fe200078e02ff */
[-C--:B------:R-:W-:Y:S01]  /*2c820*/  IADD3 RZ, P6, R10, R2.reuse, RZ ;  /* 0x000000020aff7210 */ /* 0x080fe20007fde0ff */
[----:B-1----:R-:W-:Y:S02]  /*2c830*/  IMAD R6, R17, 0x114, RZ ;  /* 0x0000011411067824 */ /* 0x002fe400078e02ff */
[----:B0-----:R-:W-:Y:S01]  /*2c840*/  IMAD R7, R15, 0x8a, RZ ;  /* 0x0000008a0f077824 */ /* 0x001fe200078e02ff */
[----:B------:R-:W0:Y:S01]  /*2c850*/  LDC R236, c[0x0][0x278] ;  /* 0x00009e00ffec7b82 */ /* 0x000e220000000800 */
[----:B------:R-:W-:Y:S01]  /*2c860*/  IMAD R13, R14, 0x45, RZ ;  /* 0x000000450e0d7824 */ /* 0x000fe200078e02ff */
[-C--:B------:R-:W-:Y:S01]  /*2c870*/  LEA.HI.X.SX32 R15, R5, R3.reuse, 0x1, P4 ;  /* 0x00000003050f7211 */ /* 0x080fe200020f0eff */
[----:B------:R-:W-:Y:S01]  /*2c880*/  IMAD R11, R18, 0x22a, RZ ;  /* 0x0000022a120b7824 */ /* 0x000fe200078e02ff */
[----:B------:R-:W-:Y:S01]  /*2c890*/  IADD3 R18, P4, R7, R2, RZ ;  /* 0x0000000207127210 */ /* 0x000fe20007f9e0ff */
[----:B------:R-:W-:Y:S01]  /*2c8a0*/  IMAD R10, R19, 0x22c, RZ ;  /* 0x0000022c130a7824 */ /* 0x000fe200078e02ff */
[----:B------:R-:W-:-:S02]  /*2c8b0*/  LEA.HI.X.SX32 R37, R9, R3, 0x1, P6 ;  /* 0x0000000309257211 */ /* 0x000fc400030f0eff */
[----:B------:R-:W1:Y:S01]  /*2c8c0*/  LDC R234, c[0x0][0x278] ;  /* 0x00009e00ffea7b82 */ /* 0x000e620000000800 */
[----:B------:R-:W-:Y:S01]  /*2c8d0*/  IADD3 R14, P6, R6, R2, RZ ;  /* 0x00000002060e7210 */ /* 0x000fe20007fde0ff */
[----:B------:R-:W-:Y:S01]  /*2c8e0*/  IMAD R5, R221, 0x22e, RZ ;  /* 0x0000022edd057824 */ /* 0x000fe200078e02ff */
[----:B------:R-:W-:Y:S01]  /*2c8f0*/  STL.64 [R1+0x888], R42 ;  /* 0x0008882a01007387 */ /* 0x000fe20000100a00 */
[----:B------:R-:W-:-:S04]  /*2c900*/  LEA.HI.X.SX32 R19, R13, R3, 0x1, P4 ;  /* 0x000000030d137211 */ /* 0x000fc800020f0eff */
[----:B------:R-:W1:Y:S01]  /*2c910*/  LDC R235, c[0x0][0x278] ;  /* 0x00009e00ffeb7b82 */ /* 0x000e620000000800 */
[----:B------:R4:W-:Y:S07]  /*2c920*/  STL [R1+0xa4], R15 ;  /* 0x0000a40f01007387 */ /* 0x0009ee0000100800 */
[----:B------:R-:W1:Y:S08]  /*2c930*/  LDC R238, c[0x0][0x278] ;  /* 0x00009e00ffee7b82 */ /* 0x000e700000000800 */
[----:B------:R-:W1:Y:S01]  /*2c940*/  LDC R240, c[0x0][0x278] ;  /* 0x00009e00fff07b82 */ /* 0x000e620000000800 */
[-C--:B----4-:R-:W-:Y:S01]  /*2c950*/  LEA.HI.X.SX32 R15, R7, R3.reuse, 0x1, P6 ;  /* 0x00000003070f7211 */ /* 0x090fe200030f0eff */
[----:B------:R-:W-:Y:S01]  /*2c960*/  STL [R1+0x9c], R37 ;  /* 0x00009c2501007387 */ /* 0x000fe20000100800 */
[----:B------:R-:W-:Y:S01]  /*2c970*/  IADD3 RZ, P6, R10, R2, RZ ;  /* 0x000000020aff7210 */ /* 0x000fe20007fde0ff */
[----:B------:R-:W-:Y:S01]  /*2c980*/  IMAD R10, R225, 0x115, RZ ;  /* 0x00000115e10a7824 */ /* 0x000fe200078e02ff */
[----:B------:R-:W-:-:S03]  /*2c990*/  LEA.HI.X.SX32 R7, R6, R3, 0x1, P5 ;  /* 0x0000000306077211 */ /* 0x000fc600028f0eff */
[----:B------:R-:W4:Y:S01]  /*2c9a0*/  LDC R239, c[0x0][0x278] ;  /* 0x00009e00ffef7b82 */ /* 0x000f220000000800 */
[-C--:B------:R-:W-:Y:S01]  /*2c9b0*/  IADD3 RZ, P5, R5, R2.reuse, RZ ;  /* 0x0000000205ff7210 */ /* 0x080fe20007fbe0ff */
[----:B------:R0:W-:Y:S01]  /*2c9c0*/  STL.64 [R1+0x218], R18 ;  /* 0x0002181201007387 */ /* 0x0001e20000100a00 */
[-C--:B------:R-:W-:Y:S01]  /*2c9d0*/  IADD3 RZ, P4, R11, R2.reuse, RZ ;  /* 0x000000020bff7210 */ /* 0x080fe20007f9e0ff */
[----:B---3--:R-:W-:Y:S02]  /*2c9e0*/  IMAD R5, R233, 0x116, RZ ;  /* 0x00000116e9057824 */ /* 0x008fe400078e02ff */
[----:B--2---:R-:W-:Y:S01]  /*2c9f0*/  IMAD R11, R229, 0x8b, RZ ;  /* 0x0000008be50b7824 */ /* 0x004fe200078e02ff */
[----:B------:R-:W-:Y:S01]  /*2ca00*/  LEA.HI.X.SX32 R39, R10, R3, 0x1, P4 ;  /* 0x000000030a277211 */ /* 0x000fe200020f0eff */
[----:B------:R-:W2:Y:S01]  /*2ca10*/  LDC R221, c[0x0][0x278] ;  /* 0x00009e00ffdd7b82 */ /* 0x000ea20000000800 */
[----:B------:R-:W-:-:S07]  /*2ca20*/  IADD3 R36, P4, R5, R2, RZ ;  /* 0x0000000205247210 */ /* 0x000fce0007f9e0ff */
[----:B0-----:R-:W0:Y:S01]  /*2ca30*/  LDC R19, c[0x0][0x278] ;  /* 0x00009e00ff137b82 */ /* 0x001e220000000800 */
[----:B------:R-:W-:Y:S01]  /*2ca40*/  STL.64 [R1+0x880], R14 ;  /* 0x0008800e01007387 */ /* 0x000fe20000100a00 */
[-C--:B------:R-:W-:Y:S01]  /*2ca50*/  LEA.HI.X.SX32 R37, R11, R3.reuse, 0x1, P4 ;  /* 0x000000030b257211 */ /* 0x080fe200020f0eff */
[----:B------:R-:W-:Y:S02]  /*2ca60*/  IMAD R9, R236, 0x46, RZ ;  /* 0x00000046ec097824 */ /* 0x000fe400078e02ff */
[----:B------:R3:W-:Y:S03]  /*2ca70*/  STL [R1+0x94], R7 ;  /* 0x0000940701007387 */ /* 0x0007e60000100800 */
[----:B------:R-:W2:Y:S01]  /*2ca80*/  LDC R241, c[0x0][0x278] ;  /* 0x00009e00fff17b82 */ /* 0x000ea20000000800 */
[----:B------:R-:W-:Y:S01]  /*2ca90*/  STL [R1+0x8c], R39 ;  /* 0x00008c2701007387 */ /* 0x000fe20000100800 */
[----:B-1----:R-:W-:Y:S01]  /*2caa0*/  IMAD R13, R234, 0x117, RZ ;  /* 0x00000117ea0d7824 */ /* 0x002fe200078e02ff */
[----:B------:R-:W-:Y:S01]  /*2cab0*/  LEA.HI.X.SX32 R33, R5, R3, 0x1, P6 ;  /* 0x0000000305217211 */ /* 0x000fe200030f0eff */
[----:B---3--:R-:W-:-:S04]  /*2cac0*/  IMAD R7, R237, 0x8c, RZ ;  /* 0x0000008ced077824 */ /* 0x008fc800078e02ff */
[----:B------:R-:W1:Y:S01]  /*2cad0*/  LDC R242, c[0x0][0x278] ;  /* 0x00009e00fff27b82 */ /* 0x000e620000000800 */
[----:B------:R3:W-:Y:S01]  /*2cae0*/  STL.64 [R1+0x878], R36 ;  /* 0x0008782401007387 */ /* 0x0007e20000100a00 */
[----:B------:R-:W-:Y:S01]  /*2caf0*/  IMAD R17, R235, 0x23, RZ ;  /* 0x00000023eb117824 */ /* 0x000fe200078e02ff */
[-C--:B------:R-:W-:Y:S01]  /*2cb00*/  IADD3 R38, P4, R9, R2.reuse, RZ ;  /* 0x0000000209267210 */ /* 0x080fe20007f9e0ff */
[----:B------:R-:W-:Y:S02]  /*2cb10*/  IMAD R6, R238, 0x118, RZ ;  /* 0x00000118ee067824 */ /* 0x000fe400078e02ff */
[----:B------:R-:W-:Y:S02]  /*2cb20*/  IMAD R14, R240, 0x232, RZ ;  /* 0x00000232f00e7824 */ /* 0x000fe400078e02ff */
[----:B------:R-:W1:Y:S01]  /*2cb30*/  LDC R244, c[0x0][0x278] ;  /* 0x00009e00fff47b82 */ /* 0x000e620000000800 */
[----:B----4-:R-:W-:Y:S01]  /*2cb40*/  IMAD R15, R239, 0x230, RZ ;  /* 0x00000230ef0f7824 */ /* 0x010fe200078e02ff */
[----:B---3--:R-:W-:-:S06]  /*2cb50*/  IADD3 R36, P6, R7, R2, RZ ;  /* 0x0000000207247210 */ /* 0x008fcc0007fde0ff */
[----:B------:R-:W3:Y:S01]  /*2cb60*/  LDC R243, c[0x0][0x278] ;  /* 0x00009e00fff37b82 */ /* 0x000ee20000000800 */
[-C--:B------:R-:W-:Y:S02]  /*2cb70*/  LEA.HI.X.SX32 R41, R13, R3.reuse, 0x1, P5 ;  /* 0x000000030d297211 */ /* 0x080fe400028f0eff */
[-C--:B------:R-:W-:Y:S02]  /*2cb80*/  LEA.HI.X.SX32 R37, R9, R3.reuse, 0x1, P6 ;  /* 0x0000000309257211 */ /* 0x080fe400030f0eff */
[-C--:B------:R-:W-:Y:S02]  /*2cb90*/  IADD3 R32, P5, R6, R2.reuse, RZ ;  /* 0x0000000206207210 */ /* 0x080fe40007fbe0ff */
[----:B------:R-:W-:Y:S01]  /*2cba0*/  LEA.HI.X.SX32 R39, R17, R3, 0x1, P4 ;  /* 0x0000000311277211 */ /* 0x000fe200020f0eff */
[----:B------:R-:W4:Y:S01]  /*2cbb0*/  LDC R13, c[0x0][0x278] ;  /* 0x00009e00ff0d7b82 */ /* 0x000f220000000800 */
[-C--:B------:R-:W-:Y:S01]  /*2cbc0*/  IADD3 RZ, P6, R14, R2.reuse, RZ ;  /* 0x000000020eff7210 */ /* 0x080fe20007fde0ff */
[----:B------:R0:W-:Y:S01]  /*2cbd0*/  STL [R1+0x84], R33 ;  /* 0x0000842101007387 */ /* 0x0001e20000100800 */
[----:B------:R-:W-:-:S05]  /*2cbe0*/  IADD3 RZ, P4, R15, R2, RZ ;  /* 0x000000020fff7210 */ /* 0x000fca0007f9e0ff */
[----:B------:R-:W4:Y:S01]  /*2cbf0*/  LDC R14, c[0x0][0x278] ;  /* 0x00009e00ff0e7b82 */ /* 0x000f220000000800 */
[----:B0-----:R-:W-:-:S07]  /*2cc00*/  LEA.HI.X.SX32 R33, R7, R3, 0x1, P5 ;  /* 0x0000000307217211 */ /* 0x001fce00028f0eff */
[----:B------:R-:W0:Y:S01]  /*2cc10*/  LDC R17, c[0x0][0x278] ;  /* 0x00009e00ff117b82 */ /* 0x000e220000000800 */
[----:B------:R-:W-:-:S07]  /*2cc20*/  IMAD R7, R19, 0x119, RZ ;  /* 0x0000011913077824 */ /* 0x000fce00078e02ff */
[----:B------:R-:W0:Y:S08]  /*2cc30*/  LDC R15, c[0x0][0x278] ;  /* 0x00009e00ff0f7b82 */ /* 0x000e300000000800 */
[----:B------:R-:W0:Y:S01]  /*2cc40*/  LDC R18, c[0x0][0x278] ;  /* 0x00009e00ff127b82 */ /* 0x000e220000000800 */
[----:B--2---:R-:W-:-:S07]  /*2cc50*/  IMAD R5, R221, 0x11a, RZ ;  /* 0x0000011add057824 */ /* 0x004fce00078e02ff */
[----:B------:R-:W2:Y:S01]  /*2cc60*/  LDC R19, c[0x0][0x278] ;  /* 0x00009e00ff137b82 */ /* 0x000ea20000000800 */
[----:B------:R-:W-:Y:S01]  /*2cc70*/  IMAD R10, R241, 0x234, RZ ;  /* 0x00000234f10a7824 */ /* 0x000fe200078e02ff */
[----:B------:R-:W-:Y:S01]  /*2cc80*/  STL [R1+0x7c], R41 ;  /* 0x00007c2901007387 */ /* 0x000fe20000100800 */
[----:B-1----:R-:W-:-:S05]  /*2cc90*/  IMAD R11, R242, 0x8d, RZ ;  /* 0x0000008df20b7824 */ /* 0x002fca00078e02ff */
[----:B------:R-:W1:Y:S01]  /*2cca0*/  LDC R225, c[0x0][0x278] ;  /* 0x00009e00ffe17b82 */ /* 0x000e620000000800 */
[----:B------:R-:W-:Y:S01]  /*2ccb0*/  STL.64 [R1+0x328], R38 ;  /* 0x0003282601007387 */ /* 0x000fe20000100a00 */
[-C--:B------:R-:W-:Y:S01]  /*2ccc0*/  LEA.HI.X.SX32 R35, R6, R3.reuse, 0x1, P4 ;  /* 0x0000000306237211 */ /* 0x080fe200020f0eff */
[----:B------:R-:W-:Y:S02]  /*2ccd0*/  IMAD R9, R244, 0x238, RZ ;  /* 0x00000238f4097824 */ /* 0x000fe400078e02ff */
[----:B------:R-:W-:Y:S03]  /*2cce0*/  STL.64 [R1+0x210], R36 ;  /* 0x0002102401007387 */ /* 0x000fe60000100a00 */
[----:B------:R-:W1:Y:S01]  /*2ccf0*/  LDC R221, c[0x0][0x278] ;  /* 0x00009e00ffdd7b82 */ /* 0x000e620000000800 */
[----:B------:R4:W-:Y:S01]  /*2cd00*/  STL.64 [R1+0x870], R32 ;  /* 0x0008702001007387 */ /* 0x0009e20000100a00 */
[----:B------:R-:W-:Y:S01]  /*2cd10*/  IADD3 RZ, P5, R10, R2, RZ ;  /* 0x000000020aff7210 */ /* 0x000fe20007fbe0ff */
[----:B---3--:R-:W-:Y:S01]  /*2cd20*/  IMAD R10, R243, 0x236, RZ ;  /* 0x00000236f30a7824 */ /* 0x008fe200078e02ff */
[----:B------:R-:W-:-:S04]  /*2cd30*/  LEA.HI.X.SX32 R7, R7, R3, 0x1, P6 ;  /* 0x0000000307077211 */ /* 0x000fc800030f0eff */
[----:B------:R-:W3:Y:S01]  /*2cd40*/  LDC R229, c[0x0][0x278] ;  /* 0x00009e00ffe57b82 */ /* 0x000ee20000000800 */
[-C--:B----4-:R-:W-:Y:S01]  /*2cd50*/  IADD3 R32, P4, R5, R2.reuse, RZ ;  /* 0x0000000205207210 */ /* 0x090fe20007f9e0ff */
[----:B------:R-:W-:Y:S06]  /*2cd60*/  STL [R1+0x74], R35 ;  /* 0x0000742301007387 */ /* 0x000fec0000100800 */
[----:B------:R-:W4:Y:S01]  /*2cd70*/  LDC R233, c[0x0][0x278] ;  /* 0x00009e00ffe97b82 */ /* 0x000f220000000800 */
[----:B------:R-:W-:Y:S01]  /*2cd80*/  LEA.HI.X.SX32 R33, R11, R3, 0x1, P4 ;  /* 0x000000030b217211 */ /* 0x000fe200020f0eff */
[----:B------:R2:W-:Y:S01]  /*2cd90*/  STL [R1+0x6c], R7 ;  /* 0x00006c0701007387 */ /* 0x0005e20000100800 */
[-C--:B------:R-:W-:Y:S01]  /*2cda0*/  IADD3 RZ, P4, R9, R2.reuse, RZ ;  /* 0x0000000209ff7210 */ /* 0x080fe20007f9e0ff */
[----:B------:R-:W-:Y:S01]  /*2cdb0*/  IMAD R9, R13, 0x11b, RZ ;  /* 0x0000011b0d097824 */ /* 0x000fe200078e02ff */
[----:B------:R-:W-:-:S03]  /*2cdc0*/  IADD3 RZ, P6, R10, R2, RZ ;  /* 0x000000020aff7210 */ /* 0x000fc60007fde0ff */
[----:B------:R-:W4:Y:S01]  /*2cdd0*/  LDC R237, c[0x0][0x278] ;  /* 0x00009e00ffed7b82 */ /* 0x000f220000000800 */
[----:B0-----:R-:W-:Y:S02]  /*2cde0*/  IMAD R6, R17, 0x11c, RZ ;  /* 0x0000011c11067824 */ /* 0x001fe400078e02ff */
[----:B--2---:R-:W-:-:S05]  /*2cdf0*/  IMAD R7, R14, 0x8e, RZ ;  /* 0x0000008e0e077824 */ /* 0x004fca00078e02ff */
[----:B------:R-:W0:Y:S01]  /*2ce00*/  LDC R235, c[0x0][0x278] ;  /* 0x00009e00ffeb7b82 */ /* 0x000e220000000800 */
[----:B------:R-:W-:Y:S01]  /*2ce10*/  IMAD R11, R15, 0x47, RZ ;  /* 0x000000470f0b7824 */ /* 0x000fe200078e02ff */
[-C--:B------:R-:W-:Y:S01]  /*2ce20*/  LEA.HI.X.SX32 R31, R5, R3.reuse, 0x1, P5 ;  /* 0x00000003051f7211 */ /* 0x080fe200028f0eff */
[----:B------:R-:W-:Y:S01]  /*2ce30*/  IMAD R10, R18, 0x23a, RZ ;  /* 0x0000023a120a7824 */ /* 0x000fe200078e02ff */
[----:B------:R-:W-:-:S04]  /*2ce40*/  LEA.HI.X.SX32 R25, R9, R3, 0x1, P6 ;  /* 0x0000000309197211 */ /* 0x000fc800030f0eff */
[----:B------:R-:W2:Y:S01]  /*2ce50*/  LDC R236, c[0x0][0x278] ;  /* 0x00009e00ffec7b82 */ /* 0x000ea20000000800 */
[-C--:B------:R-:W-:Y:S01]  /*2ce60*/  IADD3 R14, P5, R7, R2.reuse, RZ ;  /* 0x00000002070e7210 */ /* 0x080fe20007fbe0ff */
[----:B------:R-:W-:Y:S01]  /*2ce70*/  IMAD R5, R19, 0x23c, RZ ;  /* 0x0000023c13057824 */ /* 0x000fe200078e02ff */
[----:B------:R-:W-:-:S05]  /*2ce80*/  IADD3 R18, P6, R6, R2, RZ ;  /* 0x0000000206127210 */ /* 0x000fca0007fde0ff */
[----:B------:R-:W2:Y:S01]  /*2ce90*/  LDC R238, c[0x0][0x278] ;  /* 0x00009e00ffee7b82 */ /* 0x000ea20000000800 */
[-C--:B------:R-:W-:Y:S02]  /*2cea0*/  LEA.HI.X.SX32 R15, R11, R3.reuse, 0x1, P5 ;  /* 0x000000030b0f7211 */ /* 0x080fe400028f0eff */
[----:B------:R-:W-:-:S05]  /*2ceb0*/  LEA.HI.X.SX32 R19, R7, R3, 0x1, P6 ;  /* 0x0000000307137211 */ /* 0x000fca00030f0eff */
[----:B------:R-:W2:Y:S01]  /*2cec0*/  LDC R234, c[0x0][0x278] ;  /* 0x00009e00ffea7b82 */ /* 0x000ea20000000800 */
[----:B------:R-:W-:Y:S01]  /*2ced0*/  IADD3 RZ, P6, R5, R2, RZ ;  /* 0x0000000205ff7210 */ /* 0x000fe20007fde0ff */
[----:B------:R-:W-:Y:S01]  /*2cee0*/  STL.64 [R1+0x868], R32 ;  /* 0x0008682001007387 */ /* 0x000fe20000100a00 */
[----:B-1----:R-:W-:-:S05]  /*2cef0*/  IMAD R5, R225, 0x11e, RZ ;  /* 0x0000011ee1057824 */ /* 0x002fca00078e02ff */
[----:B------:R-:W1:Y:S01]  /*2cf00*/  LDC R239, c[0x0][0x278] ;  /* 0x00009e00ffef7b82 */ /* 0x000e620000000800 */
[----:B------:R-:W-:Y:S01]  /*2cf10*/  STL [R1+0x64], R31 ;  /* 0x0000641f01007387 */ /* 0x000fe20000100800 */
[----:B------:R-:W-:Y:S01]  /*2cf20*/  IMAD R7, R221, 0x11d, RZ ;  /* 0x0000011ddd077824 */ /* 0x000fe200078e02ff */
[----:B------:R-:W-:Y:S02]  /*2cf30*/  IADD3 RZ, P5, R10, R2, RZ ;  /* 0x000000020aff7210 */ /* 0x000fe40007fbe0ff */
[----:B------:R0:W-:Y:S03]  /*2cf40*/  STL [R1+0x5c], R25 ;  /* 0x00005c1901007387 */ /* 0x0001e60000100800 */
[----:B------:R-:W1:Y:S01]  /*2cf50*/  LDC R240, c[0x0][0x278] ;  /* 0x00009e00fff07b82 */ /* 0x000e620000000800 */
[----:B------:R-:W-:Y:S01]  /*2cf60*/  STL.64 [R1+0x208], R14 ;  /* 0x0002080e01007387 */ /* 0x000fe20000100a00 */
[----:B---3--:R-:W-:Y:S01]  /*2cf70*/  IMAD R11, R229, 0x8f, RZ ;  /* 0x0000008fe50b7824 */ /* 0x008fe200078e02ff */
[----:B------:R-:W-:-:S02]  /*2cf80*/  LEA.HI.X.SX32 R29, R6, R3, 0x1, P4 ;  /* 0x00000003061d7211 */ /* 0x000fc400020f0eff */
[----:B------:R3:W-:Y:S03]  /*2cf90*/  STL.64 [R1+0x860], R18 ;  /* 0x0008601201007387 */ /* 0x0007e60000100a00 */
[----:B------:R-:W1:Y:S01]  /*2cfa0*/  LDC R241, c[0x0][0x278] ;  /* 0x00009e00fff17b82 */ /* 0x000e620000000800 */
[----:B------:R-:W-:Y:S01]  /*2cfb0*/  IADD3 R24, P4, R5, R2, RZ ;  /* 0x0000000205187210 */ /* 0x000fe20007f9e0ff */
[----:B----4-:R-:W-:Y:S01]  /*2cfc0*/  IMAD R10, R233, 0x23e, RZ ;  /* 0x0000023ee90a7824 */ /* 0x010fe200078e02ff */
[-C--:B------:R-:W-:Y:S01]  /*2cfd0*/  LEA.HI.X.SX32 R7, R7, R3.reuse, 0x1, P5 ;  /* 0x0000000307077211 */ /* 0x080fe200028f0eff */
[----:B------:R-:W-:Y:S01]  /*2cfe0*/  IMAD R6, R237, 0x12, RZ ;  /* 0x00000012ed067824 */ /* 0x000fe200078e02ff */
[----:B0-----:R-:W-:-:S03]  /*2cff0*/  LEA.HI.X.SX32 R25, R11, R3, 0x1, P4 ;  /* 0x000000030b197211 */ /* 0x001fc600020f0eff */
[----:B------:R-:W0:Y:S01]  /*2d000*/  LDC R17, c[0x0][0x278] ;  /* 0x00009e00ff117b82 */ /* 0x000e220000000800 */
[----:B------:R-:W-:Y:S07]  /*2d010*/  STL [R1+0x54], R29 ;  /* 0x0000541d01007387 */ /* 0x000fee0000100800 */
[----:B---3--:R-:W3:Y:S01]  /*2d020*/  LDC R18, c[0x0][0x278] ;  /* 0x00009e00ff127b82 */ /* 0x008ee20000000800 */
[----:B------:R4:W-:Y:S01]  /*2d030*/  STL [R1+0x4c], R7 ;  /* 0x00004c0701007387 */ /* 0x0009e20000100800 */
[----:B------:R-:W-:Y:S01]  /*2d040*/  IMAD R13, R235, 0x11f, RZ ;  /* 0x0000011feb0d7824 */ /* 0x000fe200078e02ff */
[----:B------:R-:W-:Y:S01]  /*2d050*/  IADD3 RZ, P5, R10, R2, RZ ;  /* 0x000000020aff7210 */ /* 0x000fe20007fbe0ff */
[----:B--2---:R-:W-:Y:S01]  /*2d060*/  IMAD R14, R236, 0x9, RZ ;  /* 0x00000009ec0e7824 */ /* 0x004fe200078e02ff */
[----:B------:R2:W-:Y:S01]  /*2d070*/  STL.64 [R1+0x858], R24 ;  /* 0x0008581801007387 */ /* 0x0005e20000100a00 */
[-C--:B------:R-:W-:Y:S01]  /*2d080*/  LEA.HI.X.SX32 R23, R5, R3.reuse, 0x1, P6 ;  /* 0x0000000305177211 */ /* 0x080fe200030f0eff */
[----:B------:R-:W-:Y:S01]  /*2d090*/  IMAD R9, R234, 0x240, RZ ;  /* 0x00000240ea097824 */ /* 0x000fe200078e02ff */
[----:B------:R-:W0:Y:S01]  /*2d0a0*/  LDC R15, c[0x0][0x278] ;  /* 0x00009e00ff0f7b82 */ /* 0x000e220000000800 */
[----:B----4-:R-:W-:Y:S01]  /*2d0b0*/  IMAD R7, R238, 0x24, RZ ;  /* 0x00000024ee077824 */ /* 0x010fe200078e02ff */
[----:B------:R-:W-:Y:S01]  /*2d0c0*/  LEA.HI.X.SX32 R27, R13, R3, 0x1, P5 ;  /* 0x000000030d1b7211 */ /* 0x000fe200028f0eff */
[----:B-1----:R-:W-:-:S02]  /*2d0d0*/  IMAD R11, R239, 0x48, RZ ;  /* 0x00000048ef0b7824 */ /* 0x002fc400078e02ff */
[----:B------:R-:W-:-:S03]  /*2d0e0*/  IMAD R10, R240, 0x90, RZ ;  /* 0x00000090f00a7824 */ /* 0x000fc600078e02ff */
[----:B------:R-:W1:Y:S01]  /*2d0f0*/  LDC R251, c[0x0][0x278] ;  /* 0x00009e00fffb7b82 */ /* 0x000e620000000800 */
[-C--:B--2---:R-:W-:Y:S02]  /*2d100*/  IADD3 R24, P6, R6, R2.reuse, RZ ;  /* 0x0000000206187210 */ /* 0x084fe40007fde0ff */
[-C--:B------:R-:W-:Y:S02]  /*2d110*/  IADD3 R22, P5, R7, R2.reuse, RZ ;  /* 0x0000000207167210 */ /* 0x080fe40007fbe0ff */
[-C--:B------:R-:W-:Y:S01]  /*2d120*/  LEA.HI.X.SX32 R25, R14, R3.reuse, 0x1, P6 ;  /* 0x000000030e197211 */ /* 0x080fe200030f0eff */
[----:B------:R2:W-:Y:S01]  /*2d130*/  STL [R1+0x44], R23 ;  /* 0x0000441701007387 */ /* 0x0005e20000100800 */
[-C--:B------:R-:W-:Y:S01]  /*2d140*/  IADD3 RZ, P4, R9, R2.reuse, RZ ;  /* 0x0000000209ff7210 */ /* 0x080fe20007f9e0ff */
[----:B------:R-:W-:Y:S01]  /*2d150*/  IMAD R9, R241, 0x120, RZ ;  /* 0x00000120f1097824 */ /* 0x000fe200078e02ff */
[----:B------:R-:W4:Y:S01]  /*2d160*/  LDC R161, c[0x0][0x278] ;  /* 0x00009e00ffa17b82 */ /* 0x000f220000000800 */
[----:B------:R-:W-:Y:S04]  /*2d170*/  STL [R1+0x3c], R27 ;  /* 0x00003c1b01007387 */ /* 0x000fe80000100800 */
[----:B------:R0:W-:Y:S01]  /*2d180*/  STL.64 [R1+0x3f8], R24 ;  /* 0x0003f81801007387 */ /* 0x0001e20000100a00 */
[----:B--2---:R-:W-:Y:S01]  /*2d190*/  LEA.HI.X.SX32 R23, R6, R3, 0x1, P5 ;  /* 0x0000000306177211 */ /* 0x004fe200028f0eff */
[----:B---3--:R-:W-:Y:S01]  /*2d1a0*/  IMAD R13, R18, 0x244, RZ ;  /* 0x00000244120d7824 */ /* 0x008fe200078e02ff */
[----:B------:R-:W2:Y:S03]  /*2d1b0*/  LDC R6, c[0x0][0x278] ;  /* 0x00009e00ff067b82 */ /* 0x000ea60000000800 */
[----:B------:R3:W-:Y:S01]  /*2d1c0*/  STL.64 [R1+0x3b0], R22 ;  /* 0x0003b01601007387 */ /* 0x0007e20000100a00 */
[----:B0-----:R-:W-:Y:S01]  /*2d1d0*/  IADD3 R24, P6, R11, R2, RZ ;  /* 0x000000020b187210 */ /* 0x001fe20007fde0ff */
[----:B------:R-:W-:-:S03]  /*2d1e0*/  IMAD R5, R17, 0x246, RZ ;  /* 0x0000024611057824 */ /* 0x000fc600078e02ff */
[----:B------:R-:W0:Y:S01]  /*2d1f0*/  LDC R14, c[0x0][0x278] ;  /* 0x00009e00ff0e7b82 */ /* 0x000e220000000800 */
[-C--:B------:R-:W-:Y:S02]  /*2d200*/  LEA.HI.X.SX32 R25, R7, R3.reuse, 0x1, P6 ;  /* 0x0000000307197211 */ /* 0x080fe400030f0eff */
[-C--:B------:R-:W-:Y:S02]  /*2d210*/  IADD3 R18, P6, R9, R2.reuse, RZ ;  /* 0x0000000209127210 */ /* 0x080fe40007fde0ff */
[CC--:B---3--:R-:W-:Y:S02]  /*2d220*/  IADD3 R22, P5, R10.reuse, R2.reuse, RZ ;  /* 0x000000020a167210 */ /* 0x0c8fe40007fbe0ff */
[-C--:B------:R-:W-:Y:S01]  /*2d230*/  LEA.HI.X.SX32 R19, R10, R3.reuse, 0x1, P6 ;  /* 0x000000030a137211 */ /* 0x080fe200030f0eff */
[----:B------:R-:W-:Y:S01]  /*2d240*/  IMAD R15, R15, 0x242, RZ ;  /* 0x000002420f0f7824 */ /* 0x000fe200078e02ff */
[-C--:B------:R-:W-:Y:S01]  /*2d250*/  LEA.HI.X.SX32 R23, R11, R3.reuse, 0x1, P5 ;  /* 0x000000030b177211 */ /* 0x080fe200028f0eff */
[----:B------:R-:W3:Y:S01]  /*2d260*/  LDC R17, c[0x0][0x278] ;  /* 0x00009e00ff117b82 */ /* 0x000ee20000000800 */
[----:B------:R-:W-:Y:S01]  /*2d270*/  LEA.HI.X.SX32 R7, R9, R3, 0x1, P4 ;  /* 0x0000000309077211 */ /* 0x000fe200020f0eff */
[----:B------:R-:W-:Y:S01]  /*2d280*/  STL.64 [R1+0x320], R24 ;  /* 0x0003201801007387 */ /* 0x000fe20000100a00 */
[----:B------:R-:W-:-:S03]  /*2d290*/  IADD3 RZ, P4, R5, R2, RZ ;  /* 0x0000000205ff7210 */ /* 0x000fc60007f9e0ff */
[----:B------:R-:W-:Y:S02]  /*2d2a0*/  STL.64 [R1+0x200], R22 ;  /* 0x0002001601007387 */ /* 0x000fe40000100a00 */
[----:B------:R-:W1:Y:S02]  /*2d2b0*/  LDC R5, c[0x0][0x278] ;  /* 0x00009e00ff057b82 */ /* 0x000e640000000800 */
[----:B------:R-:W-:Y:S04]  /*2d2c0*/  STL.64 [R1+0x850], R18 ;  /* 0x0008501201007387 */ /* 0x000fe80000100a00 */
[----:B------:R4:W-:Y:S02]  /*2d2d0*/  STL [R1+0x34], R7 ;  /* 0x0000340701007387 */ /* 0x0009e40000100800 */
[----:B------:R-:W0:Y:S08]  /*2d2e0*/  LDC R10, c[0x0][0x278] ;  /* 0x00009e00ff0a7b82 */ /* 0x000e300000000800 */
[----:B----4-:R-:W4:Y:S01]  /*2d2f0*/  LDC R7, c[0x0][0x278] ;  /* 0x00009e00ff077b82 */ /* 0x010f220000000800 */
[----:B------:R-:W-:-:S07]  /*2d300*/  IADD3 RZ, P5, R15, R2, RZ ;  /* 0x000000020fff7210 */ /* 0x000fce0007fbe0ff */
[----:B------:R-:W3:Y:S08]  /*2d310*/  LDC R11, c[0x0][0x278] ;  /* 0x00009e00ff0b7b82 */ /* 0x000ef00000000800 */
[----:B------:R-:W3:Y:S01]  /*2d320*/  LDC R9, c[0x0][0x278] ;  /* 0x00009e00ff097b82 */ /* 0x000ee20000000800 */
[----:B-1----:R-:W-:-:S07]  /*2d330*/  IMAD R159, R5, 0x121, RZ ;  /* 0x00000121059f7824 */ /* 0x002fce00078e02ff */
[----:B------:R-:W1:Y:S01]  /*2d340*/  LDC R15, c[0x0][0x278] ;  /* 0x00009e00ff0f7b82 */ /* 0x000e620000000800 */
[----:B----4-:R-:W-:Y:S01]  /*2d350*/  IMAD R5, R7, 0x122, RZ ;  /* 0x0000012207057824 */ /* 0x010fe200078e02ff */
[----:B------:R-:W-:-:S06]  /*2d360*/  LEA.HI.X.SX32 R159, R159, R3, 0x1, P5 ;  /* 0x000000039f9f7211 */ /* 0x000fcc00028f0eff */
[----:B------:R-:W4:Y:S01]  /*2d370*/  LDC R18, c[0x0][0x278] ;  /* 0x00009e00ff127b82 */ /* 0x000f220000000800 */
[----:B--2---:R-:W-:Y:S01]  /*2d380*/  IMAD R157, R6, 0x91, RZ ;  /* 0x00000091069d7824 */ /* 0x004fe200078e02ff */
[----:B------:R-:W-:-:S06]  /*2d390*/  IADD3 R158, P5, R5, R2, RZ ;  /* 0x00000002059e7210 */ /* 0x000fcc0007fbe0ff */
[----:B------:R-:W2:Y:S01]  /*2d3a0*/  LDC R19, c[0x0][0x278] ;  /* 0x00009e00ff137b82 */ /* 0x000ea20000000800 */
[----:B------:R3:W-:Y:S07]  /*2d3b0*/  STL [R1+0x2c], R159 ;  /* 0x00002c9f01007387 */ /* 0x0007ee0000100800 */
[----:B------:R-:W2:Y:S01]  /*2d3c0*/  LDC R221, c[0x0][0x278] ;  /* 0x00009e00ffdd7b82 */ /* 0x000ea20000000800 */
[----:B0-----:R-:W-:Y:S01]  /*2d3d0*/  IMAD R6, R10, 0x92, RZ ;  /* 0x000000920a067824 */ /* 0x001fe200078e02ff */
[----:B---3--:R-:W-:Y:S01]  /*2d3e0*/  LEA.HI.X.SX32 R159, R157, R3, 0x1, P5 ;  /* 0x000000039d9f7211 */ /* 0x008fe200028f0eff */
[----:B------:R-:W-:Y:S01]  /*2d3f0*/  IMAD R156, R11, 0x124, RZ ;  /* 0x000001240b9c7824 */ /* 0x000fe200078e02ff */
[----:B------:R-:W-:Y:S01]  /*2d400*/  IADD3 RZ, P6, R13, R2, RZ ;  /* 0x000000020dff7210 */ /* 0x000fe20007fde0ff */
[----:B------:R-:W-:-:S03]  /*2d410*/  IMAD R151, R17, 0x25, RZ ;  /* 0x0000002511977824 */ /* 0x000fc600078e02ff */
[----:B------:R-:W0:Y:S01]  /*2d420*/  LDC R229, c[0x0][0x278] ;  /* 0x00009e00ffe57b82 */ /* 0x000e220000000800 */
[----:B------:R-:W-:Y:S01]  /*2d430*/  IMAD R155, R9, 0x49, RZ ;  /* 0x00000049099b7824 */ /* 0x000fe200078e02ff */
[----:B------:R3:W-:Y:S01]  /*2d440*/  STL.64 [R1+0x848], R158 ;  /* 0x0008489e01007387 */ /* 0x0007e20000100a00 */
[----:B------:R-:W-:Y:S02]  /*2d450*/  IMAD R17, R251, 0x4e, RZ ;  /* 0x0000004efb117824 */ /* 0x000fe400078e02ff */
[----:B-1----:R-:W-:-:S03]  /*2d460*/  IMAD R154, R15, 0x126, RZ ;  /* 0x000001260f9a7824 */ /* 0x002fc600078e02ff */
[----:B------:R-:W1:Y:S01]  /*2d470*/  LDC R234, c[0x0][0x278] ;  /* 0x00009e00ffea7b82 */ /* 0x000e620000000800 */
[----:B------:R-:W-:Y:S01]  /*2d480*/  IMAD R251, R161, 0x1c, RZ ;  /* 0x0000001ca1fb7824 */ /* 0x000fe200078e02ff */
[-C--:B------:R-:W-:Y:S02]  /*2d490*/  LEA.HI.X.SX32 R161, R5, R3.reuse, 0x1, P6 ;  /* 0x0000000305a17211 */ /* 0x080fe400030f0eff */
[-C--:B------:R-:W-:Y:S02]  /*2d4a0*/  IADD3 R156, P6, R156, R2.reuse, RZ ;  /* 0x000000029c9c7210 */ /* 0x080fe40007fde0ff */
[----:B---3--:R-:W-:Y:S02]  /*2d4b0*/  IADD3 R158, P5, R6, R2, RZ ;  /* 0x00000002069e7210 */ /* 0x008fe40007fbe0ff */
[----:B------:R-:W3:Y:S01]  /*2d4c0*/  LDC R225, c[0x0][0x278] ;  /* 0x00009e00ffe17b82 */ /* 0x000ee20000000800 */
[----:B------:R-:W-:Y:S01]  /*2d4d0*/  IMAD R153, R14, 0x93, RZ ;  /* 0x000000930e997824 */ /* 0x000fe200078e02ff */
[----:B------:R-:W-:-:S02]  /*2d4e0*/  LEA.HI.X.SX32 R159, R155, R3, 0x1, P5 ;  /* 0x000000039b9f7211 */ /* 0x000fc400028f0eff */
[----:B------:R-:W-:-:S04]  /*2d4f0*/  IADD3 R154, P5, R154, R2, RZ ;  /* 0x000000029a9a7210 */ /* 0x000fc80007fbe0ff */
[----:B------:R-:W3:Y:S01]  /*2d500*/  LDC R235, c[0x0][0x278] ;  /* 0x00009e00ffeb7b82 */ /* 0x000ee20000000800 */
[-C--:B------:R-:W-:Y:S01]  /*2d510*/  LEA.HI.X.SX32 R157, R6, R3.reuse, 0x1, P6 ;  /* 0x00000003069d7211 */ /* 0x080fe200030f0eff */
[----:B----4-:R-:W-:Y:S01]  /*2d520*/  IMAD R7, R18, 0x4a, RZ ;  /* 0x0000004a12077824 */ /* 0x010fe200078e02ff */
[----:B------:R4:W-:Y:S05]  /*2d530*/  STL [R1+0x24], R161 ;  /* 0x000024a101007387 */ /* 0x0009ea0000100800 */
[----:B------:R-:W3:Y:S01]  /*2d540*/  LDC R233, c[0x0][0x278] ;  /* 0x00009e00ffe97b82 */ /* 0x000ee20000000800 */
[----:B------:R-:W-:-:S07]  /*2d550*/  LEA.HI.X.SX32 R155, R153, R3, 0x1, P5 ;  /* 0x00000003999b7211 */ /* 0x000fce00028f0eff */
[----:B------:R-:W3:Y:S01]  /*2d560*/  LDC R237, c[0x0][0x278] ;  /* 0x00009e00ffed7b82 */ /* 0x000ee20000000800 */
[----:B----4-:R-:W4:Y:S01]  /*2d570*/  LDL.LU.64 R160, [R1+0x1028] ;  /* 0x0010280001a07983 */ /* 0x010f220000300a00 */
[----:B--2---:R-:W-:-:S03]  /*2d580*/  IMAD R9, R19, 0x94, RZ ;  /* 0x0000009413097824 */ /* 0x004fc600078e02ff */
[----:B------:R2:W-:Y:S03]  /*2d590*/  STL.64 [R1+0x1f8], R158 ;  /* 0x0001f89e01007387 */ /* 0x0005e60000100a00 */
[----:B------:R-:W3:Y:S01]  /*2d5a0*/  LDC R6, c[0x0][0x278] ;  /* 0x00009e00ff067b82 */ /* 0x000ee20000000800 */
[----:B------:R-:W-:-:S07]  /*2d5b0*/  IMAD R150, R221, 0x128, RZ ;  /* 0x00000128dd967824 */ /* 0x000fce00078e02ff */
[----:B------:R-:W3:Y:S01]  /*2d5c0*/  LDC R239, c[0x0][0x278] ;  /* 0x00009e00ffef7b82 */ /* 0x000ee20000000800 */
[----:B--2---:R-:W2:Y:S04]  /*2d5d0*/  LDL.LU.64 R158, [R1+0x1020] ;  /* 0x00102000019e7983 */ /* 0x004ea80000300a00 */
[----:B------:R1:W-:Y:S03]  /*2d5e0*/  STL.64 [R1+0x840], R156 ;  /* 0x0008409c01007387 */ /* 0x0003e60000100a00 */
[----:B------:R-:W3:Y:S01]  /*2d5f0*/  LDC R240, c[0x0][0x278] ;  /* 0x00009e00fff07b82 */ /* 0x000ee20000000800 */
[----:B------:R1:W-:Y:S01]  /*2d600*/  STL.64 [R1+0x838], R154 ;  /* 0x0008389a01007387 */ /* 0x0003e20000100a00 */
[----:B0-----:R-:W-:-:S06]  /*2d610*/  IMAD R152, R229, 0x12a, RZ ;  /* 0x0000012ae5987824 */ /* 0x001fcc00078e02ff */
[----:B------:R-:W0:Y:S01]  /*2d620*/  LDC R5, c[0x0][0x278] ;  /* 0x00009e00ff057b82 */ /* 0x000e220000000800 */
[-C--:B-1----:R-:W-:Y:S02]  /*2d630*/  IADD3 R156, P6, R7, R2.reuse, RZ ;  /* 0x00000002079c7210 */ /* 0x082fe40007fde0ff */
[----:B------:R-:W-:Y:S02]  /*2d640*/  IADD3 R154, P5, R9, R2, RZ ;  /* 0x00000002099a7210 */ /* 0x000fe40007fbe0ff */
[----:B------:R-:W-:-:S03]  /*2d650*/  LEA.HI.X.SX32 R157, R151, R3, 0x1, P6 ;  /* 0x00000003979d7211 */ /* 0x000fc600030f0eff */
[----:B------:R-:W1:Y:S01]  /*2d660*/  LDC R241, c[0x0][0x278] ;  /* 0x00009e00fff17b82 */ /* 0x000e620000000800 */
[-C--:B------:R-:W-:Y:S02]  /*2d670*/  IADD3 R150, P6, R150, R2.reuse, RZ ;  /* 0x0000000296967210 */ /* 0x080fe40007fde0ff */
[-C--:B------:R-:W-:Y:S01]  /*2d680*/  LEA.HI.X.SX32 R155, R7, R3.reuse, 0x1, P5 ;  /* 0x00000003079b7211 */ /* 0x080fe200028f0eff */
[----:B------:R-:W-:Y:S01]  /*2d690*/  IMAD R10, R234, 0x96, RZ ;  /* 0x00000096ea0a7824 */ /* 0x000fe200078e02ff */
[----:B------:R-:W-:Y:S01]  /*2d6a0*/  LEA.HI.X.SX32 R151, R9, R3, 0x1, P6 ;  /* 0x0000000309977211 */ /* 0x000fe200030f0eff */
[----:B------:R3:W-:Y:S02]  /*2d6b0*/  STL.64 [R1+0x318], R156 ;  /* 0x0003189c01007387 */ /* 0x0007e40000100a00 */
[----:B---3--:R-:W-:Y:S01]  /*2d6c0*/  IMAD R149, R225, 0x95, RZ ;  /* 0x00000095e1957824 */ /* 0x008fe200078e02ff */
[----:B------:R-:W3:Y:S01]  /*2d6d0*/  LDC R242, c[0x0][0x278] ;  /* 0x00009e00fff27b82 */ /* 0x000ee20000000800 */
[----:B------:R-:W-:Y:S01]  /*2d6e0*/  IMAD R148, R235, 0x12c, RZ ;  /* 0x0000012ceb947824 */ /* 0x000fe200078e02ff */
[----:B------:R-:W-:Y:S01]  /*2d6f0*/  IADD3 R152, P5, R152, R2, RZ ;  /* 0x0000000298987210 */ /* 0x000fe20007fbe0ff */
[----:B------:R-:W-:-:S02]  /*2d700*/  IMAD R147, R233, 0x4b, RZ ;  /* 0x0000004be9937824 */ /* 0x000fc400078e02ff */
[----:B------:R-:W-:Y:S02]  /*2d710*/  IMAD R146, R237, 0x12e, RZ ;  /* 0x0000012eed927824 */ /* 0x000fe400078e02ff */
[----:B------:R-:W-:Y:S01]  /*2d720*/  IMAD R6, R6, 0x97, RZ ;  /* 0x0000009706067824 */ /* 0x000fe200078e02ff */
[----:B------:R-:W3:Y:S01]  /*2d730*/  LDC R244, c[0x0][0x278] ;  /* 0x00009e00fff47b82 */ /* 0x000ee20000000800 */
[----:B------:R-:W2:Y:S04]  /*2d740*/  LDL.LU.64 R156, [R1+0x1018] ;  /* 0x00101800019c7983 */ /* 0x000ea80000300a00 */
[----:B------:R0:W-:Y:S01]  /*2d750*/  STL.64 [R1+0x1f0], R154 ;  /* 0x0001f09a01007387 */ /* 0x0001e20000100a00 */
[-C--:B------:R-:W-:Y:S01]  /*2d760*/  LEA.HI.X.SX32 R153, R149, R3.reuse, 0x1, P5 ;  /* 0x0000000395997211 */ /* 0x080fe200028f0eff */
[----:B------:R-:W-:Y:S01]  /*2d770*/  IMAD R11, R239, 0x26, RZ ;  /* 0x00000026ef0b7824 */ /* 0x000fe200078e02ff */
[----:B------:R-:W-:Y:S01]  /*2d780*/  IADD3 R148, P5, R148, R2, RZ ;  /* 0x0000000294947210 */ /* 0x000fe20007fbe0ff */
[----:B------:R-:W-:Y:S01]  /*2d790*/  IMAD R13, R240, 0x4c, RZ ;  /* 0x0000004cf00d7824 */ /* 0x000fe200078e02ff */
[----:B------:R-:W3:Y:S01]  /*2d7a0*/  LDC R246, c[0x0][0x278] ;  /* 0x00009e00fff67b82 */ /* 0x000ee20000000800 */
[----:B0-----:R-:W2:Y:S01]  /*2d7b0*/  LDL.LU.64 R154, [R1+0x1010] ;  /* 0x00101000019a7983 */ /* 0x001ea20000300a00 */
[----:B------:R-:W-:Y:S01]  /*2d7c0*/  LEA.HI.X.SX32 R149, R10, R3, 0x1, P5 ;  /* 0x000000030a957211 */ /* 0x000fe200028f0eff */
[----:B------:R-:W-:-:S05]  /*2d7d0*/  IMAD R5, R5, 0x13, RZ ;  /* 0x0000001305057824 */ /* 0x000fca00078e02ff */
[----:B------:R-:W0:Y:S01]  /*2d7e0*/  LDC R9, c[0x0][0x278] ;  /* 0x00009e00ff097b82 */ /* 0x000e220000000800 */
[----:B------:R3:W-:Y:S04]  /*2d7f0*/  STL.64 [R1+0x830], R150 ;  /* 0x0008309601007387 */ /* 0x0007e80000100a00 */
[----:B------:R3:W-:Y:S01]  /*2d800*/  STL.64 [R1+0x828], R152 ;  /* 0x0008289801007387 */ /* 0x0007e20000100a00 */
[----:B-1----:R-:W-:Y:S02]  /*2d810*/  IMAD R14, R241, 0x98, RZ ;  /* 0x00000098f10e7824 */ /* 0x002fe400078e02ff */
[----:B---3--:R-:W-:Y:S01]  /*2d820*/  IMAD R145, R242, 0x130, RZ ;  /* 0x00000130f2917824 */ /* 0x008fe200078e02ff */
[----:B------:R-:W1:Y:S01]  /*2d830*/  LDC R18, c[0x0][0x278] ;  /* 0x00009e00ff127b82 */ /* 0x000e620000000800 */
[----:B------:R-:W-:-:S04]  /*2d840*/  IADD3 R150, P6, R10, R2, RZ ;  /* 0x000000020a967210 */ /* 0x000fc80007fde0ff */
[-C--:B------:R-:W-:Y:S01]  /*2d850*/  LEA.HI.X.SX32 R151, R147, R3.reuse, 0x1, P6 ;  /* 0x0000000393977211 */ /* 0x080fe200030f0eff */
[----:B------:R-:W3:Y:S01]  /*2d860*/  LDL.LU.64 R152, [R1+0x1008] ;  /* 0x0010080001987983 */ /* 0x000ee20000300a00 */
[----:B------:R-:W-:Y:S01]  /*2d870*/  IADD3 R146, P6, R146, R2, RZ ;  /* 0x0000000292927210 */ /* 0x000fe20007fde0ff */
[----:B------:R-:W-:Y:S01]  /*2d880*/  IMAD R144, R244, 0x132, RZ ;  /* 0x00000132f4907824 */ /* 0x000fe200078e02ff */
[----:B------:R-:W1:Y:S01]  /*2d890*/  LDC R19, c[0x0][0x278] ;  /* 0x00009e00ff137b82 */ /* 0x000e620000000800 */
[----:B------:R0:W-:Y:S01]  /*2d8a0*/  STL.64 [R1+0x1e8], R150 ;  /* 0x0001e89601007387 */ /* 0x0001e20000100a00 */
[----:B------:R-:W-:Y:S01]  /*2d8b0*/  LEA.HI.X.SX32 R147, R6, R3, 0x1, P6 ;  /* 0x0000000306937211 */ /* 0x000fe200030f0eff */
[----:B------:R-:W-:Y:S02]  /*2d8c0*/  IMAD R15, R246, 0x9a, RZ ;  /* 0x0000009af60f7824 */ /* 0x000fe400078e02ff */
[----:B0-----:R-:W-:-:S03]  /*2d8d0*/  IMAD R9, R9, 0x4d, RZ ;  /* 0x0000004d09097824 */ /* 0x001fc600078e02ff */
[----:B------:R-:W0:Y:S01]  /*2d8e0*/  LDC R221, c[0x0][0x278] ;  /* 0x00009e00ffdd7b82 */ /* 0x000e220000000800 */
[----:B------:R-:W3:Y:S01]  /*2d8f0*/  LDL.LU.64 R150, [R1+0x1000] ;  /* 0x0010000001967983 */ /* 0x000ee20000300a00 */
[----:B-1----:R-:W-:-:S06]  /*2d900*/  IMAD R18, R18, 0x9c, RZ ;  /* 0x0000009c12127824 */ /* 0x002fcc00078e02ff */
[----:B------:R-:W1:Y:S01]  /*2d910*/  LDC R225, c[0x0][0x278] ;  /* 0x00009e00ffe17b82 */ /* 0x000e620000000800 */
[----:B------:R0:W-:Y:S04]  /*2d920*/  STL.64 [R1+0x820], R148 ;  /* 0x0008209401007387 */ /* 0x0001e80000100a00 */
[----:B------:R0:W-:Y:S01]  /*2d930*/  STL.64 [R1+0x818], R146 ;  /* 0x0008189201007387 */ /* 0x0001e20000100a00 */
[----:B------:R-:W-:Y:S02]  /*2d940*/  IMAD R19, R19, 0x9e, RZ ;  /* 0x0000009e13137824 */ /* 0x000fe400078e02ff */
[----:B------:R-:W1:Y:S01]  /*2d950*/  LDC R229, c[0x0][0x278] ;  /* 0x00009e00ffe57b82 */ /* 0x000e620000000800 */
[-C--:B0-----:R-:W-:Y:S02]  /*2d960*/  IADD3 R148, P5, R11, R2.reuse, RZ ;  /* 0x000000020b947210 */ /* 0x081fe40007fbe0ff */
[----:B------:R-:W-:-:S05]  /*2d970*/  IADD3 R146, P6, R13, R2, RZ ;  /* 0x000000020d927210 */ /* 0x000fca0007fde0ff */
[----:B------:R-:W0:Y:S01]  /*2d980*/  LDC R233, c[0x0][0x278] ;  /* 0x00009e00ffe97b82 */ /* 0x000e220000000800 */
[-C--:B------:R-:W-:Y:S02]  /*2d990*/  LEA.HI.X.SX32 R149, R5, R3.reuse, 0x1, P5 ;  /* 0x0000000305957211 */ /* 0x080fe400028f0eff */
[----:B------:R-:W-:Y:S02]  /*2d9a0*/  LEA.HI.X.SX32 R147, R11, R3, 0x1, P6 ;  /* 0x000000030b937211 */ /* 0x000fe400030f0eff */
[----:B------:R-:W-:Y:S01]  /*2d9b0*/  IADD3 R6, P5, R14, R2, RZ ;  /* 0x000000020e067210 */ /* 0x000fe20007fbe0ff */
[----:B------:R1:W-:Y:S02]  /*2d9c0*/  STL.64 [R1+0x3a8], R148 ;  /* 0x0003a89401007387 */ /* 0x0003e40000100a00 */
[----:B------:R-:W0:Y:S01]  /*2d9d0*/  LDC R5, c[0x0][0x278] ;  /* 0x00009e00ff057b82 */ /* 0x000e220000000800 */
[----:B------:R-:W-:Y:S02]  /*2d9e0*/  MOV R10, R6 ;  /* 0x00000006000a7202 */ /* 0x000fe40000000f00 */
[----:B------:R-:W-:-:S05]  /*2d9f0*/  MOV R11, R7 ;  /* 0x00000007000b7202 */ /* 0x000fca0000000f00 */
[----:B------:R-:W4:Y:S01]  /*2da00*/  LDC R234, c[0x0][0x278] ;  /* 0x00009e00ffea7b82 */ /* 0x000f220000000800 */
[----:B-1----:R-:W3:Y:S04]  /*2da10*/  LDL.LU.64 R148, [R1+0xff8] ;  /* 0x000ff80001947983 */ /* 0x002ee80000300a00 */
[----:B------:R1:W-:Y:S01]  /*2da20*/  STL.64 [R1+0x310], R146 ;  /* 0x0003109201007387 */ /* 0x0003e20000100a00 */
[----:B------:R-:W-:Y:S02]  /*2da30*/  LEA.HI.X.SX32 R11, R13, R3, 0x1, P5 ;  /* 0x000000030d0b7211 */ /* 0x000fe400028f0eff */
[----:B------:R-:W4:Y:S08]  /*2da40*/  LDC R10, c[0x0][0x278] ;  /* 0x00009e00ff0a7b82 */ /* 0x000f300000000800 */
[----:B------:R-:W2:Y:S01]  /*2da50*/  LDC R235, c[0x0][0x278] ;  /* 0x00009e00ffeb7b82 */ /* 0x000ea20000000800 */
[----:B-1----:R-:W3:Y:S04]  /*2da60*/  LDL.LU.64 R146, [R1+0xff0] ;  /* 0x000ff00001927983 */ /* 0x002ee80000300a00 */
[----:B------:R1:W-:Y:S03]  /*2da70*/  STL [R1+0x1e0], R6 ;  /* 0x0001e00601007387 */ /* 0x0003e60000100800 */
[----:B------:R-:W2:Y:S01]  /*2da80*/  LDC R236, c[0x0][0x278] ;  /* 0x00009e00ffec7b82 */ /* 0x000ea20000000800 */
[----:B-1----:R-:W-:-:S07]  /*2da90*/  IADD3 R6, P6, R145, R2, RZ ;  /* 0x0000000291067210 */ /* 0x002fce0007fde0ff */
[----:B------:R-:W1:Y:S01]  /*2daa0*/  LDC R237, c[0x0][0x278] ;  /* 0x00009e00ffed7b82 */ /* 0x000e620000000800 */
[----:B------:R-:W-:-:S05]  /*2dab0*/  LEA.HI.X.SX32 R7, R14, R3, 0x1, P6 ;  /* 0x000000030e077211 */ /* 0x000fca00030f0eff */
[----:B------:R-:W-:Y:S02]  /*2dac0*/  STL.64 [R1+0x7f8], R6 ;  /* 0x0007f80601007387 */ /* 0x000fe40000100a00 */
[----:B------:R-:W1:Y:S02]  /*2dad0*/  LDC R238, c[0x0][0x278] ;  /* 0x00009e00ffee7b82 */ /* 0x000e640000000800 */
[----:B------:R0:W-:Y:S06]  /*2dae0*/  STL [R1+0x1e4], R11 ;  /* 0x0001e40b01007387 */ /* 0x0001ec0000100800 */
[----:B------:R-:W1:Y:S08]  /*2daf0*/  LDC R239, c[0x0][0x278] ;  /* 0x00009e00ffef7b82 */ /* 0x000e700000000800 */
[----:B0-----:R-:W0:Y:S01]  /*2db00*/  LDC R11, c[0x0][0x278] ;  /* 0x00009e00ff0b7b82 */ /* 0x001e220000000800 */
[----:B------:R-:W-:-:S02]  /*2db10*/  IADD3 R144, P5, R144, R2, RZ ;  /* 0x0000000290907210 */ /* 0x000fc40007fbe0ff */
[----:B------:R-:W-:Y:S01]  /*2db20*/  IADD3 R6, P6, R15, R2, RZ ;  /* 0x000000020f067210 */ /* 0x000fe20007fde0ff */
[----:B------:R-:W-:-:S03]  /*2db30*/  IMAD R5, R5, 0x136, RZ ;  /* 0x0000013605057824 */ /* 0x000fc600078e02ff */
[----:B------:R-:W-:Y:S01]  /*2db40*/  LEA.HI.X.SX32 R7, R9, R3, 0x1, P6 ;  /* 0x0000000309077211 */ /* 0x000fe200030f0eff */
[----:B------:R-:W1:Y:S08]  /*2db50*/  LDC R240, c[0x0][0x278] ;  /* 0x00009e00fff07b82 */ /* 0x000e700000000800 */
[----:B------:R-:W1:Y:S01]  /*2db60*/  LDC R241, c[0x0][0x278] ;  /* 0x00009e00fff17b82 */ /* 0x000e620000000800 */
[----:B0-----:R-:W-:-:S07]  /*2db70*/  IMAD R11, R11, 0x99, RZ ;  /* 0x000000990b0b7824 */ /* 0x001fce00078e02ff */
[----:B------:R-:W0:Y:S01]  /*2db80*/  LDC R242, c[0x0][0x278] ;  /* 0x00009e00fff27b82 */ /* 0x000e220000000800 */
[----:B------:R-:W-:-:S07]  /*2db90*/  LEA.HI.X.SX32 R145, R11, R3, 0x1, P5 ;  /* 0x000000030b917211 */ /* 0x000fce00028f0eff */
[----:B------:R-:W0:Y:S01]  /*2dba0*/  LDC R243, c[0x0][0x278] ;  /* 0x00009e00fff37b82 */ /* 0x000e220000000800 */
[----:B------:R4:W-:Y:S07]  /*2dbb0*/  STL.64 [R1+0x7f0], R144 ;  /* 0x0007f09001007387 */ /* 0x0009ee0000100a00 */
[----:B------:R-:W0:Y:S01]  /*2dbc0*/  LDC R244, c[0x0][0x278] ;  /* 0x00009e00fff47b82 */ /* 0x000e220000000800 */
[----:B----4-:R-:W4:Y:S07]  /*2dbd0*/  LDL.LU.64 R144, [R1+0xfe8] ;  /* 0x000fe80001907983 */ /* 0x010f2e0000300a00 */
[----:B------:R-:W3:Y:S01]  /*2dbe0*/  LDC R245, c[0x0][0x278] ;  /* 0x00009e00fff57b82 */ /* 0x000ee20000000800 */
[----:B------:R1:W-:Y:S01]  /*2dbf0*/  STL.64 [R1+0x1d8], R6 ;  /* 0x0001d80601007387 */ /* 0x0003e20000100a00 */
[C---:B------:R-:W-:Y:S01]  /*2dc00*/  FMUL R164, R248.reuse, R164 ;  /* 0x000000a4f8a47220 */ /* 0x040fe20000400000 */
[C---:B------:R-:W-:Y:S01]  /*2dc10*/  FMUL R165, R248.reuse, R165 ;  /* 0x000000a5f8a57220 */ /* 0x040fe20000400000 */
[----:B------:R-:W-:-:S04]  /*2dc20*/  FMUL R168, R248, R168 ;  /* 0x000000a8f8a87220 */ /* 0x000fc80000400000 */
[----:B------:R-:W3:Y:S01]  /*2dc30*/  LDC R246, c[0x0][0x278] ;  /* 0x00009e00fff67b82 */ /* 0x000ee20000000800 */
[----:B-1----:R-:W-:-:S07]  /*2dc40*/  IADD3 R6, P6, R5, R2, RZ ;  /* 0x0000000205067210 */ /* 0x002fce0007fde0ff */
[----:B------:R-:W1:Y:S01]  /*2dc50*/  LDC R5, c[0x0][0x278] ;  /* 0x00009e00ff057b82 */ /* 0x000e620000000800 */
[----:B------:R-:W-:-:S05]  /*2dc60*/  IMAD R10, R10, 0x134, RZ ;  /* 0x000001340a0a7824 */ /* 0x000fca00078e02ff */
[----:B------:R-:W-:Y:S01]  /*2dc70*/  IADD3 R10, P5, R10, R2, RZ ;  /* 0x000000020a0a7210 */ /* 0x000fe20007fbe0ff */
[C---:B------:R-:W-:Y:S01]  /*2dc80*/  FMUL R169, R248.reuse, R169 ;  /* 0x000000a9f8a97220 */ /* 0x040fe20000400000 */
[C---:B------:R-:W-:Y:S01]  /*2dc90*/  FMUL R172, R248.reuse, R172 ;  /* 0x000000acf8ac7220 */ /* 0x040fe20000400000 */
[C---:B------:R-:W-:Y:S01]  /*2dca0*/  FMUL R173, R248.reuse, R173 ;  /* 0x000000adf8ad7220 */ /* 0x040fe20000400000 */
[----:B------:R-:W-:Y:S01]  /*2dcb0*/  LEA.HI.X.SX32 R11, R15, R3, 0x1, P5 ;  /* 0x000000030f0b7211 */ /* 0x000fe200028f0eff */
        /* <DEDUP_REMOVED lines=13> */
[----:B-1----:R-:W-:-:S02]  /*2dd90*/  IMAD R5, R5, 0x9b, RZ ;  /* 0x0000009b05057824 */ /* 0x002fc400078e02ff */
[C---:B------:R-:W-:Y:S01]  /*2dda0*/  FMUL R201, R248.reuse, R201 ;  /* 0x000000c9f8c97220 */ /* 0x040fe20000400000 */
[C---:B------:R-:W-:Y:S01]  /*2ddb0*/  FMUL R204, R248.reuse, R204 ;  /* 0x000000ccf8cc7220 */ /* 0x040fe20000400000 */
[C---:B------:R-:W-:Y:S01]  /*2ddc0*/  FMUL R205, R248.reuse, R205 ;  /* 0x000000cdf8cd7220 */ /* 0x040fe20000400000 */
[C---:B------:R-:W-:Y:S01]  /*2ddd0*/  FMUL R208, R248.reuse, R208 ;  /* 0x000000d0f8d07220 */ /* 0x040fe20000400000 */
[----:B------:R-:W-:Y:S01]  /*2dde0*/  LEA.HI.X.SX32 R7, R5, R3, 0x1, P6 ;  /* 0x0000000305077211 */ /* 0x000fe200030f0eff */
[C---:B------:R-:W-:Y:S01]  /*2ddf0*/  FMUL R209, R248.reuse, R209 ;  /* 0x000000d1f8d17220 */ /* 0x040fe20000400000 */
[----:B------:R-:W1:Y:S01]  /*2de00*/  LDC R5, c[0x0][0x278] ;  /* 0x00009e00ff057b82 */ /* 0x000e620000000800 */
[----:B------:R-:W-:Y:S04]  /*2de10*/  STL.64 [R1+0x7e8], R10 ;  /* 0x0007e80a01007387 */ /* 0x000fe80000100a00 */
[----:B------:R0:W-:Y:S01]  /*2de20*/  STL.64 [R1+0x7e0], R6 ;  /* 0x0007e00601007387 */ /* 0x0001e20000100a00 */
        /* <DEDUP_REMOVED lines=8> */
[----:B------:R-:W-:Y:S01]  /*2deb0*/  IADD3 R14, P5, R17, R2, RZ ;  /* 0x00000002110e7210 */ /* 0x000fe20007fbe0ff */
[----:B------:R-:W-:Y:S01]  /*2dec0*/  IMAD R221, R221, 0xa, RZ ;  /* 0x0000000adddd7824 */ /* 0x000fe200078e02ff */
[----:B------:R-:W3:Y:S08]  /*2ded0*/  LDC R247, c[0x0][0x278] ;  /* 0x00009e00fff77b82 */ /* 0x000ef00000000800 */
[----:B0-----:R-:W0:Y:S01]  /*2dee0*/  LDC R7, c[0x0][0x278] ;  /* 0x00009e00ff077b82 */ /* 0x001e220000000800 */
[----:B-1----:R-:W-:-:S07]  /*2def0*/  IMAD R9, R5, 0x13a, RZ ;  /* 0x0000013a05097824 */ /* 0x002fce00078e02ff */
[----:B------:R-:W1:Y:S01]  /*2df00*/  LDC R5, c[0x0][0x278] ;  /* 0x00009e00ff057b82 */ /* 0x000e620000000800 */
[----:B------:R-:W-:-:S04]  /*2df10*/  IADD3 R10, P6, R18, R2, RZ ;  /* 0x00000002120a7210 */ /* 0x000fc80007fde0ff */
[----:B------:R-:W-:-:S03]  /*2df20*/  LEA.HI.X.SX32 R11, R17, R3, 0x1, P6 ;  /* 0x00000003110b7211 */ /* 0x000fc600030f0eff */
[----:B------:R-:W2:Y:S01]  /*2df30*/  LDC R6, c[0x0][0x278] ;  /* 0x00009e00ff067b82 */ /* 0x000ea20000000800 */
[----:B0-----:R-:W-:-:S07]  /*2df40*/  IMAD R7, R7, 0x27, RZ ;  /* 0x0000002707077824 */ /* 0x001fce00078e02ff */
[----:B------:R-:W0:Y:S01]  /*2df50*/  LDC R248, c[0x0][0x278] ;  /* 0x00009e00fff87b82 */ /* 0x000e220000000800 */
[----:B------:R-:W-:-:S07]  /*2df60*/  LEA.HI.X.SX32 R15, R7, R3, 0x1, P5 ;  /* 0x00000003070f7211 */ /* 0x000fce00028f0eff */
[----:B------:R-:W0:Y:S01]  /*2df70*/  LDC R250, c[0x0][0x278] ;  /* 0x00009e00fffa7b82 */ /* 0x000e220000000800 */
[----:B------:R3:W-:Y:S01]  /*2df80*/  STL.64 [R1+0x308], R14 ;  /* 0x0003080e01007387 */ /* 0x0007e20000100a00 */
[----:B-1----:R-:W-:-:S06]  /*2df90*/  IMAD R13, R5, 0xbf, RZ ;  /* 0x000000bf050d7824 */ /* 0x002fcc00078e02ff */
[----:B------:R-:W1:Y:S01]  /*2dfa0*/  LDC R5, c[0x0][0x278] ;  /* 0x00009e00ff057b82 */ /* 0x000e620000000800 */
[----:B---3--:R-:W-:-:S07]  /*2dfb0*/  IADD3 R14, P6, R9, R2, RZ ;  /* 0x00000002090e7210 */ /* 0x008fce0007fde0ff */
[----:B------:R-:W3:Y:S01]  /*2dfc0*/  LDC R9, c[0x0][0x278] ;  /* 0x00009e00ff097b82 */ /* 0x000ee20000000800 */
[----:B------:R1:W-:Y:S01]  /*2dfd0*/  STL.64 [R1+0x1d0], R10 ;  /* 0x0001d00a01007387 */ /* 0x0003e20000100a00 */
[----:B--2---:R-:W-:-:S06]  /*2dfe0*/  IMAD R6, R6, 0x138, RZ ;  /* 0x0000013806067824 */ /* 0x004fcc00078e02ff */
[----:B------:R-:W2:Y:S01]  /*2dff0*/  LDC R249, c[0x0][0x278] ;  /* 0x00009e00fff97b82 */ /* 0x000ea20000000800 */
[----:B-1----:R-:W-:-:S07]  /*2e000*/  IMAD R10, R5, 0x13c, RZ ;  /* 0x0000013c050a7824 */ /* 0x002fce00078e02ff */
[----:B------:R-:W1:Y:S01]  /*2e010*/  LDC R142, c[0x0][0x278] ;  /* 0x00009e00ff8e7b82 */ /* 0x000e620000000800 */
[----:B---3--:R-:W-:-:S07]  /*2e020*/  IMAD R11, R9, 0x9d, RZ ;  /* 0x0000009d090b7824 */ /* 0x008fce00078e02ff */
[----:B------:R-:W3:Y:S08]  /*2e030*/  LDC R5, c[0x0][0x278] ;  /* 0x00009e00ff057b82 */ /* 0x000ef00000000800 */
[----:B------:R-:W0:Y:S01]  /*2e040*/  LDC R9, c[0x0][0x278] ;  /* 0x00009e00ff097b82 */ /* 0x000e220000000800 */
[----:B------:R-:W-:-:S04]  /*2e050*/  IADD3 R6, P5, R6, R2, RZ ;  /* 0x0000000206067210 */ /* 0x000fc80007fbe0ff */
[----:B------:R-:W-:-:S03]  /*2e060*/  LEA.HI.X.SX32 R7, R18, R3, 0x1, P5 ;  /* 0x0000000312077211 */ /* 0x000fc600028f0eff */
[----:B------:R-:W4:Y:S02]  /*2e070*/  LDC R141, c[0x0][0x278] ;  /* 0x00009e00ff8d7b82 */ /* 0x000f240000000800 */
[----:B------:R2:W-:Y:S01]  /*2e080*/  STL.64 [R1+0x7d8], R6 ;  /* 0x0007d80601007387 */ /* 0x0005e20000100a00 */
[----:B------:R-:W-:Y:S01]  /*2e090*/  LEA.HI.X.SX32 R15, R11, R3, 0x1, P6 ;  /* 0x000000030b0f7211 */ /* 0x000fe200030f0eff */
[----:B---3--:R-:W-:-:S04]  /*2e0a0*/  IMAD R5, R5, 0x13e, RZ ;  /* 0x0000013e05057824 */ /* 0x008fc800078e02ff */
[----:B------:R-:W3:Y:S01]  /*2e0b0*/  LDC R143, c[0x0][0x278] ;  /* 0x00009e00ff8f7b82 */ /* 0x000ee20000000800 */
[----:B--2---:R-:W-:Y:S01]  /*2e0c0*/  IADD3 R6, P5, R19, R2, RZ ;  /* 0x0000000213067210 */ /* 0x004fe20007fbe0ff */
[----:B0-----:R-:W-:Y:S01]  /*2e0d0*/  IMAD R9, R9, 0x4f, RZ ;  /* 0x0000004f09097824 */ /* 0x001fe200078e02ff */
[----:B------:R-:W-:Y:S05]  /*2e0e0*/  STL.64 [R1+0x7d0], R14 ;  /* 0x0007d00e01007387 */ /* 0x000fea0000100a00 */
[----:B------:R-:W0:Y:S01]  /*2e0f0*/  LDC R133, c[0x0][0x278] ;  /* 0x00009e00ff857b82 */ /* 0x000e220000000800 */
[----:B------:R-:W-:-:S05]  /*2e100*/  LEA.HI.X.SX32 R7, R9, R3, 0x1, P5 ;  /* 0x0000000309077211 */ /* 0x000fca00028f0eff */
[----:B------:R2:W-:Y:S02]  /*2e110*/  STL.64 [R1+0x1c8], R6 ;  /* 0x0001c80601007387 */ /* 0x0005e40000100a00 */
[----:B------:R-:W1:Y:S08]  /*2e120*/  LDC R9, c[0x0][0x278] ;  /* 0x00009e00ff097b82 */ /* 0x000e700000000800 */
[----:B------:R-:W0:Y:S01]  /*2e130*/  LDC R140, c[0x0][0x278] ;  /* 0x00009e00ff8c7b82 */ /* 0x000e220000000800 */
[----:B--2---:R-:W-:-:S07]  /*2e140*/  IADD3 R6, P5, R5, R2, RZ ;  /* 0x0000000205067210 */ /* 0x004fce0007fbe0ff */
[----:B------:R-:W2:Y:S01]  /*2e150*/  LDC R5, c[0x0][0x278] ;  /* 0x00009e00ff057b82 */ /* 0x000ea20000000800 */
[----:B------:R-:W-:-:S04]  /*2e160*/  IADD3 R10, P6, R10, R2, RZ ;  /* 0x000000020a0a7210 */ /* 0x000fc80007fde0ff */
[-C--:B------:R-:W-:Y:S01]  /*2e170*/  LEA.HI.X.SX32 R11, R19, R3.reuse, 0x1, P6 ;  /* 0x00000003130b7211 */ /* 0x080fe200030f0eff */
[----:B-1----:R-:W-:Y:S02]  /*2e180*/  IMAD R9, R9, 0x9f, RZ ;  /* 0x0000009f09097824 */ /* 0x002fe400078e02ff */
[----:B------:R-:W1:Y:S02]  /*2e190*/  LDC R127, c[0x0][0x278] ;  /* 0x00009e00ff7f7b82 */ /* 0x000e640000000800 */
[----:B------:R4:W-:Y:S01]  /*2e1a0*/  STL.64 [R1+0x7c8], R10 ;  /* 0x0007c80a01007387 */ /* 0x0009e20000100a00 */
[----:B------:R-:W-:Y:S01]  /*2e1b0*/  IMAD R225, R225, 0x14, RZ ;  /* 0x00000014e1e17824 */ /* 0x000fe200078e02ff */
[----:B------:R-:W-:Y:S01]  /*2e1c0*/  LEA.HI.X.SX32 R7, R9, R3, 0x1, P5 ;  /* 0x0000000309077211 */ /* 0x000fe200028f0eff */
[----:B------:R-:W-:Y:S02]  /*2e1d0*/  IMAD R229, R229, 0x28, RZ ;  /* 0x00000028e5e57824 */ /* 0x000fe400078e02ff */
[----:B------:R-:W-:Y:S01]  /*2e1e0*/  IMAD R233, R233, 0x50, RZ ;  /* 0x00000050e9e97824 */ /* 0x000fe200078e02ff */
[----:B------:R-:W3:Y:S01]  /*2e1f0*/  LDC R9, c[0x0][0x278] ;  /* 0x00009e00ff097b82 */ /* 0x000ee20000000800 */
[----:B----4-:R-:W-:Y:S01]  /*2e200*/  IADD3 R10, P6, R221, R2, RZ ;  /* 0x00000002dd0a7210 */ /* 0x010fe20007fde0ff */
[----:B--2---:R-:W-:-:S06]  /*2e210*/  IMAD R5, R5, 0x5, RZ ;  /* 0x0000000505057824 */ /* 0x004fcc00078e02ff */
[----:B------:R-:W2:Y:S01]  /*2e220*/  LDC R123, c[0x0][0x278] ;  /* 0x00009e00ff7b7b82 */ /* 0x000ea20000000800 */
[----:B------:R-:W-:-:S07]  /*2e230*/  LEA.HI.X.SX32 R11, R5, R3, 0x1, P6 ;  /* 0x00000003050b7211 */ /* 0x000fce00030f0eff */
[----:B------:R-:W4:Y:S01]  /*2e240*/  LDC R5, c[0x0][0x278] ;  /* 0x00009e00ff057b82 */ /* 0x000f220000000800 */
[----:B------:R0:W-:Y:S04]  /*2e250*/  STL.64 [R1+0x7c0], R6 ;  /* 0x0007c00601007387 */ /* 0x0001e80000100a00 */
[----:B------:R1:W-:Y:S03]  /*2e260*/  STL.64 [R1+0x418], R10 ;  /* 0x0004180a01007387 */ /* 0x0003e60000100a00 */
[----:B------:R-:W2:Y:S01]  /*2e270*/  LDC R119, c[0x0][0x278] ;  /* 0x00009e00ff777b82 */ /* 0x000ea20000000800 */
[----:B0-----:R-:W-:-:S07]  /*2e280*/  IADD3 R6, P5, R225, R2, RZ ;  /* 0x00000002e1067210 */ /* 0x001fce0007fbe0ff */
[----:B------:R-:W0:Y:S01]  /*2e290*/  LDC R115, c[0x0][0x278] ;  /* 0x00009e00ff737b82 */ /* 0x000e220000000800 */
[----:B------:R-:W-:Y:S02]  /*2e2a0*/  LEA.HI.X.SX32 R7, R221, R3, 0x1, P5 ;  /* 0x00000003dd077211 */ /* 0x000fe400028f0eff */
[----:B-1----:R-:W-:-:S03]  /*2e2b0*/  IADD3 R10, P6, R229, R2, RZ ;  /* 0x00000002e50a7210 */ /* 0x002fc60007fde0ff */
[----:B------:R1:W-:Y:S01]  /*2e2c0*/  STL.64 [R1+0x3f0], R6 ;  /* 0x0003f00601007387 */ /* 0x0003e20000100a00 */
[-C--:B------:R-:W-:Y:S01]  /*2e2d0*/  LEA.HI.X.SX32 R11, R225, R3.reuse, 0x1, P6 ;  /* 0x00000003e10b7211 */ /* 0x080fe200030f0eff */
[----:B------:R-:W-:Y:S01]  /*2e2e0*/  IMAD R234, R234, 0xa0, RZ ;  /* 0x000000a0eaea7824 */ /* 0x000fe200078e02ff */
[----:B------:R-:W-:Y:S01]  /*2e2f0*/  IADD3 R14, P5, R233, R2, RZ ;  /* 0x00000002e90e7210 */ /* 0x000fe20007fbe0ff */
[----:B----4-:R-:W-:Y:S01]  /*2e300*/  IMAD R5, R5, 0x142, RZ ;  /* 0x0000014205057824 */ /* 0x010fe200078e02ff */
[----:B------:R-:W4:Y:S08]  /*2e310*/  LDC R225, c[0x0][0x278] ;  /* 0x00009e00ffe17b82 */ /* 0x000f300000000800 */
[----:B-1----:R-:W1:Y:S01]  /*2e320*/  LDC R6, c[0x0][0x278] ;  /* 0x00009e00ff067b82 */ /* 0x002e620000000800 */
[----:B------:R3:W-:Y:S01]  /*2e330*/  STL.64 [R1+0x3a0], R10 ;  /* 0x0003a00a01007387 */ /* 0x0007e20000100a00 */
[----:B------:R-:W-:-:S05]  /*2e340*/  LEA.HI.X.SX32 R15, R229, R3, 0x1, P5 ;  /* 0x00000003e50f7211 */ /* 0x000fca00028f0eff */
[----:B------:R2:W-:Y:S01]  /*2e350*/  STL.64 [R1+0x300], R14 ;  /* 0x0003000e01007387 */ /* 0x0005e20000100a00 */
[----:B------:R-:W-:Y:S01]  /*2e360*/  IMAD R235, R235, 0xa2, RZ ;  /* 0x000000a2ebeb7824 */ /* 0x000fe200078e02ff */
[----:B------:R-:W0:Y:S01]  /*2e370*/  LDC R229, c[0x0][0x278] ;  /* 0x00009e00ffe57b82 */ /* 0x000e220000000800 */
[----:B---3--:R-:W-:-:S04]  /*2e380*/  IADD3 R10, P6, R234, R2, RZ ;  /* 0x00000002ea0a7210 */ /* 0x008fc80007fde0ff */
[----:B------:R-:W-:-:S03]  /*2e390*/  LEA.HI.X.SX32 R11, R233, R3, 0x1, P6 ;  /* 0x00000003e90b7211 */ /* 0x000fc600030f0eff */
[----:B------:R-:W3:Y:S01]  /*2e3a0*/  LDC R111, c[0x0][0x278] ;  /* 0x00009e00ff6f7b82 */ /* 0x000ee20000000800 */
[----:B--2---:R-:W-:-:S07]  /*2e3b0*/  IADD3 R14, P6, R5, R2, RZ ;  /* 0x00000002050e7210 */ /* 0x004fce0007fde0ff */
[----:B------:R-:W2:Y:S01]  /*2e3c0*/  LDC R5, c[0x0][0x278] ;  /* 0x00009e00ff057b82 */ /* 0x000ea20000000800 */
[----:B-1----:R-:W-:-:S05]  /*2e3d0*/  IMAD R6, R6, 0x140, RZ ;  /* 0x0000014006067824 */ /* 0x002fca00078e02ff */
[----:B------:R-:W-:Y:S01]  /*2e3e0*/  IADD3 R6, P5, R6, R2, RZ ;  /* 0x0000000206067210 */ /* 0x000fe20007fbe0ff */
[----:B------:R-:W-:Y:S01]  /*2e3f0*/  IMAD R9, R9, 0x146, RZ ;  /* 0x0000014609097824 */ /* 0x000fe200078e02ff */
[----:B------:R-:W1:Y:S02]  /*2e400*/  LDC R233, c[0x0][0x278] ;  /* 0x00009e00ffe97b82 */ /* 0x000e640000000800 */
[----:B------:R-:W-:Y:S01]  /*2e410*/  LEA.HI.X.SX32 R7, R234, R3, 0x1, P5 ;  /* 0x00000003ea077211 */ /* 0x000fe200028f0eff */
[----:B------:R-:W-:Y:S04]  /*2e420*/  STL.64 [R1+0x1c0], R10 ;  /* 0x0001c00a01007387 */ /* 0x000fe80000100a00 */
[----:B------:R2:W-:Y:S01]  /*2e430*/  STL.64 [R1+0x7b8], R6 ;  /* 0x0007b80601007387 */ /* 0x0005e20000100a00 */
[----:B------:R-:W3:Y:S08]  /*2e440*/  LDC R107, c[0x0][0x278] ;  /* 0x00009e00ff6b7b82 */ /* 0x000ef00000000800 */
[----:B------:R-:W3:Y:S01]  /*2e450*/  LDC R103, c[0x0][0x278] ;  /* 0x00009e00ff677b82 */ /* 0x000ee20000000800 */
[----:B--2---:R-:W-:-:S07]  /*2e460*/  IMAD R7, R5, 0xa1, RZ ;  /* 0x000000a105077824 */ /* 0x004fce00078e02ff */
[----:B------:R-:W2:Y:S08]  /*2e470*/  LDC R5, c[0x0][0x278] ;  /* 0x00009e00ff057b82 */ /* 0x000eb00000000800 */
[----:B------:R-:W4:Y:S01]  /*2e480*/  LDC R6, c[0x0][0x278] ;  /* 0x00009e00ff067b82 */ /* 0x000f220000000800 */
[----:B------:R-:W-:-:S07]  /*2e490*/  IADD3 R10, P5, R235, R2, RZ ;  /* 0x00000002eb0a7210 */ /* 0x000fce0007fbe0ff */
[----:B------:R-:W3:Y:S01]  /*2e4a0*/  LDC R97, c[0x0][0x278] ;  /* 0x00009e00ff617b82 */ /* 0x000ee20000000800 */
[----:B--2---:R-:W-:-:S07]  /*2e4b0*/  IMAD R5, R5, 0x51, RZ ;  /* 0x0000005105057824 */ /* 0x004fce00078e02ff */
[----:B------:R-:W2:Y:S01]  /*2e4c0*/  LDC R139, c[0x0][0x278] ;  /* 0x00009e00ff8b7b82 */ /* 0x000ea20000000800 */
[----:B------:R-:W-:-:S07]  /*2e4d0*/  LEA.HI.X.SX32 R11, R5, R3, 0x1, P5 ;  /* 0x00000003050b7211 */ /* 0x000fce00028f0eff */
[----:B------:R-:W0:Y:S01]  /*2e4e0*/  LDC R5, c[0x0][0x278] ;  /* 0x00009e00ff057b82 */ /* 0x000e220000000800 */
[----:B----4-:R-:W-:Y:S01]  /*2e4f0*/  IMAD R6, R6, 0x144, RZ ;  /* 0x0000014406067824 */ /* 0x010fe200078e02ff */
[----:B------:R-:W-:-:S04]  /*2e500*/  LEA.HI.X.SX32 R15, R7, R3, 0x1, P6 ;  /* 0x00000003070f7211 */ /* 0x000fc800030f0eff */
[----:B------:R-:W-:Y:S01]  /*2e510*/  IADD3 R6, P6, R6, R2, RZ ;  /* 0x0000000206067210 */ /* 0x000fe20007fde0ff */
[----:B------:R-:W-:Y:S01]  /*2e520*/  STL.64 [R1+0x7b0], R14 ;  /* 0x0007b00e01007387 */ /* 0x000fe20000100a00 */
[----:B------:R-:W4:Y:S02]  /*2e530*/  LDC R93, c[0x0][0x278] ;  /* 0x00009e00ff5d7b82 */ /* 0x000f240000000800 */
[----:B------:R-:W-:Y:S01]  /*2e540*/  LEA.HI.X.SX32 R7, R235, R3, 0x1, P6 ;  /* 0x00000003eb077211 */ /* 0x000fe200030f0eff */
[----:B------:R-:W-:Y:S04]  /*2e550*/  STL.64 [R1+0x1b8], R10 ;  /* 0x0001b80a01007387 */ /* 0x000fe80000100a00 */
[----:B------:R0:W-:Y:S01]  /*2e560*/  STL.64 [R1+0x7a8], R6 ;  /* 0x0007a80601007387 */ /* 0x0001e20000100a00 */
[----:B------:R-:W4:Y:S08]  /*2e570*/  LDC R87, c[0x0][0x278] ;  /* 0x00009e00ff577b82 */ /* 0x000f300000000800 */
[----:B------:R-:W4:Y:S01]  /*2e580*/  LDC R138, c[0x0][0x278] ;  /* 0x00009e00ff8a7b82 */ /* 0x000f220000000800 */
[----:B0-----:R-:W-:-:S07]  /*2e590*/  IMAD R7, R5, 0xa3, RZ ;  /* 0x000000a305077824 */ /* 0x001fce00078e02ff */
[----:B------:R-:W0:Y:S01]  /*2e5a0*/  LDC R5, c[0x0][0x278] ;  /* 0x00009e00ff057b82 */ /* 0x000e220000000800 */
[----:B------:R-:W-:-:S04]  /*2e5b0*/  IADD3 R10, P5, R9, R2, RZ ;  /* 0x00000002090a7210 */ /* 0x000fc80007fbe0ff */
[----:B------:R-:W-:-:S03]  /*2e5c0*/  LEA.HI.X.SX32 R11, R7, R3, 0x1, P5 ;  /* 0x00000003070b7211 */ /* 0x000fc600028f0eff */
[----:B------:R-:W1:Y:S01]  /*2e5d0*/  LDC R6, c[0x0][0x278] ;  /* 0x00009e00ff067b82 */ /* 0x000e620000000800 */
[----:B------:R-:W-:-:S07]  /*2e5e0*/  IMAD R236, R236, 0x52, RZ ;  /* 0x00000052ecec7824 */ /* 0x000fce00078e02ff */
[----:B------:R-:W4:Y:S01]  /*2e5f0*/  LDC R79, c[0x0][0x278] ;  /* 0x00009e00ff4f7b82 */ /* 0x000f220000000800 */
[----:B0-----:R-:W-:-:S07]  /*2e600*/  IMAD R7, R5, 0x29, RZ ;  /* 0x0000002905077824 */ /* 0x001fce00078e02ff */
[----:B------:R-:W0:Y:S08]  /*2e610*/  LDC R83, c[0x0][0x278] ;  /* 0x00009e00ff537b82 */ /* 0x000e300000000800 */
[----:B------:R-:W3:Y:S01]  /*2e620*/  LDC R5, c[0x0][0x278] ;  /* 0x00009e00ff057b82 */ /* 0x000ee20000000800 */
[----:B------:R-:W-:Y:S01]  /*2e630*/  IMAD R237, R237, 0xa4, RZ ;  /* 0x000000a4eded7824 */ /* 0x000fe200078e02ff */
[----:B------:R-:W-:Y:S01]  /*2e640*/  IADD3 R14, P6, R236, R2, RZ ;  /* 0x00000002ec0e7210 */ /* 0x000fe20007fde0ff */
[----:B------:R2:W-:Y:S03]  /*2e650*/  STL.64 [R1+0x7a0], R10 ;  /* 0x0007a00a01007387 */ /* 0x0005e60000100a00 */
[----:B------:R-:W-:-:S02]  /*2e660*/  LEA.HI.X.SX32 R15, R7, R3, 0x1, P6 ;  /* 0x00000003070f7211 */ /* 0x000fc400030f0eff */
[----:B------:R-:W0:Y:S01]  /*2e670*/  LDC R75, c[0x0][0x278] ;  /* 0x00009e00ff4b7b82 */ /* 0x000e220000000800 */
[----:B--2---:R-:W-:-:S07]  /*2e680*/  IADD3 R10, P5, R237, R2, RZ ;  /* 0x00000002ed0a7210 */ /* 0x004fce0007fbe0ff */
[----:B------:R-:W2:Y:S01]  /*2e690*/  LDC R71, c[0x0][0x278] ;  /* 0x00009e00ff477b82 */ /* 0x000ea20000000800 */
[----:B------:R-:W-:Y:S01]  /*2e6a0*/  LEA.HI.X.SX32 R11, R236, R3, 0x1, P5 ;  /* 0x00000003ec0b7211 */ /* 0x000fe200028f0eff */
[----:B------:R4:W-:Y:S01]  /*2e6b0*/  STL.64 [R1+0x2f8], R14 ;  /* 0x0002f80e01007387 */ /* 0x0009e20000100a00 */
[----:B---3--:R-:W-:-:S03]  /*2e6c0*/  IMAD R5, R5, 0x14a, RZ ;  /* 0x0000014a05057824 */ /* 0x008fc600078e02ff */
[----:B------:R3:W-:Y:S01]  /*2e6d0*/  STL.64 [R1+0x1b0], R10 ;  /* 0x0001b00a01007387 */ /* 0x0007e20000100a00 */
[----:B-1----:R-:W-:Y:S01]  /*2e6e0*/  IMAD R6, R6, 0x148, RZ ;  /* 0x0000014806067824 */ /* 0x002fe200078e02ff */
[----:B------:R-:W1:Y:S01]  /*2e6f0*/  LDC R65, c[0x0][0x278] ;  /* 0x00009e00ff417b82 */ /* 0x000e620000000800 */
[----:B------:R-:W-:Y:S02]  /*2e700*/  IMAD R238, R238, 0xa6, RZ ;  /* 0x000000a6eeee7824 */ /* 0x000fe400078e02ff */
[----:B------:R-:W-:Y:S02]  /*2e710*/  IMAD R239, R239, 0x2a, RZ ;  /* 0x0000002aefef7824 */ /* 0x000fe400078e02ff */
[----:B------:R-:W-:Y:S02]  /*2e720*/  IMAD R240, R240, 0x54, RZ ;  /* 0x00000054f0f07824 */ /* 0x000fe400078e02ff */
[----:B------:R-:W-:Y:S01]  /*2e730*/  IMAD R241, R241, 0xa8, RZ ;  /* 0x000000a8f1f17824 */ /* 0x000fe200078e02ff */
[----:B----4-:R-:W4:Y:S01]  /*2e740*/  LDC R14, c[0x0][0x278] ;  /* 0x00009e00ff0e7b82 */ /* 0x010f220000000800 */
[----:B---3--:R-:W-:-:S07]  /*2e750*/  IADD3 R10, P5, R5, R2, RZ ;  /* 0x00000002050a7210 */ /* 0x008fce0007fbe0ff */
[----:B------:R-:W3:Y:S01]  /*2e760*/  LDC R5, c[0x0][0x278] ;  /* 0x00009e00ff057b82 */ /* 0x000ee20000000800 */
[----:B------:R-:W-:-:S04]  /*2e770*/  IADD3 R6, P6, R6, R2, RZ ;  /* 0x0000000206067210 */ /* 0x000fc80007fde0ff */
[----:B------:R-:W-:-:S03]  /*2e780*/  LEA.HI.X.SX32 R7, R237, R3, 0x1, P6 ;  /* 0x00000003ed077211 */ /* 0x000fc600030f0eff */
[----:B------:R-:W1:Y:S02]  /*2e790*/  LDC R61, c[0x0][0x278] ;  /* 0x00009e00ff3d7b82 */ /* 0x000e640000000800 */
[----:B------:R0:W-:Y:S06]  /*2e7a0*/  STL.64 [R1+0x798], R6 ;  /* 0x0007980601007387 */ /* 0x0001ec0000100a00 */
[----:B------:R-:W1:Y:S08]  /*2e7b0*/  LDC R63, c[0x0][0x278] ;  /* 0x00009e00ff3f7b82 */ /* 0x000e700000000800 */
[----:B0-----:R-:W0:Y:S01]  /*2e7c0*/  LDC R6, c[0x0][0x278] ;  /* 0x00009e00ff067b82 */ /* 0x001e220000000800 */
[----:B---3--:R-:W-:-:S07]  /*2e7d0*/  IMAD R15, R5, 0xc5, RZ ;  /* 0x000000c5050f7824 */ /* 0x008fce00078e02ff */
[----:B------:R-:W3:Y:S08]  /*2e7e0*/  LDC R5, c[0x0][0x278] ;  /* 0x00009e00ff057b82 */ /* 0x000ef00000000800 */
[----:B------:R-:W2:Y:S01]  /*2e7f0*/  LDC R7, c[0x0][0x278] ;  /* 0x00009e00ff077b82 */ /* 0x000ea20000000800 */
[----:B0-----:R-:W-:-:S07]  /*2e800*/  IMAD R9, R6, 0xa5, RZ ;  /* 0x000000a506097824 */ /* 0x001fce00078e02ff */
[----:B------:R-:W0:Y:S01]  /*2e810*/  LDC R57, c[0x0][0x278] ;  /* 0x00009e00ff397b82 */ /* 0x000e220000000800 */
[----:B------:R-:W-:Y:S01]  /*2e820*/  LEA.HI.X.SX32 R11, R9, R3, 0x1, P5 ;  /* 0x00000003090b7211 */ /* 0x000fe200028f0eff */
[----:B---3--:R-:W-:-:S06]  /*2e830*/  IMAD R5, R5, 0x14c, RZ ;  /* 0x0000014c05057824 */ /* 0x008fcc00078e02ff */
[----:B------:R-:W3:Y:S01]  /*2e840*/  LDC R6, c[0x0][0x278] ;  /* 0x00009e00ff067b82 */ /* 0x000ee20000000800 */
[----:B------:R4:W-:Y:S07]  /*2e850*/  STL.64 [R1+0x790], R10 ;  /* 0x0007900a01007387 */ /* 0x0009ee0000100a00 */
[----:B------:R-:W0:Y:S01]  /*2e860*/  LDC R51, c[0x0][0x278] ;  /* 0x00009e00ff337b82 */ /* 0x000e220000000800 */
[----:B----4-:R-:W-:-:S07]  /*2e870*/  IADD3 R10, P5, R5, R2, RZ ;  /* 0x00000002050a7210 */ /* 0x010fce0007fbe0ff */
[----:B------:R-:W4:Y:S01]  /*2e880*/  LDC R5, c[0x0][0x278] ;  /* 0x00009e00ff057b82 */ /* 0x000f220000000800 */
[----:B--2---:R-:W-:Y:S01]  /*2e890*/  IMAD R7, R7, 0x53, RZ ;  /* 0x0000005307077824 */ /* 0x004fe200078e02ff */
[----:B------:R-:W-:Y:S01]  /*2e8a0*/  IADD3 R18, P6, R238, R2, RZ ;  /* 0x00000002ee127210 */ /* 0x000fe20007fde0ff */
[----:B---3--:R-:W-:-:S03]  /*2e8b0*/  IMAD R6, R6, 0x14e, RZ ;  /* 0x0000014e06067824 */ /* 0x008fc600078e02ff */
[-C--:B------:R-:W-:Y:S02]  /*2e8c0*/  LEA.HI.X.SX32 R19, R7, R3.reuse, 0x1, P6 ;  /* 0x0000000307137211 */ /* 0x080fe400030f0eff */
[----:B------:R-:W2:Y:S01]  /*2e8d0*/  LDC R47, c[0x0][0x278] ;  /* 0x00009e00ff2f7b82 */ /* 0x000ea20000000800 */
[----:B------:R-:W-:Y:S02]  /*2e8e0*/  IADD3 R6, P6, R6, R2, RZ ;  /* 0x0000000206067210 */ /* 0x000fe40007fde0ff */
[----:B------:R-:W-:-:S05]  /*2e8f0*/  LEA.HI.X.SX32 R11, R238, R3, 0x1, P5 ;  /* 0x00000003ee0b7211 */ /* 0x000fca00028f0eff */
[----:B------:R-:W3:Y:S01]  /*2e900*/  LDC R43, c[0x0][0x278] ;  /* 0x00009e00ff2b7b82 */ /* 0x000ee20000000800 */
[----:B----4-:R-:W-:-:S07]  /*2e910*/  IMAD R9, R5, 0xa7, RZ ;  /* 0x000000a705097824 */ /* 0x010fce00078e02ff */
[----:B------:R-:W4:Y:S01]  /*2e920*/  LDC R5, c[0x0][0x278] ;  /* 0x00009e00ff057b82 */ /* 0x000f220000000800 */
[----:B------:R-:W-:Y:S01]  /*2e930*/  LEA.HI.X.SX32 R7, R9, R3, 0x1, P6 ;  /* 0x0000000309077211 */ /* 0x000fe200030f0eff */
[----:B------:R-:W-:Y:S04]  /*2e940*/  STL.64 [R1+0x1a8], R18 ;  /* 0x0001a81201007387 */ /* 0x000fe80000100a00 */
[----:B------:R-:W-:Y:S02]  /*2e950*/  STL.64 [R1+0x788], R10 ;  /* 0x0007880a01007387 */ /* 0x000fe40000100a00 */
[----:B------:R-:W1:Y:S02]  /*2e960*/  LDC R9, c[0x0][0x278] ;  /* 0x00009e00ff097b82 */ /* 0x000e640000000800 */
[----:B------:R0:W-:Y:S06]  /*2e970*/  STL.64 [R1+0x780], R6 ;  /* 0x0007800601007387 */ /* 0x0001ec0000100a00 */
[----:B------:R-:W3:Y:S08]  /*2e980*/  LDC R39, c[0x0][0x278] ;  /* 0x00009e00ff277b82 */ /* 0x000ef00000000800 */
[----:B0-----:R-:W0:Y:S01]  /*2e990*/  LDC R6, c[0x0][0x278] ;  /* 0x00009e00ff067b82 */ /* 0x001e220000000800 */
[----:B----4-:R-:W-:Y:S01]  /*2e9a0*/  IMAD R5, R5, 0x15, RZ ;  /* 0x0000001505057824 */ /* 0x010fe200078e02ff */
[----:B------:R-:W-:-:S04]  /*2e9b0*/  IADD3 R10, P5, R239, R2, RZ ;  /* 0x00000002ef0a7210 */ /* 0x000fc80007fbe0ff */
[-C--:B------:R-:W-:Y:S02]  /*2e9c0*/  LEA.HI.X.SX32 R11, R5, R3.reuse, 0x1, P5 ;  /* 0x00000003050b7211 */ /* 0x080fe400028f0eff */
[----:B------:R-:W4:Y:S01]  /*2e9d0*/  LDC R5, c[0x0][0x278] ;  /* 0x00009e00ff057b82 */ /* 0x000f220000000800 */
[----:B------:R-:W-:Y:S02]  /*2e9e0*/  IADD3 R18, P6, R240, R2, RZ ;  /* 0x00000002f0127210 */ /* 0x000fe40007fde0ff */
[----:B------:R2:W-:Y:S02]  /*2e9f0*/  STL.64 [R1+0x398], R10 ;  /* 0x0003980a01007387 */ /* 0x0005e40000100a00 */
[----:B------:R-:W-:-:S03]  /*2ea00*/  LEA.HI.X.SX32 R19, R239, R3, 0x1, P6 ;  /* 0x00000003ef137211 */ /* 0x000fc600030f0eff */
[----:B------:R-:W3:Y:S01]  /*2ea10*/  LDC R29, c[0x0][0x278] ;  /* 0x00009e00ff1d7b82 */ /* 0x000ee20000000800 */
[----:B0-----:R-:W-:Y:S01]  /*2ea20*/  IMAD R6, R6, 0x150, RZ ;  /* 0x0000015006067824 */ /* 0x001fe200078e02ff */
[----:B--2---:R-:W-:-:S06]  /*2ea30*/  IADD3 R10, P5, R241, R2, RZ ;  /* 0x00000002f10a7210 */ /* 0x004fcc0007fbe0ff */
[----:B------:R-:W0:Y:S01]  /*2ea40*/  LDC R136, c[0x0][0x278] ;  /* 0x00009e00ff887b82 */ /* 0x000e220000000800 */
[-C--:B------:R-:W-:Y:S02]  /*2ea50*/  IADD3 R6, P6, R6, R2.reuse, RZ ;  /* 0x0000000206067210 */ /* 0x080fe40007fde0ff */
[-C--:B------:R-:W-:Y:S02]  /*2ea60*/  LEA.HI.X.SX32 R11, R240, R3.reuse, 0x1, P5 ;  /* 0x00000003f00b7211 */ /* 0x080fe400028f0eff */
[----:B------:R-:W-:Y:S01]  /*2ea70*/  LEA.HI.X.SX32 R7, R241, R3, 0x1, P6 ;  /* 0x00000003f1077211 */ /* 0x000fe200030f0eff */
[----:B------:R-:W-:Y:S01]  /*2ea80*/  STL.64 [R1+0x2f0], R18 ;  /* 0x0002f01201007387 */ /* 0x000fe20000100a00 */
[----:B----4-:R-:W-:Y:S01]  /*2ea90*/  IMAD R5, R5, 0x152, RZ ;  /* 0x0000015205057824 */ /* 0x010fe200078e02ff */
[----:B------:R-:W2:Y:S02]  /*2eaa0*/  LDC R137, c[0x0][0x278] ;  /* 0x00009e00ff897b82 */ /* 0x000ea40000000800 */
[----:B------:R4:W-:Y:S04]  /*2eab0*/  STL.64 [R1+0x1a0], R10 ;  /* 0x0001a00a01007387 */ /* 0x0009e80000100a00 */
[----:B------:R1:W-:Y:S02]  /*2eac0*/  STL.64 [R1+0x778], R6 ;  /* 0x0007780601007387 */ /* 0x0003e40000100a00 */
[----:B------:R-:W0:Y:S08]  /*2ead0*/  LDC R35, c[0x0][0x278] ;  /* 0x00009e00ff237b82 */ /* 0x000e300000000800 */
[----:B------:R-:W2:Y:S01]  /*2eae0*/  LDC R135, c[0x0][0x278] ;  /* 0x00009e00ff877b82 */ /* 0x000ea20000000800 */
[----:B----4-:R-:W-:-:S07]  /*2eaf0*/  IADD3 R10, P5, R5, R2, RZ ;  /* 0x00000002050a7210 */ /* 0x010fce0007fbe0ff */
[----:B-1----:R-:W1:Y:S08]  /*2eb00*/  LDC R6, c[0x0][0x278] ;  /* 0x00009e00ff067b82 */ /* 0x002e700000000800 */
[----:B------:R-:W4:Y:S01]  /*2eb10*/  LDC R5, c[0x0][0x278] ;  /* 0x00009e00ff057b82 */ /* 0x000f220000000800 */
[----:B------:R-:W-:-:S07]  /*2eb20*/  IMAD R237, R9, 0xc7, RZ ;  /* 0x000000c709ed7824 */ /* 0x000fce00078e02ff */
[----:B------:R-:W3:Y:S01]  /*2eb30*/  LDC R7, c[0x0][0x278] ;  /* 0x00009e00ff077b82 */ /* 0x000ee20000000800 */
[----:B-1----:R-:W-:-:S07]  /*2eb40*/  IMAD R9, R6, 0xa9, RZ ;  /* 0x000000a906097824 */ /* 0x002fce00078e02ff */
[----:B------:R-:W1:Y:S01]  /*2eb50*/  LDC R134, c[0x0][0x278] ;  /* 0x00009e00ff867b82 */ /* 0x000e620000000800 */
[----:B------:R-:W-:Y:S01]  /*2eb60*/  LEA.HI.X.SX32 R11, R9, R3, 0x1, P5 ;  /* 0x00000003090b7211 */ /* 0x000fe200028f0eff */
[----:B----4-:R-:W-:-:S06]  /*2eb70*/  IMAD R5, R5, 0x154, RZ ;  /* 0x0000015405057824 */ /* 0x010fcc00078e02ff */
[----:B------:R-:W4:Y:S01]  /*2eb80*/  LDC R6, c[0x0][0x278] ;  /* 0x00009e00ff067b82 */ /* 0x000f220000000800 */
[----:B------:R0:W-:Y:S07]  /*2eb90*/  STL.64 [R1+0x770], R10 ;  /* 0x0007700a01007387 */ /* 0x0001ee0000100a00 */
[----:B------:R-:W1:Y:S01]  /*2eba0*/  LDC R132, c[0x0][0x278] ;  /* 0x00009e00ff847b82 */ /* 0x000e620000000800 */
[----:B0-----:R-:W-:-:S07]  /*2ebb0*/  IADD3 R10, P5, R5, R2, RZ ;  /* 0x00000002050a7210 */ /* 0x001fce0007fbe0ff */
[----:B------:R-:W0:Y:S01]  /*2ebc0*/  LDC R5, c[0x0][0x278] ;  /* 0x00009e00ff057b82 */ /* 0x000e220000000800 */
[----:B------:R-:W-:Y:S02]  /*2ebd0*/  IMAD R242, R242, 0xaa, RZ ;  /* 0x000000aaf2f27824 */ /* 0x000fe400078e02ff */
[----:B---3--:R-:W-:-:S03]  /*2ebe0*/  IMAD R7, R7, 0x55, RZ ;  /* 0x0000005507077824 */ /* 0x008fc600078e02ff */
[----:B------:R-:W-:Y:S01]  /*2ebf0*/  IADD3 R18, P6, R242, R2, RZ ;  /* 0x00000002f2127210 */ /* 0x000fe20007fde0ff */
[----:B----4-:R-:W-:Y:S01]  /*2ec00*/  IMAD R6, R6, 0x156, RZ ;  /* 0x0000015606067824 */ /* 0x010fe200078e02ff */
[----:B------:R-:W3:Y:S08]  /*2ec10*/  LDC R131, c[0x0][0x278] ;  /* 0x00009e00ff837b82 */ /* 0x000ef00000000800 */
[----:B------:R-:W4:Y:S01]  /*2ec20*/  LDC R130, c[0x0][0x278] ;  /* 0x00009e00ff827b82 */ /* 0x000f220000000800 */
[----:B0-----:R-:W-:-:S07]  /*2ec30*/  IMAD R9, R5, 0xab, RZ ;  /* 0x000000ab05097824 */ /* 0x001fce00078e02ff */
[----:B------:R-:W0:Y:S08]  /*2ec40*/  LDC R129, c[0x0][0x278] ;  /* 0x00009e00ff817b82 */ /* 0x000e300000000800 */
[----:B------:R-:W2:Y:S01]  /*2ec50*/  LDC R5, c[0x0][0x278] ;  /* 0x00009e00ff057b82 */ /* 0x000ea20000000800 */
[-C--:B------:R-:W-:Y:S01]  /*2ec60*/  LEA.HI.X.SX32 R19, R7, R3.reuse, 0x1, P6 ;  /* 0x0000000307137211 */ /* 0x080fe200030f0eff */
[----:B------:R-:W-:Y:S01]  /*2ec70*/  IMAD R243, R243, 0x56, RZ ;  /* 0x00000056f3f37824 */ /* 0x000fe200078e02ff */
[----:B------:R-:W-:-:S02]  /*2ec80*/  LEA.HI.X.SX32 R11, R242, R3, 0x1, P5 ;  /* 0x00000003f20b7211 */ /* 0x000fc400028f0eff */
[-C--:B------:R-:W-:Y:S01]  /*2ec90*/  IADD3 R6, P6, R6, R2.reuse, RZ ;  /* 0x0000000206067210 */ /* 0x080fe20007fde0ff */
[----:B------:R-:W-:Y:S02]  /*2eca0*/  STL.64 [R1+0x198], R18 ;  /* 0x0001981201007387 */ /* 0x000fe40000100a00 */
[----:B------:R-:W0:Y:S01]  /*2ecb0*/  LDC R128, c[0x0][0x278] ;  /* 0x00009e00ff807b82 */ /* 0x000e220000000800 */
[----:B------:R-:W-:Y:S01]  /*2ecc0*/  LEA.HI.X.SX32 R7, R9, R3, 0x1, P6 ;  /* 0x0000000309077211 */ /* 0x000fe200030f0eff */
[----:B------:R1:W-:Y:S06]  /*2ecd0*/  STL.64 [R1+0x768], R10 ;  /* 0x0007680a01007387 */ /* 0x0003ec0000100a00 */
[----:B------:R-:W3:Y:S01]  /*2ece0*/  LDC R9, c[0x0][0x278] ;  /* 0x00009e00ff097b82 */ /* 0x000ee20000000800 */
[----:B-1----:R-:W-:Y:S01]  /*2ecf0*/  IADD3 R10, P5, R243, R2, RZ ;  /* 0x00000002f30a7210 */ /* 0x002fe20007fbe0ff */
[----:B--2---:R-:W-:-:S06]  /*2ed00*/  IMAD R5, R5, 0x2b, RZ ;  /* 0x0000002b05057824 */ /* 0x004fcc00078e02ff */
[----:B------:R-:W1:Y:S01]  /*2ed10*/  LDC R126, c[0x0][0x278] ;  /* 0x00009e00ff7e7b82 */ /* 0x000e620000000800 */
[----:B------:R-:W-:-:S07]  /*2ed20*/  LEA.HI.X.SX32 R11, R5, R3, 0x1, P5 ;  /* 0x00000003050b7211 */ /* 0x000fce00028f0eff */
[----:B------:R-:W2:Y:S01]  /*2ed30*/  LDC R5, c[0x0][0x278] ;  /* 0x00009e00ff057b82 */ /* 0x000ea20000000800 */
[----:B------:R-:W-:Y:S01]  /*2ed40*/  IMAD R244, R244, 0xac, RZ ;  /* 0x000000acf4f47824 */ /* 0x000fe200078e02ff */
[----:B------:R4:W-:Y:S01]  /*2ed50*/  STL.64 [R1+0x760], R6 ;  /* 0x0007600601007387 */ /* 0x0009e20000100a00 */
[----:B------:R-:W-:Y:S02]  /*2ed60*/  IMAD R245, R245, 0x6, RZ ;  /* 0x00000006f5f57824 */ /* 0x000fe400078e02ff */
[----:B---3--:R-:W-:-:S03]  /*2ed70*/  IMAD R9, R9, 0x158, RZ ;  /* 0x0000015809097824 */ /* 0x008fc600078e02ff */
[----:B------:R-:W3:Y:S01]  /*2ed80*/  LDC R125, c[0x0][0x278] ;  /* 0x00009e00ff7d7b82 */ /* 0x000ee20000000800 */
[----:B----4-:R-:W-:-:S07]  /*2ed90*/  IADD3 R6, P6, R244, R2, RZ ;  /* 0x00000002f4067210 */ /* 0x010fce0007fde0ff */
[----:B------:R-:W4:Y:S01]  /*2eda0*/  LDC R124, c[0x0][0x278] ;  /* 0x00009e00ff7c7b82 */ /* 0x000f220000000800 */
[----:B------:R-:W-:Y:S01]  /*2edb0*/  LEA.HI.X.SX32 R7, R243, R3, 0x1, P6 ;  /* 0x00000003f3077211 */ /* 0x000fe200030f0eff */
[----:B------:R0:W-:Y:S04]  /*2edc0*/  STL.64 [R1+0x2e8], R10 ;  /* 0x0002e80a01007387 */ /* 0x0001e80000100a00 */
[----:B------:R1:W-:Y:S01]  /*2edd0*/  STL.64 [R1+0x190], R6 ;  /* 0x0001900601007387 */ /* 0x0003e20000100a00 */
[----:B--2---:R-:W-:Y:S01]  /*2ede0*/  IMAD R5, R5, 0x3, RZ ;  /* 0x0000000305057824 */ /* 0x004fe200078e02ff */
[----:B------:R-:W2:Y:S01]  /*2edf0*/  LDC R122, c[0x0][0x278] ;  /* 0x00009e00ff7a7b82 */ /* 0x000ea20000000800 */
[----:B0-----:R-:W-:Y:S01]  /*2ee00*/  IADD3 R10, P5, R9, R2, RZ ;  /* 0x00000002090a7210 */ /* 0x001fe20007fbe0ff */
[----:B------:R-:W-:-:S06]  /*2ee10*/  IMAD R246, R246, 0xc, RZ ;  /* 0x0000000cf6f67824 */ /* 0x000fcc00078e02ff */
[----:B------:R-:W0:Y:S01]  /*2ee20*/  LDC R9, c[0x0][0x278] ;  /* 0x00009e00ff097b82 */ /* 0x000e220000000800 */
[----:B-1----:R-:W-:Y:S02]  /*2ee30*/  IADD3 R6, P6, R245, R2, RZ ;  /* 0x00000002f5067210 */ /* 0x002fe40007fde0ff */
[-C--:B------:R-:W-:Y:S02]  /*2ee40*/  LEA.HI.X.SX32 R11, R244, R3.reuse, 0x1, P5 ;  /* 0x00000003f40b7211 */ /* 0x080fe400028f0eff */
[----:B------:R-:W-:-:S03]  /*2ee50*/  LEA.HI.X.SX32 R7, R5, R3, 0x1, P6 ;  /* 0x0000000305077211 */ /* 0x000fc600030f0eff */
[----:B------:R-:W1:Y:S01]  /*2ee60*/  LDC R5, c[0x0][0x278] ;  /* 0x00009e00ff057b82 */ /* 0x000e620000000800 */
[----:B------:R-:W-:Y:S04]  /*2ee70*/  STL.64 [R1+0x758], R10 ;  /* 0x0007580a01007387 */ /* 0x000fe80000100a00 */
[----:B------:R3:W-:Y:S03]  /*2ee80*/  STL.64 [R1+0x428], R6 ;  /* 0x0004280601007387 */ /* 0x0007e60000100a00 */
[----:B------:R-:W2:Y:S08]  /*2ee90*/  LDC R121, c[0x0][0x278] ;  /* 0x00009e00ff797b82 */ /* 0x000eb00000000800 */
[----:B------:R-:W2:Y:S08]  /*2eea0*/  LDC R120, c[0x0][0x278] ;  /* 0x00009e00ff787b82 */ /* 0x000eb00000000800 */
[----:B---3--:R-:W3:Y:S01]  /*2eeb0*/  LDC R6, c[0x0][0x278] ;  /* 0x00009e00ff067b82 */ /* 0x008ee20000000800 */
[----:B------:R-:W-:Y:S01]  /*2eec0*/  IMAD R248, R248, 0x16, RZ ;  /* 0x00000016f8f87824 */ /* 0x000fe200078e02ff */
[----:B------:R-:W-:Y:S01]  /*2eed0*/  IADD3 R18, P5, R246, R2, RZ ;  /* 0x00000002f6127210 */ /* 0x000fe20007fbe0ff */
[----:B------:R-:W-:-:S02]  /*2eee0*/  IMAD R236, R14, 0xc9, RZ ;  /* 0x000000c90eec7824 */ /* 0x000fc400078e02ff */
[----:B-1----:R-:W-:Y:S01]  /*2eef0*/  IMAD R5, R5, 0xb, RZ ;  /* 0x0000000b05057824 */ /* 0x002fe200078e02ff */
[----:B------:R-:W-:Y:S01]  /*2ef00*/  LEA.HI.X.SX32 R19, R245, R3, 0x1, P5 ;  /* 0x00000003f5137211 */ /* 0x000fe200028f0eff */
[----:B------:R-:W-:Y:S01]  /*2ef10*/  IMAD R247, R247, 0xe, RZ ;  /* 0x0000000ef7f77824 */ /* 0x000fe200078e02ff */
[----:B------:R-:W1:Y:S08]  /*2ef20*/  LDC R118, c[0x0][0x278] ;  /* 0x00009e00ff767b82 */ /* 0x000e700000000800 */
[----:B------:R-:W1:Y:S01]  /*2ef30*/  LDC R117, c[0x0][0x278] ;  /* 0x00009e00ff757b82 */ /* 0x000e620000000800 */
[----:B---3--:R-:W-:Y:S01]  /*2ef40*/  IMAD R14, R6, 0x7, RZ ;  /* 0x00000007060e7824 */ /* 0x008fe200078e02ff */
[----:B------:R-:W-:-:S06]  /*2ef50*/  IADD3 R6, P5, R248, R2, RZ ;  /* 0x00000002f8067210 */ /* 0x000fcc0007fbe0ff */
[----:B------:R-:W3:Y:S01]  /*2ef60*/  LDC R116, c[0x0][0x278] ;  /* 0x00009e00ff747b82 */ /* 0x000ee20000000800 */
[----:B------:R-:W-:-:S07]  /*2ef70*/  LEA.HI.X.SX32 R7, R5, R3, 0x1, P5 ;  /* 0x0000000305077211 */ /* 0x000fce00028f0eff */
[----:B------:R-:W4:Y:S01]  /*2ef80*/  LDC R5, c[0x0][0x278] ;  /* 0x00009e00ff057b82 */ /* 0x000f220000000800 */
[----:B------:R-:W-:Y:S01]  /*2ef90*/  IADD3 R10, P6, R247, R2, RZ ;  /* 0x00000002f70a7210 */ /* 0x000fe20007fde0ff */
[----:B------:R-:W-:-:S03]  /*2efa0*/  IMAD R250, R250, 0x1a, RZ ;  /* 0x0000001afafa7824 */ /* 0x000fc600078e02ff */
[----:B------:R-:W-:Y:S01]  /*2efb0*/  LEA.HI.X.SX32 R11, R14, R3, 0x1, P6 ;  /* 0x000000030e0b7211 */ /* 0x000fe200030f0eff */
[----:B------:R0:W-:Y:S02]  /*2efc0*/  STL.64 [R1+0x410], R18 ;  /* 0x0004101201007387 */ /* 0x0001e40000100a00 */
[----:B------:R-:W2:Y:S02]  /*2efd0*/  LDC R14, c[0x0][0x278] ;  /* 0x00009e00ff0e7b82 */ /* 0x000ea40000000800 */
[----:B------:R-:W-:Y:S04]  /*2efe0*/  STL.64 [R1+0x408], R10 ;  /* 0x0004080a01007387 */ /* 0x000fe80000100a00 */
[----:B------:R1:W-:Y:S02]  /*2eff0*/  STL.64 [R1+0x3e8], R6 ;  /* 0x0003e80601007387 */ /* 0x0003e40000100a00 */
[----:B------:R-:W3:Y:S01]  /*2f000*/  LDC R114, c[0x0][0x278] ;  /* 0x00009e00ff727b82 */ /* 0x000ee20000000800 */
[----:B0-----:R-:W-:-:S02]  /*2f010*/  IMAD R18, R9, 0xcb, RZ ;  /* 0x000000cb09127824 */ /* 0x001fc400078e02ff */
[----:B----4-:R-:W-:-:S05]  /*2f020*/  IMAD R5, R5, 0xd, RZ ;  /* 0x0000000d05057824 */ /* 0x010fca00078e02ff */
[----:B------:R-:W0:Y:S01]  /*2f030*/  LDC R9, c[0x0][0x278] ;  /* 0x00009e00ff097b82 */ /* 0x000e220000000800 */
[----:B-1----:R-:W-:Y:S01]  /*2f040*/  IADD3 R6, P5, R250, R2, RZ ;  /* 0x00000002fa067210 */ /* 0x002fe20007fbe0ff */
[----:B------:R-:W-:-:S03]  /*2f050*/  IMAD R249, R249, 0x18, RZ ;  /* 0x00000018f9f97824 */ /* 0x000fc600078e02ff */
[----:B------:R-:W-:-:S03]  /*2f060*/  LEA.HI.X.SX32 R7, R5, R3, 0x1, P5 ;  /* 0x0000000305077211 */ /* 0x000fc600028f0eff */
[----:B------:R-:W1:Y:S01]  /*2f070*/  LDC R5, c[0x0][0x278] ;  /* 0x00009e00ff057b82 */ /* 0x000e620000000800 */
[----:B------:R-:W-:-:S04]  /*2f080*/  IADD3 R10, P6, R249, R2, RZ ;  /* 0x00000002f90a7210 */ /* 0x000fc80007fde0ff */
[----:B------:R-:W-:-:S03]  /*2f090*/  LEA.HI.X.SX32 R11, R246, R3, 0x1, P6 ;  /* 0x00000003f60b7211 */ /* 0x000fc600030f0eff */
[----:B------:R-:W4:Y:S02]  /*2f0a0*/  LDC R113, c[0x0][0x278] ;  /* 0x00009e00ff717b82 */ /* 0x000f240000000800 */
[----:B------:R3:W-:Y:S01]  /*2f0b0*/  STL.64 [R1+0x3e0], R10 ;  /* 0x0003e00a01007387 */ /* 0x0007e20000100a00 */
[----:B--2---:R-:W-:Y:S02]  /*2f0c0*/  IMAD R19, R14, 0x1e, RZ ;  /* 0x0000001e0e137824 */ /* 0x004fe400078e02ff */
[----:B0-----:R-:W-:-:S03]  /*2f0d0*/  IMAD R17, R9, 0x2c, RZ ;  /* 0x0000002c09117824 */ /* 0x001fc600078e02ff */
[----:B------:R-:W0:Y:S01]  /*2f0e0*/  LDC R112, c[0x0][0x278] ;  /* 0x00009e00ff707b82 */ /* 0x000e220000000800 */
[----:B---3--:R-:W-:Y:S01]  /*2f0f0*/  IADD3 R10, P6, R251, R2, RZ ;  /* 0x00000002fb0a7210 */ /* 0x008fe20007fde0ff */
[----:B------:R2:W-:Y:S01]  /*2f100*/  STL.64 [R1+0x3d8], R6 ;  /* 0x0003d80601007387 */ /* 0x0005e20000100a00 */
[----:B-1----:R-:W-:-:S05]  /*2f110*/  IMAD R5, R5, 0xf, RZ ;  /* 0x0000000f05057824 */ /* 0x002fca00078e02ff */
[----:B------:R-:W1:Y:S01]  /*2f120*/  LDC R14, c[0x0][0x278] ;  /* 0x00009e00ff0e7b82 */ /* 0x000e620000000800 */
[----:B------:R-:W-:-:S05]  /*2f130*/  LEA.HI.X.SX32 R11, R247, R3, 0x1, P6 ;  /* 0x00000003f70b7211 */ /* 0x000fca00030f0eff */
[----:B------:R3:W-:Y:S02]  /*2f140*/  STL.64 [R1+0x3d0], R10 ;  /* 0x0003d00a01007387 */ /* 0x0007e40000100a00 */
[----:B------:R-:W4:Y:S01]  /*2f150*/  LDC R9, c[0x0][0x278] ;  /* 0x00009e00ff097b82 */ /* 0x000f220000000800 */
[----:B--2---:R-:W-:-:S04]  /*2f160*/  IADD3 R6, P5, R19, R2, RZ ;  /* 0x0000000213067210 */ /* 0x004fc80007fbe0ff */
[----:B------:R-:W-:-:S03]  /*2f170*/  LEA.HI.X.SX32 R7, R5, R3, 0x1, P5 ;  /* 0x0000000305077211 */ /* 0x000fc600028f0eff */
[----:B------:R-:W2:Y:S01]  /*2f180*/  LDC R5, c[0x0][0x278] ;  /* 0x00009e00ff057b82 */ /* 0x000ea20000000800 */
[----:B---3--:R-:W-:-:S04]  /*2f190*/  IADD3 R10, P6, R17, R2, RZ ;  /* 0x00000002110a7210 */ /* 0x008fc80007fde0ff */
[----:B------:R-:W-:Y:S01]  /*2f1a0*/  LEA.HI.X.SX32 R11, R248, R3, 0x1, P6 ;  /* 0x00000003f80b7211 */ /* 0x000fe200030f0eff */
[----:B------:R-:W-:Y:S01]  /*2f1b0*/  STL.64 [R1+0x3c8], R6 ;  /* 0x0003c80601007387 */ /* 0x000fe20000100a00 */
[----:B-1----:R-:W-:Y:S01]  /*2f1c0*/  IMAD R221, R14, 0x2e, RZ ;  /* 0x0000002e0edd7824 */ /* 0x002fe200078e02ff */
[----:B------:R-:W1:Y:S02]  /*2f1d0*/  LDC R248, c[0x0][0x278] ;  /* 0x00009e00fff87b82 */ /* 0x000e640000000800 */
[----:B------:R3:W-:Y:S06]  /*2f1e0*/  STL.64 [R1+0x390], R10 ;  /* 0x0003900a01007387 */ /* 0x0007ec0000100a00 */
[----:B------:R-:W0:Y:S08]  /*2f1f0*/  LDC R110, c[0x0][0x278] ;  /* 0x00009e00ff6e7b82 */ /* 0x000e300000000800 */
[----:B---3--:R-:W3:Y:S01]  /*2f200*/  LDC R10, c[0x0][0x278] ;  /* 0x00009e00ff0a7b82 */ /* 0x008ee20000000800 */
[----:B--2---:R-:W-:Y:S01]  /*2f210*/  IMAD R5, R5, 0x17, RZ ;  /* 0x0000001705057824 */ /* 0x004fe200078e02ff */
[----:B------:R-:W-:-:S04]  /*2f220*/  IADD3 R6, P5, R221, R2, RZ ;  /* 0x00000002dd067210 */ /* 0x000fc80007fbe0ff */
[----:B------:R-:W-:Y:S01]  /*2f230*/  LEA.HI.X.SX32 R7, R5, R3, 0x1, P5 ;  /* 0x0000000305077211 */ /* 0x000fe200028f0eff */
[----:B----4-:R-:W-:Y:S01]  /*2f240*/  IMAD R14, R9, 0x30, RZ ;  /* 0x00000030090e7824 */ /* 0x010fe200078e02ff */
[----:B------:R-:W2:Y:S01]  /*2f250*/  LDC R5, c[0x0][0x278] ;  /* 0x00009e00ff057b82 */ /* 0x000ea20000000800 */
[----:B------:R-:W-:Y:S02]  /*2f260*/  IMAD R225, R225, 0x19, RZ ;  /* 0x00000019e1e17824 */ /* 0x000fe400078e02ff */
[----:B------:R4:W-:Y:S05]  /*2f270*/  STL.64 [R1+0x388], R6 ;  /* 0x0003880601007387 */ /* 0x0009ea0000100a00 */
[----:B------:R-:W1:Y:S01]  /*2f280*/  LDC R9, c[0x0][0x278] ;  /* 0x00009e00ff097b82 */ /* 0x000e620000000800 */
[----:B---3--:R-:W-:-:S07]  /*2f290*/  IMAD R10, R10, 0x32, RZ ;  /* 0x000000320a0a7824 */ /* 0x008fce00078e02ff */
[----:B------:R-:W3:Y:S01]  /*2f2a0*/  LDC R11, c[0x0][0x278] ;  /* 0x00009e00ff0b7b82 */ /* 0x000ee20000000800 */
[----:B----4-:R-:W-:-:S04]  /*2f2b0*/  IADD3 R6, P5, R10, R2, RZ ;  /* 0x000000020a067210 */ /* 0x010fc80007fbe0ff */
[----:B------:R-:W-:-:S03]  /*2f2c0*/  LEA.HI.X.SX32 R7, R225, R3, 0x1, P5 ;  /* 0x00000003e1077211 */ /* 0x000fc600028f0eff */
[----:B------:R-:W4:Y:S08]  /*2f2d0*/  LDC R109, c[0x0][0x278] ;  /* 0x00009e00ff6d7b82 */ /* 0x000f300000000800 */
[----:B------:R-:W0:Y:S01]  /*2f2e0*/  LDC R225, c[0x0][0x278] ;  /* 0x00009e00ffe17b82 */ /* 0x000e220000000800 */
[----:B------:R-:W-:Y:S01]  /*2f2f0*/  IADD3 R238, P6, R14, R2, RZ ;  /* 0x000000020eee7210 */ /* 0x000fe20007fde0ff */
[----:B-1----:R-:W-:-:S03]  /*2f300*/  IMAD R9, R9, 0x34, RZ ;  /* 0x0000003409097824 */ /* 0x002fc600078e02ff */
[----:B------:R-:W-:Y:S01]  /*2f310*/  LEA.HI.X.SX32 R239, R249, R3, 0x1, P6 ;  /* 0x00000003f9ef7211 */ /* 0x000fe200030f0eff */
[----:B--2---:R-:W-:Y:S02]  /*2f320*/  IMAD R5, R5, 0x36, RZ ;  /* 0x0000003605057824 */ /* 0x004fe400078e02ff */
[----:B------:R-:W1:Y:S02]  /*2f330*/  LDC R108, c[0x0][0x278] ;  /* 0x00009e00ff6c7b82 */ /* 0x000e640000000800 */
[----:B------:R2:W-:Y:S04]  /*2f340*/  STL.64 [R1+0x380], R238 ;  /* 0x000380ee01007387 */ /* 0x0005e80000100a00 */
[----:B------:R0:W-:Y:S01]  /*2f350*/  STL.64 [R1+0x378], R6 ;  /* 0x0003780601007387 */ /* 0x0001e20000100a00 */
[----:B---3--:R-:W-:Y:S01]  /*2f360*/  IMAD R235, R11, 0xcd, RZ ;  /* 0x000000cd0beb7824 */ /* 0x008fe200078e02ff */
[----:B------:R-:W3:Y:S01]  /*2f370*/  LDC R106, c[0x0][0x278] ;  /* 0x00009e00ff6a7b82 */ /* 0x000ee20000000800 */
[----:B--2---:R-:W-:Y:S01]  /*2f380*/  IADD3 R238, P6, R9, R2, RZ ;  /* 0x0000000209ee7210 */ /* 0x004fe20007fde0ff */
[----:B0-----:R-:W-:-:S06]  /*2f390*/  IMAD R225, R225, 0x1b, RZ ;  /* 0x0000001be1e17824 */ /* 0x001fcc00078e02ff */
[----:B------:R-:W0:Y:S01]  /*2f3a0*/  LDC R11, c[0x0][0x278] ;  /* 0x00009e00ff0b7b82 */ /* 0x000e220000000800 */
[----:B------:R-:W-:Y:S02]  /*2f3b0*/  IADD3 R6, P5, R5, R2, RZ ;  /* 0x0000000205067210 */ /* 0x000fe40007fbe0ff */
[-C--:B------:R-:W-:Y:S02]  /*2f3c0*/  LEA.HI.X.SX32 R239, R250, R3.reuse, 0x1, P6 ;  /* 0x00000003faef7211 */ /* 0x080fe400030f0eff */
[----:B------:R-:W-:-:S03]  /*2f3d0*/  LEA.HI.X.SX32 R7, R225, R3, 0x1, P5 ;  /* 0x00000003e1077211 */ /* 0x000fc600028f0eff */
[----:B------:R-:W-:Y:S01]  /*2f3e0*/  STL.64 [R1+0x370], R238 ;  /* 0x000370ee01007387 */ /* 0x000fe20000100a00 */
[----:B------:R-:W2:Y:S03]  /*2f3f0*/  LDC R105, c[0x0][0x278] ;  /* 0x00009e00ff697b82 */ /* 0x000ea60000000800 */
[----:B------:R4:W-:Y:S01]  /*2f400*/  STL.64 [R1+0x368], R6 ;  /* 0x0003680601007387 */ /* 0x0009e20000100a00 */
[----:B------:R-:W-:-:S04]  /*2f410*/  IMAD R244, R229, 0x3c, RZ ;  /* 0x0000003ce5f47824 */ /* 0x000fc800078e02ff */
[----:B------:R-:W1:Y:S08]  /*2f420*/  LDC R229, c[0x0][0x278] ;  /* 0x00009e00ffe57b82 */ /* 0x000e700000000800 */
[----:B----4-:R-:W4:Y:S01]  /*2f430*/  LDC R6, c[0x0][0x278] ;  /* 0x00009e00ff067b82 */ /* 0x010f220000000800 */
[----:B------:R-:W-:Y:S02]  /*2f440*/  IMAD R142, R142, 0x3a, RZ ;  /* 0x0000003a8e8e7824 */ /* 0x000fe400078e02ff */
[----:B0-----:R-:W-:-:S03]  /*2f450*/  IMAD R11, R11, 0x38, RZ ;  /* 0x000000380b0b7824 */ /* 0x001fc600078e02ff */
[-C--:B------:R-:W-:Y:S02]  /*2f460*/  IADD3 R238, P5, R142, R2.reuse, RZ ;  /* 0x000000028eee7210 */ /* 0x080fe40007fbe0ff */
[----:B------:R-:W-:Y:S01]  /*2f470*/  IADD3 R240, P6, R11, R2, RZ ;  /* 0x000000020bf07210 */ /* 0x000fe20007fde0ff */
[----:B------:R-:W0:Y:S03]  /*2f480*/  LDC R104, c[0x0][0x278] ;  /* 0x00009e00ff687b82 */ /* 0x000e260000000800 */
[----:B------:R-:W-:Y:S01]  /*2f490*/  LEA.HI.X.SX32 R241, R251, R3, 0x1, P6 ;  /* 0x00000003fbf17211 */ /* 0x000fe200030f0eff */
[----:B-1----:R-:W-:-:S04]  /*2f4a0*/  IMAD R243, R229, 0x58, RZ ;  /* 0x00000058e5f37824 */ /* 0x002fc800078e02ff */
[----:B------:R-:W1:Y:S01]  /*2f4b0*/  LDC R102, c[0x0][0x278] ;  /* 0x00009e00ff667b82 */ /* 0x000e620000000800 */
[----:B----4-:R-:W-:-:S07]  /*2f4c0*/  IMAD R225, R6, 0x1d, RZ ;  /* 0x0000001d06e17824 */ /* 0x010fce00078e02ff */
[----:B------:R-:W4:Y:S01]  /*2f4d0*/  LDC R229, c[0x0][0x278] ;  /* 0x00009e00ffe57b82 */ /* 0x000f220000000800 */
[----:B------:R-:W-:Y:S02]  /*2f4e0*/  IADD3 R6, P6, R244, R2, RZ ;  /* 0x00000002f4067210 */ /* 0x000fe40007fde0ff */
[----:B------:R-:W-:-:S05]  /*2f4f0*/  LEA.HI.X.SX32 R239, R225, R3, 0x1, P5 ;  /* 0x00000003e1ef7211 */ /* 0x000fca00028f0eff */
[----:B------:R-:W3:Y:S01]  /*2f500*/  LDC R225, c[0x0][0x278] ;  /* 0x00009e00ffe17b82 */ /* 0x000ee20000000800 */
[----:B------:R-:W-:-:S07]  /*2f510*/  LEA.HI.X.SX32 R7, R19, R3, 0x1, P6 ;  /* 0x0000000313077211 */ /* 0x000fce00030f0eff */
[----:B------:R-:W2:Y:S01]  /*2f520*/  LDC R19, c[0x0][0x278] ;  /* 0x00009e00ff137b82 */ /* 0x000ea20000000800 */
[----:B------:R-:W-:Y:S01]  /*2f530*/  IMAD R141, R141, 0x3e, RZ ;  /* 0x0000003e8d8d7824 */ /* 0x000fe200078e02ff */
[----:B------:R-:W-:Y:S04]  /*2f540*/  STL.64 [R1+0x360], R240 ;  /* 0x000360f001007387 */ /* 0x000fe80000100a00 */
[----:B------:R0:W-:Y:S01]  /*2f550*/  STL.64 [R1+0x358], R238 ;  /* 0x000358ee01007387 */ /* 0x0001e20000100a00 */
[----:B----4-:R-:W-:Y:S01]  /*2f560*/  IMAD R229, R229, 0x1f, RZ ;  /* 0x0000001fe5e57824 */ /* 0x010fe200078e02ff */
[----:B------:R-:W4:Y:S02]  /*2f570*/  LDC R101, c[0x0][0x278] ;  /* 0x00009e00ff657b82 */ /* 0x000f240000000800 */
[----:B------:R1:W-:Y:S01]  /*2f580*/  STL.64 [R1+0x350], R6 ;  /* 0x0003500601007387 */ /* 0x0003e20000100a00 */
[----:B---3--:R-:W-:-:S05]  /*2f590*/  IMAD R225, R225, 0x5a, RZ ;  /* 0x0000005ae1e17824 */ /* 0x008fca00078e02ff */
[----:B------:R-:W3:Y:S01]  /*2f5a0*/  LDC R100, c[0x0][0x278] ;  /* 0x00009e00ff647b82 */ /* 0x000ee20000000800 */
[-C--:B0-----:R-:W-:Y:S02]  /*2f5b0*/  IADD3 R238, P5, R141, R2.reuse, RZ ;  /* 0x000000028dee7210 */ /* 0x081fe40007fbe0ff */
[-C--:B-1----:R-:W-:Y:S02]  /*2f5c0*/  IADD3 R6, P6, R243, R2.reuse, RZ ;  /* 0x00000002f3067210 */ /* 0x082fe40007fde0ff */
[-C--:B------:R-:W-:Y:S01]  /*2f5d0*/  LEA.HI.X.SX32 R239, R229, R3.reuse, 0x1, P5 ;  /* 0x00000003e5ef7211 */ /* 0x080fe200028f0eff */
[----:B--2---:R-:W-:Y:S01]  /*2f5e0*/  IMAD R19, R19, 0x5c, RZ ;  /* 0x0000005c13137824 */ /* 0x004fe200078e02ff */
[----:B------:R-:W-:Y:S01]  /*2f5f0*/  IADD3 R240, P5, R225, R2, RZ ;  /* 0x00000002e1f07210 */ /* 0x000fe20007fbe0ff */
[----:B------:R-:W0:Y:S01]  /*2f600*/  LDC R229, c[0x0][0x278] ;  /* 0x00009e00ffe57b82 */ /* 0x000e220000000800 */
[----:B------:R-:W-:Y:S01]  /*2f610*/  LEA.HI.X.SX32 R7, R17, R3, 0x1, P6 ;  /* 0x0000000311077211 */ /* 0x000fe200030f0eff */
[----:B------:R-:W-:Y:S06]  /*2f620*/  STL.64 [R1+0x348], R238 ;  /* 0x000348ee01007387 */ /* 0x000fec0000100a00 */
[----:B------:R-:W1:Y:S01]  /*2f630*/  LDC R225, c[0x0][0x278] ;  /* 0x00009e00ffe17b82 */ /* 0x000e620000000800 */
[----:B------:R2:W-:Y:S01]  /*2f640*/  STL.64 [R1+0x2e0], R6 ;  /* 0x0002e00601007387 */ /* 0x0005e20000100a00 */
[----:B------:R-:W-:-:S06]  /*2f650*/  IMAD R234, R233, 0xcf, RZ ;  /* 0x000000cfe9ea7824 */ /* 0x000fcc00078e02ff */
[----:B------:R-:W4:Y:S01]  /*2f660*/  LDC R233, c[0x0][0x278] ;  /* 0x00009e00ffe97b82 */ /* 0x000f220000000800 */
[----:B--2---:R-:W-:-:S07]  /*2f670*/  IADD3 R6, P6, R19, R2, RZ ;  /* 0x0000000213067210 */ /* 0x004fce0007fde0ff */
[----:B------:R-:W2:Y:S01]  /*2f680*/  LDC R17, c[0x0][0x278] ;  /* 0x00009e00ff117b82 */ /* 0x000ea20000000800 */
[----:B------:R-:W-:-:S07]  /*2f690*/  LEA.HI.X.SX32 R7, R221, R3, 0x1, P6 ;  /* 0x00000003dd077211 */ /* 0x000fce00030f0eff */
[----:B------:R-:W3:Y:S01]  /*2f6a0*/  LDC R221, c[0x0][0x278] ;  /* 0x00009e00ffdd7b82 */ /* 0x000ee20000000800 */
[----:B-1----:R-:W-:Y:S02]  /*2f6b0*/  IMAD R225, R225, 0x2d, RZ ;  /* 0x0000002de1e17824 */ /* 0x002fe400078e02ff */
[----:B0-----:R-:W-:-:S03]  /*2f6c0*/  IMAD R239, R229, 0x5e, RZ ;  /* 0x0000005ee5ef7824 */ /* 0x001fc600078e02ff */
[----:B------:R-:W-:Y:S02]  /*2f6d0*/  LEA.HI.X.SX32 R241, R225, R3, 0x1, P5 ;  /* 0x00000003e1f17211 */ /* 0x000fe400028f0eff */
[----:B------:R-:W0:Y:S03]  /*2f6e0*/  LDC R225, c[0x0][0x278] ;  /* 0x00009e00ffe17b82 */ /* 0x000e260000000800 */
[----:B------:R1:W-:Y:S01]  /*2f6f0*/  STL.64 [R1+0x2d8], R240 ;  /* 0x0002d8f001007387 */ /* 0x0003e20000100a00 */
[----:B----4-:R-:W-:Y:S02]  /*2f700*/  IMAD R249, R233, 0x62, RZ ;  /* 0x00000062e9f97824 */ /* 0x010fe400078e02ff */
[----:B--2---:R-:W-:Y:S02]  /*2f710*/  IMAD R17, R17, 0x60, RZ ;  /* 0x0000006011117824 */ /* 0x004fe400078e02ff */
[----:B------:R-:W2:Y:S01]  /*2f720*/  LDC R229, c[0x0][0x278] ;  /* 0x00009e00ffe57b82 */ /* 0x000ea20000000800 */
[----:B-1----:R-:W-:Y:S01]  /*2f730*/  IADD3 R240, P5, R239, R2, RZ ;  /* 0x00000002eff07210 */ /* 0x002fe20007fbe0ff */
[----:B---3--:R-:W-:-:S06]  /*2f740*/  IMAD R221, R221, 0x2f, RZ ;  /* 0x0000002fdddd7824 */ /* 0x008fcc00078e02ff */
[----:B------:R-:W1:Y:S01]  /*2f750*/  LDC R96, c[0x0][0x278] ;  /* 0x00009e00ff607b82 */ /* 0x000e620000000800 */
[----:B------:R-:W-:-:S07]  /*2f760*/  LEA.HI.X.SX32 R241, R221, R3, 0x1, P5 ;  /* 0x00000003ddf17211 */ /* 0x000fce00028f0eff */
[----:B------:R-:W3:Y:S01]  /*2f770*/  LDC R221, c[0x0][0x278] ;  /* 0x00009e00ffdd7b82 */ /* 0x000ee20000000800 */
[----:B------:R-:W-:Y:S01]  /*2f780*/  IADD3 R250, P5, R249, R2, RZ ;  /* 0x00000002f9fa7210 */ /* 0x000fe20007fbe0ff */
[----:B------:R4:W-:Y:S01]  /*2f790*/  STL.64 [R1+0x2d0], R6 ;  /* 0x0002d00601007387 */ /* 0x0009e20000100a00 */
[----:B0-----:R-:W-:-:S05]  /*2f7a0*/  IMAD R247, R225, 0x64, RZ ;  /* 0x00000064e1f77824 */ /* 0x001fca00078e02ff */
[----:B------:R-:W0:Y:S01]  /*2f7b0*/  LDC R225, c[0x0][0x278] ;  /* 0x00009e00ffe17b82 */ /* 0x000e220000000800 */
[----:B----4-:R-:W-:-:S07]  /*2f7c0*/  IADD3 R6, P6, R17, R2, RZ ;  /* 0x0000000211067210 */ /* 0x010fce0007fde0ff */
[----:B------:R-:W4:Y:S01]  /*2f7d0*/  LDC R99, c[0x0][0x278] ;  /* 0x00009e00ff637b82 */ /* 0x000f220000000800 */
[----:B---3--:R-:W-:-:S07]  /*2f7e0*/  IMAD R221, R221, 0x31, RZ ;  /* 0x00000031dddd7824 */ /* 0x008fce00078e02ff */
[----:B------:R-:W3:Y:S01]  /*2f7f0*/  LDC R98, c[0x0][0x278] ;  /* 0x00009e00ff627b82 */ /* 0x000ee20000000800 */
[----:B------:R-:W-:-:S07]  /*2f800*/  LEA.HI.X.SX32 R251, R221, R3, 0x1, P5 ;  /* 0x00000003ddfb7211 */ /* 0x000fce00028f0eff */
[----:B------:R-:W2:Y:S01]  /*2f810*/  LDC R221, c[0x0][0x278] ;  /* 0x00009e00ffdd7b82 */ /* 0x000ea20000000800 */
[----:B------:R-:W-:Y:S01]  /*2f820*/  LEA.HI.X.SX32 R7, R14, R3, 0x1, P6 ;  /* 0x000000030e077211 */ /* 0x000fe200030f0eff */
[----:B------:R-:W-:Y:S04]  /*2f830*/  STL.64 [R1+0x2c8], R240 ;  /* 0x0002c8f001007387 */ /* 0x000fe80000100a00 */
[----:B------:R1:W-:Y:S02]  /*2f840*/  STL.64 [R1+0x2c0], R6 ;  /* 0x0002c00601007387 */ /* 0x0003e40000100a00 */
[----:B------:R-:W4:Y:S08]  /*2f850*/  LDC R14, c[0x0][0x278] ;  /* 0x00009e00ff0e7b82 */ /* 0x000f300000000800 */
[----:B------:R-:W3:Y:S01]  /*2f860*/  LDC R95, c[0x0][0x278] ;  /* 0x00009e00ff5f7b82 */ /* 0x000ee20000000800 */
[----:B-1----:R-:W-:-:S04]  /*2f870*/  IADD3 R6, P6, R247, R2, RZ ;  /* 0x00000002f7067210 */ /* 0x002fc80007fde0ff */
[----:B------:R-:W-:-:S03]  /*2f880*/  LEA.HI.X.SX32 R7, R10, R3, 0x1, P6 ;  /* 0x000000030a077211 */ /* 0x000fc600030f0eff */
[----:B------:R-:W1:Y:S01]  /*2f890*/  LDC R10, c[0x0][0x278] ;  /* 0x00009e00ff0a7b82 */ /* 0x000e620000000800 */
[----:B--2---:R-:W-:Y:S02]  /*2f8a0*/  IMAD R246, R221, 0x6c, RZ ;  /* 0x0000006cddf67824 */ /* 0x004fe400078e02ff */
[----:B0-----:R-:W-:-:S05]  /*2f8b0*/  IMAD R240, R225, 0x68, RZ ;  /* 0x00000068e1f07824 */ /* 0x001fca00078e02ff */
[----:B------:R-:W0:Y:S01]  /*2f8c0*/  LDC R221, c[0x0][0x278] ;  /* 0x00009e00ffdd7b82 */ /* 0x000e220000000800 */
[----:B------:R-:W-:Y:S01]  /*2f8d0*/  STL.64 [R1+0x2b8], R250 ;  /* 0x0002b8fa01007387 */ /* 0x000fe20000100a00 */
[----:B----4-:R-:W-:-:S03]  /*2f8e0*/  IMAD R14, R14, 0x66, RZ ;  /* 0x000000660e0e7824 */ /* 0x010fc600078e02ff */
[----:B------:R2:W-:Y:S03]  /*2f8f0*/  STL.64 [R1+0x2b0], R6 ;  /* 0x0002b00601007387 */ /* 0x0005e60000100a00 */
[----:B------:R-:W4:Y:S08]  /*2f900*/  LDC R225, c[0x0][0x278] ;  /* 0x00009e00ffe17b82 */ /* 0x000f300000000800 */
[----:B------:R-:W3:Y:S01]  /*2f910*/  LDC R94, c[0x0][0x278] ;  /* 0x00009e00ff5e7b82 */ /* 0x000ee20000000800 */
[-C--:B--2---:R-:W-:Y:S01]  /*2f920*/  IADD3 R6, P6, R240, R2.reuse, RZ ;  /* 0x00000002f0067210 */ /* 0x084fe20007fde0ff */
[----:B-1----:R-:W-:Y:S01]  /*2f930*/  IMAD R10, R10, 0x33, RZ ;  /* 0x000000330a0a7824 */ /* 0x002fe200078e02ff */
[----:B------:R-:W-:-:S02]  /*2f940*/  IADD3 R250, P5, R14, R2, RZ ;  /* 0x000000020efa7210 */ /* 0x000fc40007fbe0ff */
[----:B------:R-:W-:-:S03]  /*2f950*/  LEA.HI.X.SX32 R7, R9, R3, 0x1, P6 ;  /* 0x0000000309077211 */ /* 0x000fc600030f0eff */
[----:B------:R-:W1:Y:S01]  /*2f960*/  LDC R9, c[0x0][0x278] ;  /* 0x00009e00ff097b82 */ /* 0x000e620000000800 */
[----:B------:R-:W-:Y:S01]  /*2f970*/  LEA.HI.X.SX32 R251, R10, R3, 0x1, P5 ;  /* 0x000000030afb7211 */ /* 0x000fe200028f0eff */
[----:B0-----:R-:W-:-:S06]  /*2f980*/  IMAD R245, R221, 0x70, RZ ;  /* 0x00000070ddf57824 */ /* 0x001fcc00078e02ff */
[----:B------:R-:W0:Y:S08]  /*2f990*/  LDC R10, c[0x0][0x278] ;  /* 0x00009e00ff0a7b82 */ /* 0x000e300000000800 */
[----:B------:R-:W2:Y:S01]  /*2f9a0*/  LDC R221, c[0x0][0x278] ;  /* 0x00009e00ffdd7b82 */ /* 0x000ea20000000800 */
[----:B----4-:R-:W-:Y:S01]  /*2f9b0*/  IMAD R241, R225, 0x6a, RZ ;  /* 0x0000006ae1f17824 */ /* 0x010fe200078e02ff */
[----:B------:R4:W-:Y:S01]  /*2f9c0*/  STL.64 [R1+0x2a8], R250 ;  /* 0x0002a8fa01007387 */ /* 0x0009e20000100a00 */
[----:B-1----:R-:W-:-:S05]  /*2f9d0*/  IMAD R9, R9, 0x35, RZ ;  /* 0x0000003509097824 */ /* 0x002fca00078e02ff */
[----:B------:R-:W1:Y:S01]  /*2f9e0*/  LDC R225, c[0x0][0x278] ;  /* 0x00009e00ffe17b82 */ /* 0x000e620000000800 */
[----:B----4-:R-:W-:Y:S01]  /*2f9f0*/  IADD3 R250, P5, R241, R2, RZ ;  /* 0x00000002f1fa7210 */ /* 0x010fe20007fbe0ff */
[----:B0-----:R-:W-:-:S06]  /*2fa00*/  IMAD R10, R10, 0x6e, RZ ;  /* 0x0000006e0a0a7824 */ /* 0x001fcc00078e02ff */
[----:B------:R-:W0:Y:S01]  /*2fa10*/  LDC R92, c[0x0][0x278] ;  /* 0x00009e00ff5c7b82 */ /* 0x000e220000000800 */
[----:B------:R-:W-:Y:S01]  /*2fa20*/  LEA.HI.X.SX32 R251, R9, R3, 0x1, P5 ;  /* 0x0000000309fb7211 */ /* 0x000fe200028f0eff */
[----:B------:R4:W-:Y:S04]  /*2fa30*/  STL.64 [R1+0x2a0], R6 ;  /* 0x0002a00601007387 */ /* 0x0009e80000100a00 */
[----:B------:R3:W-:Y:S01]  /*2fa40*/  STL.64 [R1+0x298], R250 ;  /* 0x000298fa01007387 */ /* 0x0007e20000100a00 */
[----:B--2---:R-:W-:Y:S01]  /*2fa50*/  IMAD R221, R221, 0x37, RZ ;  /* 0x00000037dddd7824 */ /* 0x004fe200078e02ff */
[----:B------:R-:W2:Y:S01]  /*2fa60*/  LDC R9, c[0x0][0x278] ;  /* 0x00009e00ff097b82 */ /* 0x000ea20000000800 */
[----:B----4-:R-:W-:-:S07]  /*2fa70*/  IADD3 R6, P6, R246, R2, RZ ;  /* 0x00000002f6067210 */ /* 0x010fce0007fde0ff */
[----:B------:R-:W4:Y:S01]  /*2fa80*/  LDC R91, c[0x0][0x278] ;  /* 0x00009e00ff5b7b82 */ /* 0x000f220000000800 */
[----:B---3--:R-:W-:Y:S02]  /*2fa90*/  IADD3 R250, P5, R10, R2, RZ ;  /* 0x000000020afa7210 */ /* 0x008fe40007fbe0ff */
[-C--:B------:R-:W-:Y:S02]  /*2faa0*/  LEA.HI.X.SX32 R7, R5, R3.reuse, 0x1, P6 ;  /* 0x0000000305077211 */ /* 0x080fe400030f0eff */
[----:B------:R-:W-:-:S03]  /*2fab0*/  LEA.HI.X.SX32 R251, R221, R3, 0x1, P5 ;  /* 0x00000003ddfb7211 */ /* 0x000fc600028f0eff */
[----:B------:R-:W3:Y:S08]  /*2fac0*/  LDC R5, c[0x0][0x278] ;  /* 0x00009e00ff057b82 */ /* 0x000ef00000000800 */
[----:B------:R-:W0:Y:S01]  /*2fad0*/  LDC R221, c[0x0][0x278] ;  /* 0x00009e00ffdd7b82 */ /* 0x000e220000000800 */
[----:B------:R-:W-:Y:S02]  /*2fae0*/  IMAD R233, R229, 0xd1, RZ ;  /* 0x000000d1e5e97824 */ /* 0x000fe400078e02ff */
[----:B-1----:R-:W-:-:S05]  /*2faf0*/  IMAD R229, R225, 0xd3, RZ ;  /* 0x000000d3e1e57824 */ /* 0x002fca00078e02ff */
[----:B------:R-:W1:Y:S01]  /*2fb00*/  LDC R225, c[0x0][0x278] ;  /* 0x00009e00ffe17b82 */ /* 0x000e620000000800 */
[----:B------:R2:W-:Y:S01]  /*2fb10*/  STL.64 [R1+0x290], R6 ;  /* 0x0002900601007387 */ /* 0x0005e20000100a00 */
[----:B------:R-:W-:Y:S02]  /*2fb20*/  IMAD R143, R143, 0x39, RZ ;  /* 0x000000398f8f7824 */ /* 0x000fe400078e02ff */
[----:B---3--:R-:W-:Y:S01]  /*2fb30*/  IMAD R5, R5, 0x72, RZ ;  /* 0x0000007205057824 */ /* 0x008fe200078e02ff */
[----:B------:R3:W-:Y:S03]  /*2fb40*/  STL.64 [R1+0x288], R250 ;  /* 0x000288fa01007387 */ /* 0x0007e60000100a00 */
[----:B------:R-:W4:Y:S01]  /*2fb50*/  LDC R90, c[0x0][0x278] ;  /* 0x00009e00ff5a7b82 */ /* 0x000f220000000800 */
[----:B--2---:R-:W-:Y:S01]  /*2fb60*/  IADD3 R6, P6, R245, R2, RZ ;  /* 0x00000002f5067210 */ /* 0x004fe20007fde0ff */
[----:B0-----:R-:W-:-:S06]  /*2fb70*/  IMAD R238, R221, 0x76, RZ ;  /* 0x00000076ddee7824 */ /* 0x001fcc00078e02ff */
[----:B------:R-:W0:Y:S01]  /*2fb80*/  LDC R221, c[0x0][0x278] ;  /* 0x00009e00ffdd7b82 */ /* 0x000e220000000800 */
[----:B------:R-:W-:Y:S02]  /*2fb90*/  LEA.HI.X.SX32 R7, R11, R3, 0x1, P6 ;  /* 0x000000030b077211 */ /* 0x000fe400030f0eff */
[----:B---3--:R-:W-:Y:S01]  /*2fba0*/  IADD3 R250, P5, R5, R2, RZ ;  /* 0x0000000205fa7210 */ /* 0x008fe20007fbe0ff */
[----:B------:R-:W-:-:S03]  /*2fbb0*/  IMAD R9, R9, 0x74, RZ ;  /* 0x0000007409097824 */ /* 0x000fc600078e02ff */
[----:B------:R-:W-:Y:S01]  /*2fbc0*/  LEA.HI.X.SX32 R251, R143, R3, 0x1, P5 ;  /* 0x000000038ffb7211 */ /* 0x000fe200028f0eff */
[----:B------:R-:W2:Y:S01]  /*2fbd0*/  LDC R11, c[0x0][0x278] ;  /* 0x00009e00ff0b7b82 */ /* 0x000ea20000000800 */
[----:B------:R3:W-:Y:S01]  /*2fbe0*/  STL.64 [R1+0x280], R6 ;  /* 0x0002800601007387 */ /* 0x0007e20000100a00 */
[----:B-1----:R-:W-:-:S03]  /*2fbf0*/  IMAD R242, R225, 0x3b, RZ ;  /* 0x0000003be1f27824 */ /* 0x002fc600078e02ff */
[----:B------:R1:W-:Y:S03]  /*2fc00*/  STL.64 [R1+0x278], R250 ;  /* 0x000278fa01007387 */ /* 0x0003e60000100a00 */
[----:B------:R-:W4:Y:S01]  /*2fc10*/  LDC R86, c[0x0][0x278] ;  /* 0x00009e00ff567b82 */ /* 0x000f220000000800 */
[----:B---3--:R-:W-:-:S07]  /*2fc20*/  IADD3 R6, P6, R9, R2, RZ ;  /* 0x0000000209067210 */ /* 0x008fce0007fde0ff */
[----:B------:R-:W3:Y:S01]  /*2fc30*/  LDC R89, c[0x0][0x278] ;  /* 0x00009e00ff597b82 */ /* 0x000ee20000000800 */
[----:B-1----:R-:W-:Y:S02]  /*2fc40*/  IADD3 R250, P5, R238, R2, RZ ;  /* 0x00000002eefa7210 */ /* 0x002fe40007fbe0ff */
[-C--:B------:R-:W-:Y:S02]  /*2fc50*/  LEA.HI.X.SX32 R7, R142, R3.reuse, 0x1, P6 ;  /* 0x000000038e077211 */ /* 0x080fe400030f0eff */
[----:B------:R-:W-:-:S03]  /*2fc60*/  LEA.HI.X.SX32 R251, R242, R3, 0x1, P5 ;  /* 0x00000003f2fb7211 */ /* 0x000fc600028f0eff */
[----:B------:R-:W1:Y:S01]  /*2fc70*/  LDC R242, c[0x0][0x278] ;  /* 0x00009e00fff27b82 */ /* 0x000e620000000800 */
[----:B------:R2:W-:Y:S01]  /*2fc80*/  STL.64 [R1+0x270], R6 ;  /* 0x0002700601007387 */ /* 0x0005e20000100a00 */
[----:B0-----:R-:W-:-:S06]  /*2fc90*/  IMAD R225, R221, 0xd5, RZ ;  /* 0x000000d5dde17824 */ /* 0x001fcc00078e02ff */
[----:B------:R-:W0:Y:S08]  /*2fca0*/  LDC R221, c[0x0][0x278] ;  /* 0x00009e00ffdd7b82 */ /* 0x000e300000000800 */
[----:B--2---:R-:W2:Y:S01]  /*2fcb0*/  LDC R6, c[0x0][0x278] ;  /* 0x00009e00ff067b82 */ /* 0x004ea20000000800 */
[----:B------:R-:W-:-:S07]  /*2fcc0*/  IMAD R11, R11, 0x78, RZ ;  /* 0x000000780b0b7824 */ /* 0x000fce00078e02ff */
[----:B------:R-:W4:Y:S01]  /*2fcd0*/  LDC R7, c[0x0][0x278] ;  /* 0x00009e00ff077b82 */ /* 0x000f220000000800 */
[----:B------:R-:W-:-:S04]  /*2fce0*/  IADD3 R142, P6, R11, R2, RZ ;  /* 0x000000020b8e7210 */ /* 0x000fc80007fde0ff */
[----:B------:R-:W-:Y:S01]  /*2fcf0*/  LEA.HI.X.SX32 R143, R244, R3, 0x1, P6 ;  /* 0x00000003f48f7211 */ /* 0x000fe200030f0eff */
[----:B-1----:R-:W-:Y:S02]  /*2fd00*/  IMAD R244, R242, 0x1aa, RZ ;  /* 0x000001aaf2f47824 */ /* 0x002fe400078e02ff */
[----:B------:R-:W1:Y:S01]  /*2fd10*/  LDC R242, c[0x0][0x278] ;  /* 0x00009e00fff27b82 */ /* 0x000e620000000800 */
[----:B------:R3:W-:Y:S01]  /*2fd20*/  STL.64 [R1+0x268], R250 ;  /* 0x000268fa01007387 */ /* 0x0007e20000100a00 */
[----:B0-----:R-:W-:Y:S02]  /*2fd30*/  IMAD R221, R221, 0x3d, RZ ;  /* 0x0000003ddddd7824 */ /* 0x001fe400078e02ff */
[----:B--2---:R-:W-:-:S04]  /*2fd40*/  IMAD R6, R6, 0x7a, RZ ;  /* 0x0000007a06067824 */ /* 0x004fc800078e02ff */
[----:B------:R-:W0:Y:S01]  /*2fd50*/  LDC R88, c[0x0][0x278] ;  /* 0x00009e00ff587b82 */ /* 0x000e220000000800 */
[----:B---3--:R-:W-:Y:S01]  /*2fd60*/  IADD3 R250, P5, R6, R2, RZ ;  /* 0x0000000206fa7210 */ /* 0x008fe20007fbe0ff */
[----:B------:R-:W-:Y:S02]  /*2fd70*/  IMAD R133, R133, 0x7e, RZ ;  /* 0x0000007e85857824 */ /* 0x000fe400078e02ff */
[----:B----4-:R-:W-:Y:S01]  /*2fd80*/  IMAD R7, R7, 0x7c, RZ ;  /* 0x0000007c07077824 */ /* 0x010fe200078e02ff */
[----:B------:R-:W-:Y:S01]  /*2fd90*/  LEA.HI.X.SX32 R251, R221, R3, 0x1, P5 ;  /* 0x00000003ddfb7211 */ /* 0x000fe200028f0eff */
[----:B------:R2:W-:Y:S01]  /*2fda0*/  STL.64 [R1+0x260], R142 ;  /* 0x0002608e01007387 */ /* 0x0005e20000100a00 */
[----:B------:R-:W-:Y:S01]  /*2fdb0*/  IMAD R221, R140, 0x3f, RZ ;  /* 0x0000003f8cdd7824 */ /* 0x000fe200078e02ff */
[----:B------:R-:W3:Y:S02]  /*2fdc0*/  LDC R84, c[0x0][0x278] ;  /* 0x00009e00ff547b82 */ /* 0x000ee40000000800 */
[----:B------:R4:W-:Y:S01]  /*2fdd0*/  STL.64 [R1+0x258], R250 ;  /* 0x000258fa01007387 */ /* 0x0009e20000100a00 */
[----:B------:R-:W-:-:S05]  /*2fde0*/  IMAD R127, R127, 0xae, RZ ;  /* 0x000000ae7f7f7824 */ /* 0x000fca00078e02ff */
[----:B------:R-:W3:Y:S01]  /*2fdf0*/  LDC R85, c[0x0][0x278] ;  /* 0x00009e00ff557b82 */ /* 0x000ee20000000800 */
[-C--:B--2---:R-:W-:Y:S02]  /*2fe00*/  IADD3 R142, P6, R7, R2.reuse, RZ ;  /* 0x00000002078e7210 */ /* 0x084fe40007fde0ff */
[-C--:B----4-:R-:W-:Y:S02]  /*2fe10*/  IADD3 R250, P5, R133, R2.reuse, RZ ;  /* 0x0000000285fa7210 */ /* 0x090fe40007fbe0ff */
[-C--:B------:R-:W-:Y:S01]  /*2fe20*/  LEA.HI.X.SX32 R143, R141, R3.reuse, 0x1, P6 ;  /* 0x000000038d8f7211 */ /* 0x080fe200030f0eff */
[----:B------:R-:W-:Y:S01]  /*2fe30*/  IMAD R123, R123, 0xb0, RZ ;  /* 0x000000b07b7b7824 */ /* 0x000fe200078e02ff */
[-C--:B------:R-:W-:Y:S01]  /*2fe40*/  LEA.HI.X.SX32 R251, R221, R3.reuse, 0x1, P5 ;  /* 0x00000003ddfb7211 */ /* 0x080fe200028f0eff */
[----:B-1----:R-:W-:Y:S01]  /*2fe50*/  IMAD R242, R242, 0x57, RZ ;  /* 0x00000057f2f27824 */ /* 0x002fe200078e02ff */
[----:B------:R-:W-:Y:S01]  /*2fe60*/  IADD3 R140, P6, R127, R2, RZ ;  /* 0x000000027f8c7210 */ /* 0x000fe20007fde0ff */
[----:B------:R1:W-:Y:S01]  /*2fe70*/  STL.64 [R1+0x250], R142 ;  /* 0x0002508e01007387 */ /* 0x0003e20000100a00 */
[----:B------:R-:W-:Y:S01]  /*2fe80*/  IMAD R119, R119, 0xb2, RZ ;  /* 0x000000b277777824 */ /* 0x000fe200078e02ff */
[----:B------:R-:W2:Y:S01]  /*2fe90*/  LDC R80, c[0x0][0x278] ;  /* 0x00009e00ff507b82 */ /* 0x000ea20000000800 */
[----:B------:R-:W-:-:S07]  /*2fea0*/  LEA.HI.X.SX32 R141, R242, R3, 0x1, P6 ;  /* 0x00000003f28d7211 */ /* 0x000fce00030f0eff */
[----:B------:R-:W4:Y:S01]  /*2feb0*/  LDC R242, c[0x0][0x278] ;  /* 0x00009e00fff27b82 */ /* 0x000f220000000800 */
[----:B-1----:R-:W2:Y:S04]  /*2fec0*/  LDL.LU.64 R142, [R1+0xfe0] ;  /* 0x000fe000018e7983 */ /* 0x002ea80000300a00 */
[----:B------:R1:W-:Y:S01]  /*2fed0*/  STL.64 [R1+0x248], R250 ;  /* 0x000248fa01007387 */ /* 0x0003e20000100a00 */
[----:B------:R-:W-:Y:S02]  /*2fee0*/  IMAD R115, R115, 0xb4, RZ ;  /* 0x000000b473737824 */ /* 0x000fe400078e02ff */
[----:B------:R-:W2:Y:S01]  /*2fef0*/  LDC R81, c[0x0][0x278] ;  /* 0x00009e00ff517b82 */ /* 0x000ea20000000800 */
[----:B------:R-:W-:Y:S01]  /*2ff00*/  STL.64 [R1+0x188], R140 ;  /* 0x0001888c01007387 */ /* 0x000fe20000100a00 */
[----:B------:R-:W-:-:S02]  /*2ff10*/  IMAD R111, R111, 0xb6, RZ ;  /* 0x000000b66f6f7824 */ /* 0x000fc400078e02ff */
[----:B------:R-:W-:Y:S02]  /*2ff20*/  IMAD R248, R248, 0x5b, RZ ;  /* 0x0000005bf8f87824 */ /* 0x000fe400078e02ff */
[----:B------:R-:W-:Y:S02]  /*2ff30*/  IMAD R107, R107, 0xb8, RZ ;  /* 0x000000b86b6b7824 */ /* 0x000fe400078e02ff */
[----:B------:R-:W2:Y:S01]  /*2ff40*/  LDC R82, c[0x0][0x278] ;  /* 0x00009e00ff527b82 */ /* 0x000ea20000000800 */
[----:B-1----:R-:W-:-:S04]  /*2ff50*/  IADD3 R250, P5, R123, R2, RZ ;  /* 0x000000027bfa7210 */ /* 0x002fc80007fbe0ff */
[----:B------:R-:W-:Y:S01]  /*2ff60*/  LEA.HI.X.SX32 R251, R243, R3, 0x1, P5 ;  /* 0x00000003f3fb7211 */ /* 0x000fe200028f0eff */
[----:B------:R-:W-:Y:S02]  /*2ff70*/  IMAD R103, R103, 0xba, RZ ;  /* 0x000000ba67677824 */ /* 0x000fe400078e02ff */
[----:B------:R-:W1:Y:S02]  /*2ff80*/  LDC R78, c[0x0][0x278] ;  /* 0x00009e00ff4e7b82 */ /* 0x000e640000000800 */
[----:B------:R0:W-:Y:S01]  /*2ff90*/  STL.64 [R1+0x180], R250 ;  /* 0x000180fa01007387 */ /* 0x0001e20000100a00 */
[----:B------:R-:W-:Y:S02]  /*2ffa0*/  IMAD R97, R97, 0xbc, RZ ;  /* 0x000000bc61617824 */ /* 0x000fe400078e02ff */
[----:B------:R-:W-:Y:S02]  /*2ffb0*/  IMAD R139, R139, 0x5f, RZ ;  /* 0x0000005f8b8b7824 */ /* 0x000fe400078e02ff */
[----:B------:R-:W-:Y:S01]  /*2ffc0*/  IMAD R93, R93, 0xc0, RZ ;  /* 0x000000c05d5d7824 */ /* 0x000fe200078e02ff */
[----:B------:R-:W1:Y:S08]  /*2ffd0*/  LDC R76, c[0x0][0x278] ;  /* 0x00009e00ff4c7b82 */ /* 0x000e700000000800 */
[----:B0-----:R-:W0:Y:S01]  /*2ffe0*/  LDC R250, c[0x0][0x278] ;  /* 0x00009e00fffa7b82 */ /* 0x001e220000000800 */
[----:B----4-:R-:W-:Y:S01]  /*2fff0*/  IMAD R251, R242, 0x59, RZ ;  /* 0x00000059f2fb7824 */ /* 0x010fe200078e02ff */
[----:B------:R-:W-:-:S02]  /*30000*/  IADD3 R140, P6, R119, R2, RZ ;  /* 0x00000002778c7210 */ /* 0x000fc40007fde0ff */
[----:B------:R-:W-:Y:S02]  /*30010*/  IADD3 R242, P5, R115, R2, RZ ;  /* 0x0000000273f27210 */ /* 0x000fe40007fbe0ff */
[----:B------:R-:W-:Y:S01]  /*30020*/  LEA.HI.X.SX32 R141, R251, R3, 0x1, P6 ;  /* 0x00000003fb8d7211 */ /* 0x000fe200030f0eff */
[----:B------:R-:W-:Y:S01]  /*30030*/  IMAD R87, R87, 0xc2, RZ ;  /* 0x000000c257577824 */ /* 0x000fe200078e02ff */
[----:B------:R-:W4:Y:S03]  /*30040*/  LDC R74, c[0x0][0x278] ;  /* 0x00009e00ff4a7b82 */ /* 0x000f260000000800 */
[----:B------:R3:W-:Y:S01]  /*30050*/  STL.64 [R1+0x178], R140 ;  /* 0x0001788c01007387 */ /* 0x0007e20000100a00 */
[----:B------:R-:W-:Y:S02]  /*30060*/  IMAD R79, R79, 0xc8, RZ ;  /* 0x000000c84f4f7824 */ /* 0x000fe400078e02ff */
[----:B------:R-:W-:-:S02]  /*30070*/  IMAD R83, R83, 0xc6, RZ ;  /* 0x000000c653537824 */ /* 0x000fc400078e02ff */
[----:B------:R-:W-:Y:S01]  /*30080*/  IMAD R75, R75, 0xca, RZ ;  /* 0x000000ca4b4b7824 */ /* 0x000fe200078e02ff */
[----:B------:R-:W4:Y:S01]  /*30090*/  LDC R72, c[0x0][0x278] ;  /* 0x00009e00ff487b82 */ /* 0x000f220000000800 */
[----:B---3--:R-:W3:Y:S01]  /*300a0*/  LDL.LU.64 R140, [R1+0xfd8] ;  /* 0x000fd800018c7983 */ /* 0x008ee20000300a00 */
[----:B0-----:R-:W-:-:S06]  /*300b0*/  IMAD R243, R250, 0x5a, RZ ;  /* 0x0000005afaf37824 */ /* 0x001fcc00078e02ff */
[----:B------:R-:W0:Y:S01]  /*300c0*/  LDC R70, c[0x0][0x278] ;  /* 0x00009e00ff467b82 */ /* 0x000e220000000800 */
[----:B------:R-:W-:Y:S02]  /*300d0*/  LEA.HI.X.SX32 R243, R243, R3, 0x1, P5 ;  /* 0x00000003f3f37211 */ /* 0x000fe400028f0eff */
[----:B------:R-:W-:Y:S01]  /*300e0*/  IADD3 R250, P6, R111, R2, RZ ;  /* 0x000000026ffa7210 */ /* 0x000fe20007fde0ff */
[----:B------:R-:W-:-:S04]  /*300f0*/  IMAD R71, R71, 0xcc, RZ ;  /* 0x000000cc47477824 */ /* 0x000fc800078e02ff */
[----:B------:R-:W3:Y:S01]  /*30100*/  LDC R77, c[0x0][0x278] ;  /* 0x00009e00ff4d7b82 */ /* 0x000ee20000000800 */
[----:B------:R1:W-:Y:S01]  /*30110*/  STL.64 [R1+0x170], R242 ;  /* 0x000170f201007387 */ /* 0x0003e20000100a00 */
[----:B------:R-:W-:-:S06]  /*30120*/  LEA.HI.X.SX32 R251, R248, R3, 0x1, P6 ;  /* 0x00000003f8fb7211 */ /* 0x000fcc00030f0eff */
[----:B------:R-:W4:Y:S08]  /*30130*/  LDC R248, c[0x0][0x278] ;  /* 0x00009e00fff87b82 */ /* 0x000f300000000800 */
[----:B-1----:R-:W1:Y:S01]  /*30140*/  LDC R243, c[0x0][0x278] ;  /* 0x00009e00fff37b82 */ /* 0x002e620000000800 */
[----:B------:R0:W-:Y:S01]  /*30150*/  STL.64 [R1+0x168], R250 ;  /* 0x000168fa01007387 */ /* 0x0001e20000100a00 */
[----:B------:R-:W-:Y:S01]  /*30160*/  IADD3 R242, P5, R107, R2, RZ ;  /* 0x000000026bf27210 */ /* 0x000fe20007fbe0ff */
[----:B------:R-:W-:-:S02]  /*30170*/  IMAD R65, R65, 0xd0, RZ ;  /* 0x000000d041417824 */ /* 0x000fc400078e02ff */
[----:B------:R-:W-:Y:S02]  /*30180*/  IMAD R61, R61, 0xd4, RZ ;  /* 0x000000d43d3d7824 */ /* 0x000fe400078e02ff */
[----:B------:R-:W-:Y:S01]  /*30190*/  IMAD R63, R63, 0xd2, RZ ;  /* 0x000000d23f3f7824 */ /* 0x000fe200078e02ff */
[----:B------:R-:W2:Y:S01]  /*301a0*/  LDC R68, c[0x0][0x278] ;  /* 0x00009e00ff447b82 */ /* 0x000ea20000000800 */
[----:B0-----:R-:W-:Y:S01]  /*301b0*/  IADD3 R250, P6, R103, R2, RZ ;  /* 0x0000000267fa7210 */ /* 0x001fe20007fde0ff */
[----:B----4-:R-:W-:-:S06]  /*301c0*/  IMAD R248, R248, 0xbe, RZ ;  /* 0x000000bef8f87824 */ /* 0x010fcc00078e02ff */
[----:B------:R-:W0:Y:S01]  /*301d0*/  LDC R73, c[0x0][0x278] ;  /* 0x00009e00ff497b82 */ /* 0x000e220000000800 */
[----:B-1----:R-:W-:Y:S01]  /*301e0*/  IMAD R251, R243, 0x5d, RZ ;  /* 0x0000005df3fb7824 */ /* 0x002fe200078e02ff */
[----:B------:R-:W-:Y:S01]  /*301f0*/  LEA.HI.X.SX32 R243, R19, R3, 0x1, P5 ;  /* 0x0000000313f37211 */ /* 0x000fe200028f0eff */
[----:B------:R-:W-:-:S05]  /*30200*/  IMAD R57, R57, 0xd6, RZ ;  /* 0x000000d639397824 */ /* 0x000fca00078e02ff */
[----:B------:R-:W1:Y:S01]  /*30210*/  LDC R67, c[0x0][0x278] ;  /* 0x00009e00ff437b82 */ /* 0x000e620000000800 */
[----:B------:R-:W-:Y:S01]  /*30220*/  LEA.HI.X.SX32 R251, R251, R3, 0x1, P6 ;  /* 0x00000003fbfb7211 */ /* 0x000fe200030f0eff */
[----:B------:R4:W-:Y:S04]  /*30230*/  STL.64 [R1+0x160], R242 ;  /* 0x000160f201007387 */ /* 0x0009e80000100a00 */
[----:B------:R4:W-:Y:S01]  /*30240*/  STL.64 [R1+0x158], R250 ;  /* 0x000158fa01007387 */ /* 0x0009e20000100a00 */
[----:B------:R-:W-:Y:S01]  /*30250*/  IMAD R51, R51, 0xda, RZ ;  /* 0x000000da33337824 */ /* 0x000fe200078e02ff */
[----:B------:R-:W0:Y:S01]  /*30260*/  LDC R69, c[0x0][0x278] ;  /* 0x00009e00ff457b82 */ /* 0x000e220000000800 */
[----:B----4-:R-:W-:Y:S01]  /*30270*/  IADD3 R242, P5, R97, R2, RZ ;  /* 0x0000000261f27210 */ /* 0x010fe20007fbe0ff */
[----:B------:R-:W-:-:S06]  /*30280*/  IMAD R47, R47, 0xdc, RZ ;  /* 0x000000dc2f2f7824 */ /* 0x000fcc00078e02ff */
[----:B------:R-:W4:Y:S01]  /*30290*/  LDC R66, c[0x0][0x278] ;  /* 0x00009e00ff427b82 */ /* 0x000f220000000800 */
[----:B------:R-:W-:Y:S02]  /*302a0*/  IADD3 R250, P6, R248, R2, RZ ;  /* 0x00000002f8fa7210 */ /* 0x000fe40007fde0ff */
[-C--:B------:R-:W-:Y:S02]  /*302b0*/  LEA.HI.X.SX32 R243, R239, R3.reuse, 0x1, P5 ;  /* 0x00000003eff37211 */ /* 0x080fe400028f0eff */
[----:B------:R-:W-:Y:S01]  /*302c0*/  LEA.HI.X.SX32 R251, R139, R3, 0x1, P6 ;  /* 0x000000038bfb7211 */ /* 0x000fe200030f0eff */
[----:B------:R-:W-:Y:S02]  /*302d0*/  IMAD R43, R43, 0xde, RZ ;  /* 0x000000de2b2b7824 */ /* 0x000fe400078e02ff */
[----:B------:R-:W0:Y:S01]  /*302e0*/  LDC R64, c[0x0][0x278] ;  /* 0x00009e00ff407b82 */ /* 0x000e220000000800 */
[----:B------:R-:W-:Y:S04]  /*302f0*/  STL.64 [R1+0x150], R242 ;  /* 0x000150f201007387 */ /* 0x000fe80000100a00 */
[----:B------:R1:W-:Y:S01]  /*30300*/  STL.64 [R1+0x148], R250 ;  /* 0x000148fa01007387 */ /* 0x0003e20000100a00 */
[----:B------:R-:W-:-:S02]  /*30310*/  IMAD R39, R39, 0xe0, RZ ;  /* 0x000000e027277824 */ /* 0x000fc400078e02ff */
[----:B------:R-:W-:Y:S01]  /*30320*/  IMAD R29, R29, 0xe4, RZ ;  /* 0x000000e41d1d7824 */ /* 0x000fe200078e02ff */
[----:B------:R-:W0:Y:S08]  /*30330*/  LDC R62, c[0x0][0x278] ;  /* 0x00009e00ff3e7b82 */ /* 0x000e300000000800 */
[----:B-1----:R-:W1:Y:S01]  /*30340*/  LDC R250, c[0x0][0x278] ;  /* 0x00009e00fffa7b82 */ /* 0x002e620000000800 */
[----:B------:R-:W-:Y:S01]  /*30350*/  IADD3 R242, P5, R93, R2, RZ ;  /* 0x000000025df27210 */ /* 0x000fe20007fbe0ff */
[----:B------:R-:W-:-:S03]  /*30360*/  IMAD R239, R138, 0xc4, RZ ;  /* 0x000000c48aef7824 */ /* 0x000fc600078e02ff */
[----:B------:R-:W-:Y:S02]  /*30370*/  LEA.HI.X.SX32 R243, R17, R3, 0x1, P5 ;  /* 0x0000000311f37211 */ /* 0x000fe400028f0eff */
[-C--:B------:R-:W-:Y:S01]  /*30380*/  IADD3 R138, P6, R87, R2.reuse, RZ ;  /* 0x00000002578a7210 */ /* 0x080fe20007fde0ff */
[----:B------:R-:W4:Y:S02]  /*30390*/  LDC R17, c[0x0][0x278] ;  /* 0x00009e00ff117b82 */ /* 0x000f240000000800 */
[----:B------:R0:W-:Y:S01]  /*303a0*/  STL.64 [R1+0x140], R242 ;  /* 0x000140f201007387 */ /* 0x0001e20000100a00 */
[----:B------:R-:W-:Y:S02]  /*303b0*/  IMAD R35, R35, 0xe2, RZ ;  /* 0x000000e223237824 */ /* 0x000fe400078e02ff */
[----:B------:R-:W-:Y:S02]  /*303c0*/  IMAD R135, R135, 0x73, RZ ;  /* 0x0000007387877824 */ /* 0x000fe400078e02ff */
[----:B------:R-:W-:Y:S01]  /*303d0*/  IMAD R134, R134, 0xea, RZ ;  /* 0x000000ea86867824 */ /* 0x000fe200078e02ff */
[----:B------:R-:W2:Y:S01]  /*303e0*/  LDC R60, c[0x0][0x278] ;  /* 0x00009e00ff3c7b82 */ /* 0x000ea20000000800 */
[----:B0-----:R-:W-:Y:S01]  /*303f0*/  IADD3 R242, P5, R239, R2, RZ ;  /* 0x00000002eff27210 */ /* 0x001fe20007fbe0ff */
[----:B-1----:R-:W-:-:S06]  /*30400*/  IMAD R250, R250, 0x61, RZ ;  /* 0x00000061fafa7824 */ /* 0x002fcc00078e02ff */
[----:B------:R-:W0:Y:S01]  /*30410*/  LDC R58, c[0x0][0x278] ;  /* 0x00009e00ff3a7b82 */ /* 0x000e220000000800 */
[-C--:B------:R-:W-:Y:S02]  /*30420*/  LEA.HI.X.SX32 R243, R249, R3.reuse, 0x1, P5 ;  /* 0x00000003f9f37211 */ /* 0x080fe400028f0eff */
[----:B------:R-:W-:Y:S01]  /*30430*/  LEA.HI.X.SX32 R139, R250, R3, 0x1, P6 ;  /* 0x00000003fa8b7211 */ /* 0x000fe200030f0eff */
[----:B------:R-:W-:Y:S02]  /*30440*/  IMAD R132, R132, 0x15a, RZ ;  /* 0x0000015a84847824 */ /* 0x000fe400078e02ff */
[----:B------:R-:W-:Y:S02]  /*30450*/  IMAD R131, R131, 0x7f, RZ ;  /* 0x0000007f83837824 */ /* 0x000fe400078e02ff */
[----:B------:R-:W1:Y:S01]  /*30460*/  LDC R56, c[0x0][0x278] ;  /* 0x00009e00ff387b82 */ /* 0x000e620000000800 */
[----:B------:R-:W-:Y:S04]  /*30470*/  STL.64 [R1+0x138], R138 ;  /* 0x0001388a01007387 */ /* 0x000fe80000100a00 */
[----:B------:R4:W-:Y:S01]  /*30480*/  STL.64 [R1+0x130], R242 ;  /* 0x000130f201007387 */ /* 0x0009e20000100a00 */
[----:B------:R-:W-:Y:S01]  /*30490*/  IADD3 R250, P5, R79, R2, RZ ;  /* 0x000000024ffa7210 */ /* 0x000fe20007fbe0ff */
[----:B------:R-:W-:Y:S01]  /*304a0*/  IMAD R130, R130, 0x15c, RZ ;  /* 0x0000015c82827824 */ /* 0x000fe200078e02ff */
[----:B------:R-:W1:Y:S01]  /*304b0*/  LDC R221, c[0x0][0x278] ;  /* 0x00009e00ffdd7b82 */ /* 0x000e620000000800 */
[----:B------:R-:W-:-:S02]  /*304c0*/  IMAD R129, R129, 0xad, RZ ;  /* 0x000000ad81817824 */ /* 0x000fc400078e02ff */
[----:B------:R-:W-:Y:S02]  /*304d0*/  IMAD R128, R128, 0x15e, RZ ;  /* 0x0000015e80807824 */ /* 0x000fe400078e02ff */
[----:B------:R-:W-:Y:S02]  /*304e0*/  IMAD R126, R126, 0x160, RZ ;  /* 0x000001607e7e7824 */ /* 0x000fe400078e02ff */
[----:B------:R-:W-:Y:S01]  /*304f0*/  IMAD R125, R125, 0xaf, RZ ;  /* 0x000000af7d7d7824 */ /* 0x000fe200078e02ff */
[----:B------:R-:W1:Y:S08]  /*30500*/  LDC R54, c[0x0][0x278] ;  /* 0x00009e00ff367b82 */ /* 0x000e700000000800 */
[----:B----4-:R-:W4:Y:S01]  /*30510*/  LDC R243, c[0x0][0x278] ;  /* 0x00009e00fff37b82 */ /* 0x010f220000000800 */
[----:B------:R-:W-:-:S07]  /*30520*/  LEA.HI.X.SX32 R251, R247, R3, 0x1, P5 ;  /* 0x00000003f7fb7211 */ /* 0x000fce00028f0eff */
[----:B------:R-:W2:Y:S01]  /*30530*/  LDC R242, c[0x0][0x278] ;  /* 0x00009e00fff27b82 */ /* 0x000ea20000000800 */
[----:B------:R-:W-:Y:S01]  /*30540*/  IMAD R17, R17, 0x63, RZ ;  /* 0x0000006311117824 */ /* 0x000fe200078e02ff */
[----:B------:R-:W-:-:S06]  /*30550*/  IADD3 R138, P6, R83, R2, RZ ;  /* 0x00000002538a7210 */ /* 0x000fcc0007fde0ff */
[----:B------:R-:W0:Y:S01]  /*30560*/  LDC R247, c[0x0][0x278] ;  /* 0x00009e00fff77b82 */ /* 0x000e220000000800 */
[----:B------:R-:W-:-:S05]  /*30570*/  LEA.HI.X.SX32 R139, R17, R3, 0x1, P6 ;  /* 0x00000003118b7211 */ /* 0x000fca00030f0eff */
[----:B------:R1:W-:Y:S01]  /*30580*/  STL.64 [R1+0x128], R138 ;  /* 0x0001288a01007387 */ /* 0x0003e20000100a00 */
[----:B----4-:R-:W-:Y:S01]  /*30590*/  IMAD R243, R243, 0x65, RZ ;  /* 0x00000065f3f37824 */ /* 0x010fe200078e02ff */
[----:B------:R-:W4:Y:S02]  /*305a0*/  LDC R55, c[0x0][0x278] ;  /* 0x00009e00ff377b82 */ /* 0x000f240000000800 */
[----:B------:R0:W-:Y:S01]  /*305b0*/  STL.64 [R1+0x120], R250 ;  /* 0x000120fa01007387 */ /* 0x0001e20000100a00 */
[----:B--2---:R-:W-:-:S05]  /*305c0*/  IMAD R242, R242, 0xce, RZ ;  /* 0x000000cef2f27824 */ /* 0x004fca00078e02ff */
[----:B------:R-:W2:Y:S01]  /*305d0*/  LDC R59, c[0x0][0x278] ;  /* 0x00009e00ff3b7b82 */ /* 0x000ea20000000800 */
[-C--:B-1----:R-:W-:Y:S02]  /*305e0*/  IADD3 R138, P6, R75, R2.reuse, RZ ;  /* 0x000000024b8a7210 */ /* 0x082fe40007fde0ff */
[-C--:B0-----:R-:W-:Y:S02]  /*305f0*/  IADD3 R250, P5, R71, R2.reuse, RZ ;  /* 0x0000000247fa7210 */ /* 0x081fe40007fbe0ff */
[-C--:B------:R-:W-:Y:S01]  /*30600*/  LEA.HI.X.SX32 R139, R243, R3.reuse, 0x1, P6 ;  /* 0x00000003f38b7211 */ /* 0x080fe200030f0eff */
[----:B------:R-:W-:Y:S01]  /*30610*/  IMAD R247, R247, 0x67, RZ ;  /* 0x00000067f7f77824 */ /* 0x000fe200078e02ff */
[-C--:B------:R-:W-:Y:S01]  /*30620*/  LEA.HI.X.SX32 R251, R14, R3.reuse, 0x1, P5 ;  /* 0x000000030efb7211 */ /* 0x080fe200028f0eff */
[----:B------:R-:W-:Y:S01]  /*30630*/  IMAD R124, R124, 0x162, RZ ;  /* 0x000001627c7c7824 */ /* 0x000fe200078e02ff */
[----:B------:R-:W-:Y:S01]  /*30640*/  IADD3 R242, P6, R242, R2, RZ ;  /* 0x00000002f2f27210 */ /* 0x000fe20007fde0ff */
[----:B------:R0:W-:Y:S01]  /*30650*/  STL.64 [R1+0x118], R138 ;  /* 0x0001188a01007387 */ /* 0x0001e20000100a00 */
[----:B------:R-:W1:Y:S02]  /*30660*/  LDC R14, c[0x0][0x278] ;  /* 0x00009e00ff0e7b82 */ /* 0x000e640000000800 */
[----:B------:R-:W-:-:S06]  /*30670*/  LEA.HI.X.SX32 R243, R247, R3, 0x1, P6 ;  /* 0x00000003f7f37211 */ /* 0x000fcc00030f0eff */
[----:B------:R-:W3:Y:S01]  /*30680*/  LDC R247, c[0x0][0x278] ;  /* 0x00009e00fff77b82 */ /* 0x000ee20000000800 */
[----:B0-----:R-:W4:Y:S04]  /*30690*/  LDL.LU.64 R138, [R1+0xfd0] ;  /* 0x000fd000018a7983 */ /* 0x001f280000300a00 */
[----:B------:R0:W-:Y:S01]  /*306a0*/  STL.64 [R1+0x110], R250 ;  /* 0x000110fa01007387 */ /* 0x0001e20000100a00 */
[----:B------:R-:W-:Y:S02]  /*306b0*/  IMAD R122, R122, 0x164, RZ ;  /* 0x000001647a7a7824 */ /* 0x000fe400078e02ff */
[----:B------:R-:W2:Y:S01]  /*306c0*/  LDC R19, c[0x0][0x278] ;  /* 0x00009e00ff137b82 */ /* 0x000ea20000000800 */
[----:B------:R-:W-:Y:S02]  /*306d0*/  IMAD R121, R121, 0xb1, RZ ;  /* 0x000000b179797824 */ /* 0x000fe400078e02ff */
[----:B------:R-:W-:-:S02]  /*306e0*/  IMAD R120, R120, 0x166, RZ ;  /* 0x0000016678787824 */ /* 0x000fc400078e02ff */
[----:B------:R-:W-:Y:S02]  /*306f0*/  IMAD R118, R118, 0x168, RZ ;  /* 0x0000016876767824 */ /* 0x000fe400078e02ff */
[----:B------:R-:W-:Y:S01]  /*30700*/  IMAD R117, R117, 0xb3, RZ ;  /* 0x000000b375757824 */ /* 0x000fe200078e02ff */
[----:B------:R-:W2:Y:S01]  /*30710*/  LDC R52, c[0x0][0x278] ;  /* 0x00009e00ff347b82 */ /* 0x000ea20000000800 */
[----:B0-----:R-:W-:-:S04]  /*30720*/  IADD3 R250, P5, R65, R2, RZ ;  /* 0x0000000241fa7210 */ /* 0x001fc80007fbe0ff */
[----:B------:R-:W-:-:S03]  /*30730*/  LEA.HI.X.SX32 R251, R240, R3, 0x1, P5 ;  /* 0x00000003f0fb7211 */ /* 0x000fc600028f0eff */
[----:B------:R-:W0:Y:S01]  /*30740*/  LDC R240, c[0x0][0x278] ;  /* 0x00009e00fff07b82 */ /* 0x000e220000000800 */
[----:B------:R-:W-:Y:S01]  /*30750*/  STL.64 [R1+0x108], R242 ;  /* 0x000108f201007387 */ /* 0x000fe20000100a00 */
[----:B---3--:R-:W-:-:S03]  /*30760*/  IMAD R249, R247, 0x6b, RZ ;  /* 0x0000006bf7f97824 */ /* 0x008fc600078e02ff */
[----:B------:R3:W-:Y:S03]  /*30770*/  STL.64 [R1+0x100], R250 ;  /* 0x000100fa01007387 */ /* 0x0007e60000100a00 */
[----:B------:R-:W2:Y:S01]  /*30780*/  LDC R247, c[0x0][0x278] ;  /* 0x00009e00fff77b82 */ /* 0x000ea20000000800 */
[----:B-1----:R-:W-:Y:S02]  /*30790*/  IMAD R14, R14, 0x69, RZ ;  /* 0x000000690e0e7824 */ /* 0x002fe400078e02ff */
[----:B------:R-:W-:Y:S02]  /*307a0*/  IMAD R116, R116, 0x16a, RZ ;  /* 0x0000016a74747824 */ /* 0x000fe400078e02ff */
[----:B------:R-:W-:Y:S02]  /*307b0*/  IMAD R114, R114, 0x16c, RZ ;  /* 0x0000016c72727824 */ /* 0x000fe400078e02ff */
[----:B------:R-:W-:Y:S01]  /*307c0*/  IMAD R113, R113, 0xb5, RZ ;  /* 0x000000b571717824 */ /* 0x000fe200078e02ff */
[----:B------:R-:W1:Y:S01]  /*307d0*/  LDC R50, c[0x0][0x278] ;  /* 0x00009e00ff327b82 */ /* 0x000e620000000800 */
[----:B---3--:R-:W-:-:S02]  /*307e0*/  IADD3 R250, P5, R61, R2, RZ ;  /* 0x000000023dfa7210 */ /* 0x008fc40007fbe0ff */
[-C--:B------:R-:W-:Y:S01]  /*307f0*/  IADD3 R242, P6, R63, R2.reuse, RZ ;  /* 0x000000023ff27210 */ /* 0x080fe20007fde0ff */
[----:B0-----:R-:W-:Y:S01]  /*30800*/  IMAD R240, R240, 0xd8, RZ ;  /* 0x000000d8f0f07824 */ /* 0x001fe200078e02ff */
[-C--:B------:R-:W-:Y:S01]  /*30810*/  LEA.HI.X.SX32 R251, R241, R3.reuse, 0x1, P5 ;  /* 0x00000003f1fb7211 */ /* 0x080fe200028f0eff */
[----:B------:R-:W-:Y:S02]  /*30820*/  IMAD R112, R112, 0x16e, RZ ;  /* 0x0000016e70707824 */ /* 0x000fe400078e02ff */
[----:B------:R-:W0:Y:S01]  /*30830*/  LDC R17, c[0x0][0x278] ;  /* 0x00009e00ff117b82 */ /* 0x000e220000000800 */
[----:B------:R-:W-:Y:S02]  /*30840*/  IADD3 R240, P5, R240, R2, RZ ;  /* 0x00000002f0f07210 */ /* 0x000fe40007fbe0ff */
[-C--:B------:R-:W-:Y:S02]  /*30850*/  LEA.HI.X.SX32 R243, R14, R3.reuse, 0x1, P6 ;  /* 0x000000030ef37211 */ /* 0x080fe400030f0eff */
[----:B------:R-:W-:-:S03]  /*30860*/  LEA.HI.X.SX32 R241, R246, R3, 0x1, P5 ;  /* 0x00000003f6f17211 */ /* 0x000fc600028f0eff */
[----:B------:R-:W3:Y:S01]  /*30870*/  LDC R246, c[0x0][0x278] ;  /* 0x00009e00fff67b82 */ /* 0x000ee20000000800 */
[----:B------:R2:W-:Y:S02]  /*30880*/  STL.64 [R1+0xf8], R242 ;  /* 0x0000f8f201007387 */ /* 0x0005e40000100a00 */
[----:B--2---:R-:W-:Y:S02]  /*30890*/  IMAD R247, R247, 0x6d, RZ ;  /* 0x0000006df7f77824 */ /* 0x004fe400078e02ff */
[----:B------:R-:W-:Y:S01]  /*308a0*/  STL.64 [R1+0xf0], R250 ;  /* 0x0000f0fa01007387 */ /* 0x000fe20000100a00 */
[----:B------:R-:W-:Y:S02]  /*308b0*/  IMAD R110, R110, 0x170, RZ ;  /* 0x000001706e6e7824 */ /* 0x000fe400078e02ff */
[----:B------:R-:W-:Y:S01]  /*308c0*/  IMAD R109, R109, 0xb7, RZ ;  /* 0x000000b76d6d7824 */ /* 0x000fe200078e02ff */
[----:B------:R-:W2:Y:S01]  /*308d0*/  LDC R48, c[0x0][0x278] ;  /* 0x00009e00ff307b82 */ /* 0x000ea20000000800 */
[----:B------:R-:W-:-:S04]  /*308e0*/  IADD3 R242, P6, R57, R2, RZ ;  /* 0x0000000239f27210 */ /* 0x000fc80007fde0ff */
[----:B------:R-:W-:Y:S01]  /*308f0*/  LEA.HI.X.SX32 R243, R249, R3, 0x1, P6 ;  /* 0x00000003f9f37211 */ /* 0x000fe200030f0eff */
[----:B------:R-:W-:Y:S02]  /*30900*/  IMAD R108, R108, 0x172, RZ ;  /* 0x000001726c6c7824 */ /* 0x000fe400078e02ff */
[----:B------:R-:W2:Y:S02]  /*30910*/  LDC R46, c[0x0][0x278] ;  /* 0x00009e00ff2e7b82 */ /* 0x000ea40000000800 */
[----:B------:R1:W-:Y:S04]  /*30920*/  STL.64 [R1+0xe8], R242 ;  /* 0x0000e8f201007387 */ /* 0x0003e80000100a00 */
[----:B------:R0:W-:Y:S01]  /*30930*/  STL.64 [R1+0xe0], R240 ;  /* 0x0000e0f001007387 */ /* 0x0001e20000100a00 */
[----:B------:R-:W-:Y:S01]  /*30940*/  IMAD R106, R106, 0x174, RZ ;  /* 0x000001746a6a7824 */ /* 0x000fe200078e02ff */
[----:B------:R-:W4:Y:S01]  /*30950*/  LDC R53, c[0x0][0x278] ;  /* 0x00009e00ff357b82 */ /* 0x000f220000000800 */
[----:B-1----:R-:W-:Y:S01]  /*30960*/  IADD3 R242, P6, R51, R2, RZ ;  /* 0x0000000233f27210 */ /* 0x002fe20007fde0ff */
[----:B------:R-:W-:-:S06]  /*30970*/  IMAD R105, R105, 0xb9, RZ ;  /* 0x000000b969697824 */ /* 0x000fcc00078e02ff */
[----:B------:R-:W1:Y:S01]  /*30980*/  LDC R14, c[0x0][0x278] ;  /* 0x00009e00ff0e7b82 */ /* 0x000e620000000800 */
[----:B0-----:R-:W-:Y:S02]  /*30990*/  IADD3 R240, P5, R47, R2, RZ ;  /* 0x000000022ff07210 */ /* 0x001fe40007fbe0ff */
[-C--:B------:R-:W-:Y:S02]  /*309a0*/  LEA.HI.X.SX32 R243, R247, R3.reuse, 0x1, P6 ;  /* 0x00000003f7f37211 */ /* 0x080fe400030f0eff */
[----:B------:R-:W-:Y:S01]  /*309b0*/  LEA.HI.X.SX32 R241, R10, R3, 0x1, P5 ;  /* 0x000000030af17211 */ /* 0x000fe200028f0eff */
[----:B---3--:R-:W-:Y:S02]  /*309c0*/  IMAD R246, R246, 0x6f, RZ ;  /* 0x0000006ff6f67824 */ /* 0x008fe400078e02ff */
[----:B------:R-:W0:Y:S01]  /*309d0*/  LDC R44, c[0x0][0x278] ;  /* 0x00009e00ff2c7b82 */ /* 0x000e220000000800 */
[----:B------:R3:W-:Y:S04]  /*309e0*/  STL.64 [R1+0xd8], R242 ;  /* 0x0000d8f201007387 */ /* 0x0007e80000100a00 */
[----:B------:R2:W-:Y:S01]  /*309f0*/  STL.64 [R1+0xd0], R240 ;  /* 0x0000d0f001007387 */ /* 0x0005e20000100a00 */
[----:B------:R-:W-:-:S02]  /*30a00*/  IMAD R104, R104, 0x176, RZ ;  /* 0x0000017668687824 */ /* 0x000fc400078e02ff */
[----:B------:R-:W-:Y:S01]  /*30a10*/  IMAD R102, R102, 0x178, RZ ;  /* 0x0000017866667824 */ /* 0x000fe200078e02ff */
[----:B------:R-:W0:Y:S01]  /*30a20*/  LDC R42, c[0x0][0x278] ;  /* 0x00009e00ff2a7b82 */ /* 0x000e220000000800 */
[-C--:B---3--:R-:W-:Y:S02]  /*30a30*/  IADD3 R242, P6, R43, R2.reuse, RZ ;  /* 0x000000022bf27210 */ /* 0x088fe40007fde0ff */
[----:B--2---:R-:W-:Y:S01]  /*30a40*/  IADD3 R240, P5, R39, R2, RZ ;  /* 0x0000000227f07210 */ /* 0x004fe20007fbe0ff */
[----:B------:R-:W-:Y:S01]  /*30a50*/  IMAD R101, R101, 0xbb, RZ ;  /* 0x000000bb65657824 */ /* 0x000fe200078e02ff */
[-C--:B------:R-:W-:Y:S01]  /*30a60*/  LEA.HI.X.SX32 R243, R246, R3.reuse, 0x1, P6 ;  /* 0x00000003f6f37211 */ /* 0x080fe200030f0eff */
[----:B------:R-:W-:Y:S01]  /*30a70*/  IMAD R100, R100, 0x17a, RZ ;  /* 0x0000017a64647824 */ /* 0x000fe200078e02ff */
[----:B------:R-:W-:Y:S01]  /*30a80*/  LEA.HI.X.SX32 R241, R245, R3, 0x1, P5 ;  /* 0x00000003f5f17211 */ /* 0x000fe200028f0eff */
[----:B------:R-:W-:Y:S01]  /*30a90*/  IMAD R96, R96, 0x17c, RZ ;  /* 0x0000017c60607824 */ /* 0x000fe200078e02ff */
[----:B------:R-:W2:Y:S01]  /*30aa0*/  LDC R49, c[0x0][0x278] ;  /* 0x00009e00ff317b82 */ /* 0x000ea20000000800 */
[----:B------:R-:W-:Y:S04]  /*30ab0*/  STL.64 [R1+0xc8], R242 ;  /* 0x0000c8f201007387 */ /* 0x000fe80000100a00 */
[----:B------:R3:W-:Y:S01]  /*30ac0*/  STL.64 [R1+0xc0], R240 ;  /* 0x0000c0f001007387 */ /* 0x0007e20000100a00 */
[----:B------:R-:W-:-:S02]  /*30ad0*/  IMAD R245, R137, 0x71, RZ ;  /* 0x0000007189f57824 */ /* 0x000fc400078e02ff */
[----:B------:R-:W-:Y:S01]  /*30ae0*/  IMAD R99, R99, 0xbd, RZ ;  /* 0x000000bd63637824 */ /* 0x000fe200078e02ff */
[----:B------:R-:W2:Y:S01]  /*30af0*/  LDC R10, c[0x0][0x278] ;  /* 0x00009e00ff0a7b82 */ /* 0x000ea20000000800 */
[----:B---3--:R-:W-:-:S07]  /*30b00*/  IMAD R240, R136, 0xe6, RZ ;  /* 0x000000e688f07824 */ /* 0x008fce00078e02ff */
[----:B------:R-:W3:Y:S01]  /*30b10*/  LDC R241, c[0x0][0x278] ;  /* 0x00009e00fff17b82 */ /* 0x000ee20000000800 */
[----:B------:R-:W-:-:S04]  /*30b20*/  IADD3 R136, P5, R29, R2, RZ ;  /* 0x000000021d887210 */ /* 0x000fc80007fbe0ff */
[----:B------:R-:W-:-:S03]  /*30b30*/  LEA.HI.X.SX32 R137, R5, R3, 0x1, P5 ;  /* 0x0000000305897211 */ /* 0x000fc600028f0eff */
[----:B------:R-:W1:Y:S01]  /*30b40*/  LDC R5, c[0x0][0x278] ;  /* 0x00009e00ff057b82 */ /* 0x000e620000000800 */
[----:B------:R-:W-:-:S04]  /*30b50*/  IADD3 R242, P6, R35, R2, RZ ;  /* 0x0000000223f27210 */ /* 0x000fc80007fde0ff */
[-C--:B------:R-:W-:Y:S02]  /*30b60*/  LEA.HI.X.SX32 R243, R245, R3.reuse, 0x1, P6 ;  /* 0x00000003f5f37211 */ /* 0x080fe400030f0eff */
[-C--:B------:R-:W-:Y:S01]  /*30b70*/  IADD3 R240, P6, R240, R2.reuse, RZ ;  /* 0x00000002f0f07210 */ /* 0x080fe20007fde0ff */
[----:B------:R-:W4:Y:S02]  /*30b80*/  LDC R40, c[0x0][0x278] ;  /* 0x00009e00ff287b82 */ /* 0x000f240000000800 */
[----:B------:R-:W-:Y:S01]  /*30b90*/  STL.64 [R1+0x4d0], R242 ;  /* 0x0004d0f201007387 */ /* 0x000fe20000100a00 */
[----:B---3--:R-:W-:Y:S01]  /*30ba0*/  IMAD R249, R241, 0xe8, RZ ;  /* 0x000000e8f1f97824 */ /* 0x008fe200078e02ff */
[----:B------:R-:W-:Y:S02]  /*30bb0*/  LEA.HI.X.SX32 R241, R135, R3, 0x1, P6 ;  /* 0x0000000387f17211 */ /* 0x000fe400030f0eff */
[----:B------:R-:W-:Y:S01]  /*30bc0*/  STL.64 [R1+0x4c8], R136 ;  /* 0x0004c88801007387 */ /* 0x000fe20000100a00 */
[----:B------:R-:W-:Y:S01]  /*30bd0*/  IADD3 R134, P6, R134, R2, RZ ;  /* 0x0000000286867210 */ /* 0x000fe20007fde0ff */
[----:B------:R-:W3:Y:S02]  /*30be0*/  LDC R38, c[0x0][0x278] ;  /* 0x00009e00ff267b82 */ /* 0x000ee40000000800 */
[----:B------:R0:W-:Y:S01]  /*30bf0*/  STL.64 [R1+0x4c0], R240 ;  /* 0x0004c0f001007387 */ /* 0x0001e20000100a00 */
[----:B-1----:R-:W-:-:S05]  /*30c00*/  IMAD R5, R5, 0x75, RZ ;  /* 0x0000007505057824 */ /* 0x002fca00078e02ff */
[----:B------:R-:W1:Y:S01]  /*30c10*/  LDC R45, c[0x0][0x278] ;  /* 0x00009e00ff2d7b82 */ /* 0x000e620000000800 */
[----:B------:R-:W-:-:S07]  /*30c20*/  LEA.HI.X.SX32 R135, R5, R3, 0x1, P6 ;  /* 0x0000000305877211 */ /* 0x000fce00030f0eff */
[----:B0-----:R-:W0:Y:S08]  /*30c30*/  LDC R240, c[0x0][0x278] ;  /* 0x00009e00fff07b82 */ /* 0x001e300000000800 */
[----:B------:R-:W2:Y:S01]  /*30c40*/  LDC R5, c[0x0][0x278] ;  /* 0x00009e00ff057b82 */ /* 0x000ea20000000800 */
[----:B------:R-:W-:-:S07]  /*30c50*/  IADD3 R136, P5, R249, R2, RZ ;  /* 0x00000002f9887210 */ /* 0x000fce0007fbe0ff */
[----:B------:R-:W3:Y:S01]  /*30c60*/  LDC R241, c[0x0][0x278] ;  /* 0x00009e00fff17b82 */ /* 0x000ee20000000800 */
[----:B------:R-:W-:Y:S01]  /*30c70*/  LEA.HI.X.SX32 R137, R9, R3, 0x1, P5 ;  /* 0x0000000309897211 */ /* 0x000fe200028f0eff */
[----:B0-----:R-:W-:-:S04]  /*30c80*/  IMAD R247, R240, 0xee, RZ ;  /* 0x000000eef0f77824 */ /* 0x001fc800078e02ff */
[----:B------:R-:W-:Y:S02]  /*30c90*/  STL.64 [R1+0x4b8], R136 ;  /* 0x0004b88801007387 */ /* 0x000fe40000100a00 */
[----:B------:R-:W0:Y:S02]  /*30ca0*/  LDC R240, c[0x0][0x278] ;  /* 0x00009e00fff07b82 */ /* 0x000e240000000800 */
[----:B------:R1:W-:Y:S01]  /*30cb0*/  STL.64 [R1+0x4b0], R134 ;  /* 0x0004b08601007387 */ /* 0x0003e20000100a00 */
[----:B--2---:R-:W-:Y:S02]  /*30cc0*/  IMAD R5, R5, 0x77, RZ ;  /* 0x0000007705057824 */ /* 0x004fe400078e02ff */
[----:B------:R-:W-:-:S03]  /*30cd0*/  IMAD R98, R98, 0x17e, RZ ;  /* 0x0000017e62627824 */ /* 0x000fc600078e02ff */
[----:B------:R-:W2:Y:S01]  /*30ce0*/  LDC R9, c[0x0][0x278] ;  /* 0x00009e00ff097b82 */ /* 0x000ea20000000800 */
[----:B-1----:R-:W-:-:S07]  /*30cf0*/  IADD3 R134, P6, R247, R2, RZ ;  /* 0x00000002f7867210 */ /* 0x002fce0007fde0ff */
[----:B------:R-:W1:Y:S01]  /*30d00*/  LDC R36, c[0x0][0x278] ;  /* 0x00009e00ff247b82 */ /* 0x000e620000000800 */
[----:B------:R-:W-:Y:S01]  /*30d10*/  LEA.HI.X.SX32 R135, R5, R3, 0x1, P6 ;  /* 0x0000000305877211 */ /* 0x000fe200030f0eff */
[----:B---3--:R-:W-:-:S06]  /*30d20*/  IMAD R251, R241, 0xec, RZ ;  /* 0x000000ecf1fb7824 */ /* 0x008fcc00078e02ff */
[----:B------:R-:W3:Y:S01]  /*30d30*/  LDC R5, c[0x0][0x278] ;  /* 0x00009e00ff057b82 */ /* 0x000ee20000000800 */
[----:B------:R-:W-:-:S07]  /*30d40*/  IADD3 R136, P5, R251, R2, RZ ;  /* 0x00000002fb887210 */ /* 0x000fce0007fbe0ff */
[----:B------:R-:W4:Y:S01]  /*30d50*/  LDC R241, c[0x0][0x278] ;  /* 0x00009e00fff17b82 */ /* 0x000f220000000800 */
[----:B------:R-:W-:Y:S01]  /*30d60*/  LEA.HI.X.SX32 R137, R238, R3, 0x1, P5 ;  /* 0x00000003ee897211 */ /* 0x000fe200028f0eff */
[----:B0-----:R-:W-:-:S06]  /*30d70*/  IMAD R246, R240, 0xf2, RZ ;  /* 0x000000f2f0f67824 */ /* 0x001fcc00078e02ff */
[----:B------:R-:W0:Y:S01]  /*30d80*/  LDC R238, c[0x0][0x278] ;  /* 0x00009e00ffee7b82 */ /* 0x000e220000000800 */
[----:B------:R-:W-:Y:S04]  /*30d90*/  STL.64 [R1+0x4a8], R136 ;  /* 0x0004a88801007387 */ /* 0x000fe80000100a00 */
[----:B------:R2:W-:Y:S01]  /*30da0*/  STL.64 [R1+0x4a0], R134 ;  /* 0x0004a08601007387 */ /* 0x0005e20000100a00 */
[----:B---3--:R-:W-:Y:S02]  /*30db0*/  IMAD R5, R5, 0x79, RZ ;  /* 0x0000007905057824 */ /* 0x008fe400078e02ff */
[----:B------:R-:W3:Y:S01]  /*30dc0*/  LDC R240, c[0x0][0x278] ;  /* 0x00009e00fff07b82 */ /* 0x000ee20000000800 */
[----:B--2---:R-:W-:Y:S01]  /*30dd0*/  IADD3 R134, P6, R246, R2, RZ ;  /* 0x00000002f6867210 */ /* 0x004fe20007fde0ff */
[----:B----4-:R-:W-:-:S06]  /*30de0*/  IMAD R245, R241, 0xf0, RZ ;  /* 0x000000f0f1f57824 */ /* 0x010fcc00078e02ff */
[----:B------:R-:W2:Y:S01]  /*30df0*/  LDC R34, c[0x0][0x278] ;  /* 0x00009e00ff227b82 */ /* 0x000ea20000000800 */
[----:B------:R-:W-:-:S07]  /*30e00*/  LEA.HI.X.SX32 R135, R5, R3, 0x1, P6 ;  /* 0x0000000305877211 */ /* 0x000fce00030f0eff */
[----:B------:R-:W4:Y:S01]  /*30e10*/  LDC R5, c[0x0][0x278] ;  /* 0x00009e00ff057b82 */ /* 0x000f220000000800 */
[----:B------:R-:W-:Y:S01]  /*30e20*/  IADD3 R136, P5, R245, R2, RZ ;  /* 0x00000002f5887210 */ /* 0x000fe20007fbe0ff */
[----:B0-----:R-:W-:-:S03]  /*30e30*/  IMAD R242, R238, 0xf6, RZ ;  /* 0x000000f6eef27824 */ /* 0x001fc600078e02ff */
[----:B------:R-:W-:-:S03]  /*30e40*/  LEA.HI.X.SX32 R137, R11, R3, 0x1, P5 ;  /* 0x000000030b897211 */ /* 0x000fc600028f0eff */
[----:B------:R-:W0:Y:S08]  /*30e50*/  LDC R238, c[0x0][0x278] ;  /* 0x00009e00ffee7b82 */ /* 0x000e300000000800 */
[----:B------:R-:W1:Y:S01]  /*30e60*/  LDC R11, c[0x0][0x278] ;  /* 0x00009e00ff0b7b82 */ /* 0x000e620000000800 */
[----:B------:R-:W-:Y:S04]  /*30e70*/  STL.64 [R1+0x498], R136 ;  /* 0x0004988801007387 */ /* 0x000fe80000100a00 */
[----:B------:R3:W-:Y:S01]  /*30e80*/  STL.64 [R1+0x490], R134 ;  /* 0x0004908601007387 */ /* 0x0007e20000100a00 */
[----:B----4-:R-:W-:-:S02]  /*30e90*/  IMAD R5, R5, 0x7b, RZ ;  /* 0x0000007b05057824 */ /* 0x010fc400078e02ff */
[----:B------:R-:W4:Y:S01]  /*30ea0*/  LDC R41, c[0x0][0x278] ;  /* 0x00009e00ff297b82 */ /* 0x000f220000000800 */
[----:B---3--:R-:W-:-:S07]  /*30eb0*/  IADD3 R134, P6, R242, R2, RZ ;  /* 0x00000002f2867210 */ /* 0x008fce0007fde0ff */
[----:B------:R-:W3:Y:S01]  /*30ec0*/  LDC R32, c[0x0][0x278] ;  /* 0x00009e00ff207b82 */ /* 0x000ee20000000800 */
[----:B------:R-:W-:Y:S01]  /*30ed0*/  LEA.HI.X.SX32 R135, R5, R3, 0x1, P6 ;  /* 0x0000000305877211 */ /* 0x000fe200030f0eff */
[----:B0-----:R-:W-:-:S06]  /*30ee0*/  IMAD R241, R238, 0xf8, RZ ;  /* 0x000000f8eef17824 */ /* 0x001fcc00078e02ff */
[----:B------:R-:W0:Y:S01]  /*30ef0*/  LDC R5, c[0x0][0x278] ;  /* 0x00009e00ff057b82 */ /* 0x000e220000000800 */
[----:B------:R-:W-:Y:S02]  /*30f00*/  IMAD R243, R240, 0xf4, RZ ;  /* 0x000000f4f0f37824 */ /* 0x000fe400078e02ff */
[----:B-1----:R-:W-:-:S05]  /*30f10*/  IMAD R240, R11, 0xfa, RZ ;  /* 0x000000fa0bf07824 */ /* 0x002fca00078e02ff */
[----:B------:R-:W1:Y:S01]  /*30f20*/  LDC R238, c[0x0][0x278] ;  /* 0x00009e00ffee7b82 */ /* 0x000e620000000800 */
[----:B------:R-:W-:-:S07]  /*30f30*/  IADD3 R136, P5, R243, R2, RZ ;  /* 0x00000002f3887210 */ /* 0x000fce0007fbe0ff */
[----:B------:R-:W2:Y:S01]  /*30f40*/  LDC R11, c[0x0][0x278] ;  /* 0x00009e00ff0b7b82 */ /* 0x000ea20000000800 */
[----:B------:R-:W-:-:S05]  /*30f50*/  LEA.HI.X.SX32 R137, R6, R3, 0x1, P5 ;  /* 0x0000000306897211 */ /* 0x000fca00028f0eff */
[----:B------:R4:W-:Y:S01]  /*30f60*/  STL.64 [R1+0x488], R136 ;  /* 0x0004888801007387 */ /* 0x0009e20000100a00 */
[----:B0-----:R-:W-:Y:S01]  /*30f70*/  IMAD R5, R5, 0x7d, RZ ;  /* 0x0000007d05057824 */ /* 0x001fe200078e02ff */
[----:B------:R-:W0:Y:S02]  /*30f80*/  LDC R6, c[0x0][0x278] ;  /* 0x00009e00ff067b82 */ /* 0x000e240000000800 */
[----:B------:R3:W-:Y:S06]  /*30f90*/  STL.64 [R1+0x480], R134 ;  /* 0x0004808601007387 */ /* 0x0007ec0000100a00 */
[----:B------:R-:W0:Y:S01]  /*30fa0*/  LDC R28, c[0x0][0x278] ;  /* 0x00009e00ff1c7b82 */ /* 0x000e220000000800 */
[-C--:B----4-:R-:W-:Y:S01]  /*30fb0*/  IADD3 R136, P5, R241, R2.reuse, RZ ;  /* 0x00000002f1887210 */ /* 0x090fe20007fbe0ff */
[----:B-1----:R-:W-:Y:S01]  /*30fc0*/  IMAD R238, R238, 0xfc, RZ ;  /* 0x000000fceeee7824 */ /* 0x002fe200078e02ff */
[----:B---3--:R-:W-:-:S02]  /*30fd0*/  IADD3 R134, P6, R240, R2, RZ ;  /* 0x00000002f0867210 */ /* 0x008fc40007fde0ff */
[-C--:B------:R-:W-:Y:S01]  /*30fe0*/  LEA.HI.X.SX32 R137, R7, R3.reuse, 0x1, P5 ;  /* 0x0000000307897211 */ /* 0x080fe200028f0eff */
[----:B--2---:R-:W-:Y:S01]  /*30ff0*/  IMAD R250, R11, 0xfe, RZ ;  /* 0x000000fe0bfa7824 */ /* 0x004fe200078e02ff */
[----:B------:R-:W-:Y:S01]  /*31000*/  LEA.HI.X.SX32 R135, R5, R3, 0x1, P6 ;  /* 0x0000000305877211 */ /* 0x000fe200030f0eff */
[----:B------:R-:W-:Y:S01]  /*31010*/  IMAD R95, R95, 0x180, RZ ;  /* 0x000001805f5f7824 */ /* 0x000fe200078e02ff */
[----:B------:R-:W1:Y:S01]  /*31020*/  LDC R37, c[0x0][0x278] ;  /* 0x00009e00ff257b82 */ /* 0x000e620000000800 */
[----:B------:R2:W-:Y:S04]  /*31030*/  STL.64 [R1+0x478], R136 ;  /* 0x0004788801007387 */ /* 0x0005e80000100a00 */
[----:B------:R3:W-:Y:S01]  /*31040*/  STL.64 [R1+0x8e8], R134 ;  /* 0x0008e88601007387 */ /* 0x0007e20000100a00 */
[----:B------:R-:W-:-:S02]  /*31050*/  IMAD R94, R94, 0x182, RZ ;  /* 0x000001825e5e7824 */ /* 0x000fc400078e02ff */
[----:B------:R-:W-:Y:S01]  /*31060*/  IMAD R92, R92, 0x184, RZ ;  /* 0x000001845c5c7824 */ /* 0x000fe200078e02ff */
[----:B------:R-:W4:Y:S01]  /*31070*/  LDC R5, c[0x0][0x278] ;  /* 0x00009e00ff057b82 */ /* 0x000f220000000800 */
[-C--:B--2---:R-:W-:Y:S02]  /*31080*/  IADD3 R136, P5, R238, R2.reuse, RZ ;  /* 0x00000002ee887210 */ /* 0x084fe40007fbe0ff */
[-C--:B---3--:R-:W-:Y:S01]  /*31090*/  IADD3 R134, P6, R250, R2.reuse, RZ ;  /* 0x00000002fa867210 */ /* 0x088fe20007fde0ff */
[----:B------:R-:W-:Y:S01]  /*310a0*/  IMAD R91, R91, 0xc1, RZ ;  /* 0x000000c15b5b7824 */ /* 0x000fe200078e02ff */
[-C--:B------:R-:W-:Y:S01]  /*310b0*/  LEA.HI.X.SX32 R137, R133, R3.reuse, 0x1, P5 ;  /* 0x0000000385897211 */ /* 0x080fe200028f0eff */
[----:B------:R-:W-:Y:S01]  /*310c0*/  IMAD R90, R90, 0x186, RZ ;  /* 0x000001865a5a7824 */ /* 0x000fe200078e02ff */
[-C--:B------:R-:W-:Y:S01]  /*310d0*/  IADD3 R132, P5, R132, R2.reuse, RZ ;  /* 0x0000000284847210 */ /* 0x080fe20007fbe0ff */
        /* <DEDUP_REMOVED lines=18> */
[----:B------:R2:W-:Y:S01]  /*31200*/  STL.64 [R1+0x8e0], R136 ;  /* 0x0008e08801007387 */ /* 0x0005e20000100a00 */
        /* <DEDUP_REMOVED lines=8> */
[----:B------:R-:W-:Y:S01]  /*31290*/  IADD3 R118, P6, R118, R2, RZ ;  /* 0x0000000276767210 */ /* 0x000fe20007fde0ff */
[----:B------:R-:W-:Y:S01]  /*312a0*/  IMAD R67, R67, 0x1a0, RZ ;  /* 0x000001a043437824 */ /* 0x000fe200078e02ff */
[----:B------:R-:W3:Y:S01]  /*312b0*/  LDC R24, c[0x0][0x278] ;  /* 0x00009e00ff187b82 */ /* 0x000ee20000000800 */
[----:B--2---:R-:W2:Y:S04]  /*312c0*/  LDL.LU.64 R136, [R1+0xfc8] ;  /* 0x000fc80001887983 */ /* 0x004ea80000300a00 */
[----:B------:R0:W-:Y:S01]  /*312d0*/  STL.64 [R1+0x8d8], R134 ;  /* 0x0008d88601007387 */ /* 0x0001e20000100a00 */
[----:B------:R-:W-:-:S02]  /*312e0*/  LEA.HI.X.SX32 R121, R117, R3, 0x1, P5 ;  /* 0x0000000375797211 */ /* 0x000fc400028f0eff */
[-C--:B------:R-:W-:Y:S01]  /*312f0*/  IADD3 R116, P5, R116, R2.reuse, RZ ;  /* 0x0000000274747210 */ /* 0x080fe20007fbe0ff */
[----:B------:R-:W-:Y:S01]  /*31300*/  IMAD R66, R66, 0x1a2, RZ ;  /* 0x000001a242427824 */ /* 0x000fe200078e02ff */
[-C--:B------:R-:W-:Y:S01]  /*31310*/  LEA.HI.X.SX32 R119, R115, R3.reuse, 0x1, P6 ;  /* 0x0000000373777211 */ /* 0x080fe200030f0eff */
[----:B------:R-:W-:Y:S01]  /*31320*/  IMAD R64, R64, 0x1a4, RZ ;  /* 0x000001a440407824 */ /* 0x000fe200078e02ff */
[----:B------:R-:W3:Y:S01]  /*31330*/  LDC R20, c[0x0][0x278] ;  /* 0x00009e00ff147b82 */ /* 0x000ee20000000800 */
[----:B0-----:R-:W2:Y:S01]  /*31340*/  LDL.LU.64 R134, [R1+0xfc0] ;  /* 0x000fc00001867983 */ /* 0x001ea20000300a00 */
[----:B------:R-:W-:Y:S02]  /*31350*/  IMAD R62, R62, 0x1a8, RZ ;  /* 0x000001a83e3e7824 */ /* 0x000fe400078e02ff */
[----:B------:R-:W-:Y:S01]  /*31360*/  IMAD R60, R60, 0x1ac, RZ ;  /* 0x000001ac3c3c7824 */ /* 0x000fe200078e02ff */
[----:B------:R0:W-:Y:S01]  /*31370*/  STL.64 [R1+0x750], R132 ;  /* 0x0007508401007387 */ /* 0x0001e20000100a00 */
[-C--:B------:R-:W-:Y:S01]  /*31380*/  IADD3 R114, P6, R114, R2.reuse, RZ ;  /* 0x0000000272727210 */ /* 0x080fe20007fde0ff */
[----:B------:R-:W-:Y:S01]  /*31390*/  IMAD R58, R58, 0x1ae, RZ ;  /* 0x000001ae3a3a7824 */ /* 0x000fe200078e02ff */
[----:B------:R-:W-:Y:S01]  /*313a0*/  LEA.HI.X.SX32 R117, R113, R3, 0x1, P5 ;  /* 0x0000000371757211 */ /* 0x000fe200028f0eff */
[----:B------:R-:W-:Y:S01]  /*313b0*/  IMAD R56, R56, 0x1b0, RZ ;  /* 0x000001b038387824 */ /* 0x000fe200078e02ff */
[----:B------:R-:W-:Y:S01]  /*313c0*/  IADD3 R112, P5, R112, R2, RZ ;  /* 0x0000000270707210 */ /* 0x000fe20007fbe0ff */
[----:B------:R-:W-:Y:S01]  /*313d0*/  IMAD R221, R221, 0xd7, RZ ;  /* 0x000000d7dddd7824 */ /* 0x000fe200078e02ff */
[----:B------:R-:W3:Y:S01]  /*313e0*/  LDC R33, c[0x0][0x278] ;  /* 0x00009e00ff217b82 */ /* 0x000ee20000000800 */
[----:B0-----:R-:W2:Y:S01]  /*313f0*/  LDL.LU.64 R132, [R1+0xfb8] ;  /* 0x000fb80001847983 */ /* 0x001ea20000300a00 */
[----:B------:R-:W-:-:S02]  /*31400*/  IMAD R54, R54, 0x1b2, RZ ;  /* 0x000001b236367824 */ /* 0x000fc400078e02ff */
[----:B------:R-:W-:Y:S01]  /*31410*/  IMAD R19, R19, 0xd9, RZ ;  /* 0x000000d913137824 */ /* 0x000fe200078e02ff */
[----:B------:R0:W-:Y:S01]  /*31420*/  STL.64 [R1+0x748], R130 ;  /* 0x0007488201007387 */ /* 0x0001e20000100a00 */
[----:B------:R-:W-:Y:S01]  /*31430*/  LEA.HI.X.SX32 R115, R111, R3, 0x1, P6 ;  /* 0x000000036f737211 */ /* 0x000fe200030f0eff */
[----:B------:R-:W-:Y:S01]  /*31440*/  IMAD R52, R52, 0x1b6, RZ ;  /* 0x000001b634347824 */ /* 0x000fe200078e02ff */
[----:B------:R-:W-:Y:S01]  /*31450*/  IADD3 R110, P6, R110, R2, RZ ;  /* 0x000000026e6e7210 */ /* 0x000fe20007fde0ff */
[----:B------:R-:W-:Y:S01]  /*31460*/  IMAD R50, R50, 0x1b8, RZ ;  /* 0x000001b832327824 */ /* 0x000fe200078e02ff */
[----:B------:R-:W3:Y:S01]  /*31470*/  LDC R7, c[0x0][0x278] ;  /* 0x00009e00ff077b82 */ /* 0x000ee20000000800 */
[----:B0-----:R-:W2:Y:S01]  /*31480*/  LDL.LU.64 R130, [R1+0xfb0] ;  /* 0x000fb00001827983 */ /* 0x001ea20000300a00 */
[----:B------:R-:W-:-:S06]  /*31490*/  IMAD R17, R17, 0xdb, RZ ;  /* 0x000000db11117824 */ /* 0x000fcc00078e02ff */
[----:B------:R-:W0:Y:S01]  /*314a0*/  LDC R25, c[0x0][0x278] ;  /* 0x00009e00ff197b82 */ /* 0x000e220000000800 */
[----:B------:R1:W-:Y:S01]  /*314b0*/  STL.64 [R1+0x740], R128 ;  /* 0x0007408001007387 */ /* 0x0003e20000100a00 */
[----:B------:R-:W-:Y:S02]  /*314c0*/  LEA.HI.X.SX32 R113, R109, R3, 0x1, P5 ;  /* 0x000000036d717211 */ /* 0x000fe400028f0eff */
[----:B------:R-:W-:Y:S01]  /*314d0*/  IADD3 R108, P5, R108, R2, RZ ;  /* 0x000000026c6c7210 */ /* 0x000fe20007fbe0ff */
[----:B------:R-:W-:Y:S02]  /*314e0*/  IMAD R48, R48, 0x1ba, RZ ;  /* 0x000001ba30307824 */ /* 0x000fe400078e02ff */
[----:B------:R-:W-:Y:S01]  /*314f0*/  IMAD R46, R46, 0x1bc, RZ ;  /* 0x000001bc2e2e7824 */ /* 0x000fe200078e02ff */
[----:B------:R-:W0:Y:S01]  /*31500*/  LDC R22, c[0x0][0x278] ;  /* 0x00009e00ff167b82 */ /* 0x000e220000000800 */
[----:B-1----:R-:W2:Y:S01]  /*31510*/  LDL.LU.64 R128, [R1+0xfa8] ;  /* 0x000fa80001807983 */ /* 0x002ea20000300a00 */
[----:B------:R-:W-:-:S02]  /*31520*/  IMAD R14, R14, 0xdd, RZ ;  /* 0x000000dd0e0e7824 */ /* 0x000fc400078e02ff */
[----:B------:R-:W-:Y:S01]  /*31530*/  IMAD R44, R44, 0x1be, RZ ;  /* 0x000001be2c2c7824 */ /* 0x000fe200078e02ff */
[----:B------:R1:W-:Y:S01]  /*31540*/  STL.64 [R1+0x738], R126 ;  /* 0x0007387e01007387 */ /* 0x0003e20000100a00 */
[-C--:B------:R-:W-:Y:S01]  /*31550*/  LEA.HI.X.SX32 R111, R107, R3.reuse, 0x1, P6 ;  /* 0x000000036b6f7211 */ /* 0x080fe200030f0eff */
[----:B------:R-:W-:Y:S01]  /*31560*/  IMAD R42, R42, 0x1c0, RZ ;  /* 0x000001c02a2a7824 */ /* 0x000fe200078e02ff */
[----:B------:R-:W-:Y:S01]  /*31570*/  IADD3 R106, P6, R106, R2, RZ ;  /* 0x000000026a6a7210 */ /* 0x000fe20007fde0ff */
[----:B------:R-:W-:Y:S01]  /*31580*/  IMAD R10, R10, 0xdf, RZ ;  /* 0x000000df0a0a7824 */ /* 0x000fe200078e02ff */
[----:B------:R-:W0:Y:S01]  /*31590*/  LDC R11, c[0x0][0x278] ;  /* 0x00009e00ff0b7b82 */ /* 0x000e220000000800 */
[----:B-1----:R-:W2:Y:S07]  /*315a0*/  LDL.LU.64 R126, [R1+0xfa0] ;  /* 0x000fa000017e7983 */ /* 0x002eae0000300a00 */
[----:B------:R-:W1:Y:S01]  /*315b0*/  LDC R26, c[0x0][0x278] ;  /* 0x00009e00ff1a7b82 */ /* 0x000e620000000800 */
[----:B------:R4:W-:Y:S01]  /*315c0*/  STL.64 [R1+0x730], R124 ;  /* 0x0007307c01007387 */ /* 0x0009e20000100a00 */
[----:B------:R-:W-:-:S02]  /*315d0*/  LEA.HI.X.SX32 R109, R105, R3, 0x1, P5 ;  /* 0x00000003696d7211 */ /* 0x000fc400028f0eff */
[----:B------:R-:W-:-:S04]  /*315e0*/  IADD3 R104, P5, R104, R2, RZ ;  /* 0x0000000268687210 */ /* 0x000fc80007fbe0ff */
[----:B------:R-:W1:Y:S01]  /*315f0*/  LDC R27, c[0x0][0x278] ;  /* 0x00009e00ff1b7b82 */ /* 0x000e620000000800 */
[----:B----4-:R-:W4:Y:S07]  /*31600*/  LDL.LU.64 R124, [R1+0xf98] ;  /* 0x000f9800017c7983 */ /* 0x010f2e0000300a00 */
[----:B------:R-:W1:Y:S01]  /*31610*/  LDC R23, c[0x0][0x278] ;  /* 0x00009e00ff177b82 */ /* 0x000e620000000800 */
[----:B------:R3:W-:Y:S01]  /*31620*/  STL.64 [R1+0x728], R122 ;  /* 0x0007287a01007387 */ /* 0x0007e20000100a00 */
[----:B------:R-:W-:-:S02]  /*31630*/  LEA.HI.X.SX32 R107, R103, R3, 0x1, P6 ;  /* 0x00000003676b7211 */ /* 0x000fc400030f0eff */
[----:B------:R-:W-:-:S04]  /*31640*/  IADD3 R102, P6, R102, R2, RZ ;  /* 0x0000000266667210 */ /* 0x000fc80007fde0ff */
[----:B------:R-:W1:Y:S01]  /*31650*/  LDC R30, c[0x0][0x278] ;  /* 0x00009e00ff1e7b82 */ /* 0x000e620000000800 */
[----:B---3--:R-:W3:Y:S07]  /*31660*/  LDL.LU.64 R122, [R1+0xf90] ;  /* 0x000f9000017a7983 */ /* 0x008eee0000300a00 */
[----:B------:R-:W1:Y:S01]  /*31670*/  LDC R31, c[0x0][0x278] ;  /* 0x00009e00ff1f7b82 */ /* 0x000e620000000800 */
[----:B------:R0:W-:Y:S01]  /*31680*/  STL.64 [R1+0x720], R120 ;  /* 0x0007207801007387 */ /* 0x0001e20000100a00 */
[----:B------:R-:W-:-:S03]  /*31690*/  LEA.HI.X.SX32 R105, R101, R3, 0x1, P5 ;  /* 0x0000000365697211 */ /* 0x000fc600028f0eff */
[----:B0-----:R-:W3:Y:S04]  /*316a0*/  LDL.LU.64 R120, [R1+0xf88] ;  /* 0x000f880001787983 */ /* 0x001ee80000300a00 */
[----:B------:R0:W-:Y:S01]  /*316b0*/  STL.64 [R1+0x718], R118 ;  /* 0x0007187601007387 */ /* 0x0001e20000100a00 */
[-C--:B------:R-:W-:Y:S02]  /*316c0*/  IADD3 R100, P5, R100, R2.reuse, RZ ;  /* 0x0000000264647210 */ /* 0x080fe40007fbe0ff */
[----:B------:R-:W-:Y:S01]  /*316d0*/  LEA.HI.X.SX32 R103, R97, R3, 0x1, P6 ;  /* 0x0000000361677211 */ /* 0x000fe200030f0eff */
[----:B0-----:R-:W3:Y:S04]  /*316e0*/  LDL.LU.64 R118, [R1+0xf80] ;  /* 0x000f800001767983 */ /* 0x001ee80000300a00 */
[----:B------:R0:W-:Y:S01]  /*316f0*/  STL.64 [R1+0x710], R116 ;  /* 0x0007107401007387 */ /* 0x0001e20000100a00 */
[----:B------:R-:W-:-:S03]  /*31700*/  IADD3 R96, P6, R96, R2, RZ ;  /* 0x0000000260607210 */ /* 0x000fc60007fde0ff */
[----:B0-----:R-:W3:Y:S04]  /*31710*/  LDL.LU.64 R116, [R1+0xf78] ;  /* 0x000f780001747983 */ /* 0x001ee80000300a00 */
[----:B------:R0:W-:Y:S01]  /*31720*/  STL.64 [R1+0x708], R114 ;  /* 0x0007087201007387 */ /* 0x0001e20000100a00 */
[----:B------:R-:W-:-:S03]  /*31730*/  LEA.HI.X.SX32 R101, R99, R3, 0x1, P5 ;  /* 0x0000000363657211 */ /* 0x000fc600028f0eff */
[----:B0-----:R-:W3:Y:S04]  /*31740*/  LDL.LU.64 R114, [R1+0xf70] ;  /* 0x000f700001727983 */ /* 0x001ee80000300a00 */
[----:B------:R0:W-:Y:S01]  /*31750*/  STL.64 [R1+0x700], R112 ;  /* 0x0007007001007387 */ /* 0x0001e20000100a00 */
[-C--:B------:R-:W-:Y:S02]  /*31760*/  LEA.HI.X.SX32 R97, R248, R3.reuse, 0x1, P6 ;  /* 0x00000003f8617211 */ /* 0x080fe400030f0eff */
[----:B------:R-:W-:Y:S01]  /*31770*/  IADD3 R98, P5, R98, R2, RZ ;  /* 0x0000000262627210 */ /* 0x000fe20007fbe0ff */
[----:B------:R-:W1:Y:S01]  /*31780*/  LDC R248, c[0x0][0x278] ;  /* 0x00009e00fff87b82 */ /* 0x000e620000000800 */
[----:B0-----:R-:W3:Y:S04]  /*31790*/  LDL.LU.64 R112, [R1+0xf68] ;  /* 0x000f680001707983 */ /* 0x001ee80000300a00 */
[----:B------:R0:W-:Y:S04]  /*317a0*/  STL.64 [R1+0x6f8], R110 ;  /* 0x0006f86e01007387 */ /* 0x0001e80000100a00 */
[----:B0-----:R-:W3:Y:S04]  /*317b0*/  LDL.LU.64 R110, [R1+0xf60] ;  /* 0x000f6000016e7983 */ /* 0x001ee80000300a00 */
[----:B------:R0:W-:Y:S01]  /*317c0*/  STL.64 [R1+0x6f0], R108 ;  /* 0x0006f06c01007387 */ /* 0x0001e20000100a00 */
[----:B------:R-:W-:-:S03]  /*317d0*/  LEA.HI.X.SX32 R99, R13, R3, 0x1, P5 ;  /* 0x000000030d637211 */ /* 0x000fc600028f0eff */
[----:B0-----:R-:W3:Y:S04]  /*317e0*/  LDL.LU.64 R108, [R1+0xf58] ;  /* 0x000f5800016c7983 */ /* 0x001ee80000300a00 */
[----:B------:R0:W-:Y:S01]  /*317f0*/  STL.64 [R1+0x6e8], R106 ;  /* 0x0006e86a01007387 */ /* 0x0001e20000100a00 */
[----:B------:R-:W-:-:S03]  /*31800*/  IADD3 R94, P5, R94, R2, RZ ;  /* 0x000000025e5e7210 */ /* 0x000fc60007fbe0ff */
[----:B0-----:R-:W3:Y:S04]  /*31810*/  LDL.LU.64 R106, [R1+0xf50] ;  /* 0x000f5000016a7983 */ /* 0x001ee80000300a00 */
[----:B------:R0:W-:Y:S04]  /*31820*/  STL.64 [R1+0x6e0], R104 ;  /* 0x0006e06801007387 */ /* 0x0001e80000100a00 */
[----:B0-----:R-:W3:Y:S04]  /*31830*/  LDL.LU.64 R104, [R1+0xf48] ;  /* 0x000f480001687983 */ /* 0x001ee80000300a00 */
[----:B------:R0:W-:Y:S04]  /*31840*/  STL.64 [R1+0x6d8], R102 ;  /* 0x0006d86601007387 */ /* 0x0001e80000100a00 */
[----:B0-----:R-:W3:Y:S04]  /*31850*/  LDL.LU.64 R102, [R1+0xf40] ;  /* 0x000f400001667983 */ /* 0x001ee80000300a00 */
[----:B------:R0:W-:Y:S04]  /*31860*/  STL.64 [R1+0x6d0], R100 ;  /* 0x0006d06401007387 */ /* 0x0001e80000100a00 */
[----:B0-----:R-:W3:Y:S04]  /*31870*/  LDL.LU.64 R100, [R1+0xf38] ;  /* 0x000f380001647983 */ /* 0x001ee80000300a00 */
[----:B------:R0:W-:Y:S02]  /*31880*/  STL.64 [R1+0x6c8], R96 ;  /* 0x0006c86001007387 */ /* 0x0001e40000100a00 */
[----:B0-----:R-:W-:-:S02]  /*31890*/  IADD3 R96, P6, R95, R2, RZ ;  /* 0x000000025f607210 */ /* 0x001fc40007fde0ff */
[-C--:B------:R-:W-:Y:S02]  /*318a0*/  LEA.HI.X.SX32 R95, R91, R3.reuse, 0x1, P5 ;  /* 0x000000035b5f7211 */ /* 0x080fe400028f0eff */
[-C--:B------:R-:W-:Y:S02]  /*318b0*/  LEA.HI.X.SX32 R97, R93, R3.reuse, 0x1, P6 ;  /* 0x000000035d617211 */ /* 0x080fe400030f0eff */
[-C--:B------:R-:W-:Y:S02]  /*318c0*/  IADD3 R92, P6, R92, R2.reuse, RZ ;  /* 0x000000025c5c7210 */ /* 0x080fe40007fde0ff */
[-C--:B------:R-:W-:Y:S01]  /*318d0*/  IADD3 R90, P5, R90, R2.reuse, RZ ;  /* 0x000000025a5a7210 */ /* 0x080fe20007fbe0ff */
[----:B------:R0:W-:Y:S01]  /*318e0*/  STL.64 [R1+0x6c0], R98 ;  /* 0x0006c06201007387 */ /* 0x0001e20000100a00 */
[----:B------:R-:W-:Y:S02]  /*318f0*/  LEA.HI.X.SX32 R93, R87, R3, 0x1, P6 ;  /* 0x00000003575d7211 */ /* 0x000fe400030f0eff */
[----:B------:R-:W-:-:S02]  /*31900*/  IADD3 R86, P6, R86, R2, RZ ;  /* 0x0000000256567210 */ /* 0x000fc40007fde0ff */
[-C--:B------:R-:W-:Y:S02]  /*31910*/  LEA.HI.X.SX32 R91, R89, R3.reuse, 0x1, P5 ;  /* 0x00000003595b7211 */ /* 0x080fe400028f0eff */
[----:B------:R-:W-:Y:S01]  /*31920*/  IADD3 R88, P5, R88, R2, RZ ;  /* 0x0000000258587210 */ /* 0x000fe20007fbe0ff */
[----:B0-----:R-:W3:Y:S01]  /*31930*/  LDL.LU.64 R98, [R1+0xf30] ;  /* 0x000f300001627983 */ /* 0x001ee20000300a00 */
[----:B------:R-:W-:-:S03]  /*31940*/  LEA.HI.X.SX32 R87, R239, R3, 0x1, P6 ;  /* 0x00000003ef577211 */ /* 0x000fc600030f0eff */
[----:B------:R0:W-:Y:S01]  /*31950*/  STL.64 [R1+0x6b8], R96 ;  /* 0x0006b86001007387 */ /* 0x0001e20000100a00 */
[----:B------:R-:W-:Y:S02]  /*31960*/  LEA.HI.X.SX32 R89, R15, R3, 0x1, P5 ;  /* 0x000000030f597211 */ /* 0x000fe400028f0eff */
[----:B------:R-:W-:Y:S01]  /*31970*/  IADD3 R84, P5, R84, R2, RZ ;  /* 0x0000000254547210 */ /* 0x000fe20007fbe0ff */
[----:B0-----:R-:W3:Y:S04]  /*31980*/  LDL.LU.64 R96, [R1+0xf28] ;  /* 0x000f280001607983 */ /* 0x001ee80000300a00 */
[----:B------:R0:W-:Y:S01]  /*31990*/  STL.64 [R1+0x6b0], R94 ;  /* 0x0006b05e01007387 */ /* 0x0001e20000100a00 */
[----:B------:R-:W-:-:S03]  /*319a0*/  IMAD R15, R81, 0xed, RZ ;  /* 0x000000ed510f7824 */ /* 0x000fc600078e02ff */
[----:B0-----:R-:W3:Y:S04]  /*319b0*/  LDL.LU.64 R94, [R1+0xf20] ;  /* 0x000f2000015e7983 */ /* 0x001ee80000300a00 */
[----:B------:R0:W-:Y:S04]  /*319c0*/  STL.64 [R1+0x6a8], R92 ;  /* 0x0006a85c01007387 */ /* 0x0001e80000100a00 */
[----:B0-----:R-:W3:Y:S04]  /*319d0*/  LDL.LU.64 R92, [R1+0xf18] ;  /* 0x000f1800015c7983 */ /* 0x001ee80000300a00 */
[----:B------:R0:W-:Y:S04]  /*319e0*/  STL.64 [R1+0x6a0], R90 ;  /* 0x0006a05a01007387 */ /* 0x0001e80000100a00 */
[----:B0-----:R-:W3:Y:S04]  /*319f0*/  LDL.LU.64 R90, [R1+0xf10] ;  /* 0x000f1000015a7983 */ /* 0x001ee80000300a00 */
[----:B------:R0:W-:Y:S02]  /*31a00*/  STL.64 [R1+0x698], R86 ;  /* 0x0006985601007387 */ /* 0x0001e40000100a00 */
[----:B0-----:R-:W-:-:S02]  /*31a10*/  IADD3 R86, P6, R85, R2, RZ ;  /* 0x0000000255567210 */ /* 0x001fc40007fde0ff */
[----:B------:R-:W-:Y:S02]  /*31a20*/  LEA.HI.X.SX32 R85, R237, R3, 0x1, P5 ;  /* 0x00000003ed557211 */ /* 0x000fe400028f0eff */
[----:B------:R-:W-:-:S04]  /*31a30*/  IADD3 R80, P5, R80, R2, RZ ;  /* 0x0000000250507210 */ /* 0x000fc80007fbe0ff */
[-C--:B------:R-:W-:Y:S02]  /*31a40*/  LEA.HI.X.SX32 R81, R236, R3.reuse, 0x1, P5 ;  /* 0x00000003ec517211 */ /* 0x080fe400028f0eff */
[----:B------:R-:W0:Y:S01]  /*31a50*/  LDC R236, c[0x0][0x278] ;  /* 0x00009e00ffec7b82 */ /* 0x000e220000000800 */
[-C--:B------:R-:W-:Y:S02]  /*31a60*/  LEA.HI.X.SX32 R87, R83, R3.reuse, 0x1, P6 ;  /* 0x0000000353577211 */ /* 0x080fe400030f0eff */
[-C--:B------:R-:W-:Y:S01]  /*31a70*/  IADD3 R82, P6, R82, R2.reuse, RZ ;  /* 0x0000000252527210 */ /* 0x080fe20007fde0ff */
[----:B------:R2:W-:Y:S03]  /*31a80*/  STL.64 [R1+0x690], R88 ;  /* 0x0006905801007387 */ /* 0x0005e60000100a00 */
[----:B------:R-:W-:Y:S02]  /*31a90*/  LEA.HI.X.SX32 R83, R79, R3, 0x1, P6 ;  /* 0x000000034f537211 */ /* 0x000fe400030f0eff */
[----:B------:R-:W-:-:S02]  /*31aa0*/  IADD3 R78, P6, R78, R2, RZ ;  /* 0x000000024e4e7210 */ /* 0x000fc40007fde0ff */
[-C--:B------:R-:W-:Y:S01]  /*31ab0*/  IADD3 R76, P5, R76, R2.reuse, RZ ;  /* 0x000000024c4c7210 */ /* 0x080fe20007fbe0ff */
[----:B-1----:R-:W-:Y:S01]  /*31ac0*/  IMAD R13, R248, 0xeb, RZ ;  /* 0x000000ebf80d7824 */ /* 0x002fe200078e02ff */
[-C--:B------:R-:W-:Y:S01]  /*31ad0*/  LEA.HI.X.SX32 R79, R75, R3.reuse, 0x1, P6 ;  /* 0x000000034b4f7211 */ /* 0x080fe200030f0eff */
[----:B--2---:R-:W2:Y:S01]  /*31ae0*/  LDL.LU.64 R88, [R1+0xf08] ;  /* 0x000f080001587983 */ /* 0x004ea20000300a00 */
[----:B------:R-:W-:Y:S01]  /*31af0*/  IMAD R248, R77, 0x1da, RZ ;  /* 0x000001da4df87824 */ /* 0x000fe200078e02ff */
[-C--:B------:R-:W-:Y:S02]  /*31b00*/  IADD3 R74, P6, R74, R2.reuse, RZ ;  /* 0x000000024a4a7210 */ /* 0x080fe40007fde0ff */
[----:B------:R1:W-:Y:S01]  /*31b10*/  STL.64 [R1+0x688], R86 ;  /* 0x0006885601007387 */ /* 0x0003e20000100a00 */
[-C--:B------:R-:W-:Y:S02]  /*31b20*/  LEA.HI.X.SX32 R77, R18, R3.reuse, 0x1, P5 ;  /* 0x00000003124d7211 */ /* 0x080fe400028f0eff */
[-C--:B------:R-:W-:Y:S01]  /*31b30*/  IADD3 R72, P5, R72, R2.reuse, RZ ;  /* 0x0000000248487210 */ /* 0x080fe20007fbe0ff */
[----:B0-----:R-:W-:Y:S01]  /*31b40*/  IMAD R236, R236, 0xce, RZ ;  /* 0x000000ceecec7824 */ /* 0x001fe200078e02ff */
[----:B------:R-:W-:Y:S01]  /*31b50*/  LEA.HI.X.SX32 R75, R71, R3, 0x1, P6 ;  /* 0x00000003474b7211 */ /* 0x000fe200030f0eff */
[----:B------:R-:W-:Y:S01]  /*31b60*/  IMAD R239, R73, 0x1dc, RZ ;  /* 0x000001dc49ef7824 */ /* 0x000fe200078e02ff */
[----:B-1----:R-:W2:Y:S04]  /*31b70*/  LDL.LU.64 R86, [R1+0xf00] ;  /* 0x000f000001567983 */ /* 0x002ea80000300a00 */
[----:B------:R0:W-:Y:S01]  /*31b80*/  STL.64 [R1+0x680], R84 ;  /* 0x0006805401007387 */ /* 0x0001e20000100a00 */
[----:B------:R-:W-:-:S02]  /*31b90*/  IADD3 R70, P6, R70, R2, RZ ;  /* 0x0000000246467210 */ /* 0x000fc40007fde0ff */
[-C--:B------:R-:W-:Y:S02]  /*31ba0*/  LEA.HI.X.SX32 R73, R235, R3.reuse, 0x1, P5 ;  /* 0x00000003eb497211 */ /* 0x080fe400028f0eff */
[-C--:B------:R-:W-:Y:S01]  /*31bb0*/  IADD3 R68, P5, R68, R2.reuse, RZ ;  /* 0x0000000244447210 */ /* 0x080fe20007fbe0ff */
[----:B0-----:R-:W2:Y:S04]  /*31bc0*/  LDL.LU.64 R84, [R1+0xef8] ;  /* 0x000ef80001547983 */ /* 0x001ea80000300a00 */
[----:B------:R0:W-:Y:S01]  /*31bd0*/  STL.64 [R1+0x678], R82 ;  /* 0x0006785201007387 */ /* 0x0001e20000100a00 */
[-C--:B------:R-:W-:Y:S01]  /*31be0*/  LEA.HI.X.SX32 R71, R236, R3.reuse, 0x1, P6 ;  /* 0x00000003ec477211 */ /* 0x080fe200030f0eff */
[----:B------:R-:W-:Y:S01]  /*31bf0*/  IMAD R18, R69, 0xef, RZ ;  /* 0x000000ef45127824 */ /* 0x000fe200078e02ff */
[----:B------:R-:W-:Y:S01]  /*31c00*/  LEA.HI.X.SX32 R69, R234, R3, 0x1, P5 ;  /* 0x00000003ea457211 */ /* 0x000fe200028f0eff */
[----:B0-----:R-:W2:Y:S04]  /*31c10*/  LDL.LU.64 R82, [R1+0xef0] ;  /* 0x000ef00001527983 */ /* 0x001ea80000300a00 */
[----:B------:R0:W-:Y:S01]  /*31c20*/  STL.64 [R1+0x670], R80 ;  /* 0x0006705001007387 */ /* 0x0001e20000100a00 */
[----:B------:R-:W-:-:S03]  /*31c30*/  IADD3 R236, P6, R67, R2, RZ ;  /* 0x0000000243ec7210 */ /* 0x000fc60007fde0ff */
[----:B0-----:R-:W2:Y:S04]  /*31c40*/  LDL.LU.64 R80, [R1+0xee8] ;  /* 0x000ee80001507983 */ /* 0x001ea80000300a00 */
[----:B------:R0:W-:Y:S01]  /*31c50*/  STL.64 [R1+0x668], R78 ;  /* 0x0006684e01007387 */ /* 0x0001e20000100a00 */
[----:B------:R-:W-:-:S03]  /*31c60*/  MOV R234, R236 ;  /* 0x000000ec00ea7202 */ /* 0x000fc60000000f00 */
[----:B0-----:R-:W2:Y:S04]  /*31c70*/  LDL.LU.64 R78, [R1+0xee0] ;  /* 0x000ee000014e7983 */ /* 0x001ea80000300a00 */
[----:B------:R0:W-:Y:S04]  /*31c80*/  STL.64 [R1+0x660], R76 ;  /* 0x0006604c01007387 */ /* 0x0001e80000100a00 */
        /* <DEDUP_REMOVED lines=9> */
[----:B------:R0:W-:Y:S02]  /*31d20*/  STL [R1+0x638], R236 ;  /* 0x000638ec01007387 */ /* 0x0001e40000100800 */
[----:B0-----:R-:W0:Y:S01]  /*31d30*/  LDC R236, c[0x0][0x278] ;  /* 0x00009e00ffec7b82 */ /* 0x001e220000000800 */
[----:B------:R-:W-:-:S02]  /*31d40*/  MOV R235, R237 ;  /* 0x000000ed00eb7202 */ /* 0x000fc40000000f00 */
[----:B------:R-:W-:Y:S02]  /*31d50*/  LEA.HI.X.SX32 R235, R65, R3, 0x1, P6 ;  /* 0x0000000341eb7211 */ /* 0x000fe400030f0eff */
[----:B------:R-:W-:-:S03]  /*31d60*/  IADD3 R66, P5, R66, R2, RZ ;  /* 0x0000000242427210 */ /* 0x000fc60007fbe0ff */
[----:B------:R0:W-:Y:S01]  /*31d70*/  STL [R1+0x63c], R235 ;  /* 0x00063ceb01007387 */ /* 0x0001e20000100800 */
[-C--:B------:R-:W-:Y:S01]  /*31d80*/  IADD3 R64, P6, R64, R2.reuse, RZ ;  /* 0x0000000240407210 */ /* 0x080fe20007fde0ff */
[----:B------:R-:W-:Y:S01]  /*31d90*/  IMAD R40, R40, 0x1c2, RZ ;  /* 0x000001c228287824 */ /* 0x000fe200078e02ff */
[-C--:B------:R-:W-:Y:S01]  /*31da0*/  LEA.HI.X.SX32 R67, R233, R3.reuse, 0x1, P5 ;  /* 0x00000003e9437211 */ /* 0x080fe200028f0eff */
[----:B------:R-:W-:Y:S01]  /*31db0*/  IMAD R38, R38, 0x1c4, RZ ;  /* 0x000001c426267824 */ /* 0x000fe200078e02ff */
[----:B------:R-:W-:Y:S01]  /*31dc0*/  LEA.HI.X.SX32 R65, R63, R3, 0x1, P6 ;  /* 0x000000033f417211 */ /* 0x000fe200030f0eff */
[----:B------:R-:W-:Y:S01]  /*31dd0*/  IMAD R9, R9, 0xe1, RZ ;  /* 0x000000e109097824 */ /* 0x000fe200078e02ff */
[----:B------:R-:W1:Y:S01]  /*31de0*/  LDC R237, c[0x0][0x278] ;  /* 0x00009e00ffed7b82 */ /* 0x000e620000000800 */
[----:B0-----:R-:W-:Y:S01]  /*31df0*/  IMAD R235, R236, 0x1a6, RZ ;  /* 0x000001a6eceb7824 */ /* 0x001fe200078e02ff */
[----:B------:R0:W-:Y:S01]  /*31e00*/  STL.64 [R1+0x630], R66 ;  /* 0x0006304201007387 */ /* 0x0001e20000100a00 */
[----:B------:R-:W-:-:S05]  /*31e10*/  IADD3 R62, P6, R62, R2, RZ ;  /* 0x000000023e3e7210 */ /* 0x000fca0007fde0ff */
[----:B------:R-:W4:Y:S01]  /*31e20*/  LDC R236, c[0x0][0x278] ;  /* 0x00009e00ffec7b82 */ /* 0x000f220000000800 */
[----:B------:R-:W-:-:S04]  /*31e30*/  IADD3 R234, P5, R235, R2, RZ ;  /* 0x00000002ebea7210 */ /* 0x000fc80007fbe0ff */
[-C--:B------:R-:W-:Y:S01]  /*31e40*/  LEA.HI.X.SX32 R235, R229, R3.reuse, 0x1, P5 ;  /* 0x00000003e5eb7211 */ /* 0x080fe200028f0eff */
[----:B0-----:R-:W2:Y:S04]  /*31e50*/  LDL.LU.64 R66, [R1+0xeb0] ;  /* 0x000eb00001427983 */ /* 0x001ea80000300a00 */
[----:B------:R0:W-:Y:S01]  /*31e60*/  STL.64 [R1+0x628], R64 ;  /* 0x0006284001007387 */ /* 0x0001e20000100a00 */
[----:B------:R-:W-:-:S03]  /*31e70*/  LEA.HI.X.SX32 R63, R61, R3, 0x1, P6 ;  /* 0x000000033d3f7211 */ /* 0x000fc600030f0eff */
[----:B0-----:R-:W2:Y:S04]  /*31e80*/  LDL.LU.64 R64, [R1+0xea8] ;  /* 0x000ea80001407983 */ /* 0x001ea80000300a00 */
[----:B------:R0:W-:Y:S04]  /*31e90*/  STL.64 [R1+0x620], R234 ;  /* 0x000620ea01007387 */ /* 0x0001e80000100a00 */
[----:B------:R1:W-:Y:S01]  /*31ea0*/  STL.64 [R1+0x618], R62 ;  /* 0x0006183e01007387 */ /* 0x0003e20000100a00 */
[-C--:B0-----:R-:W-:Y:S02]  /*31eb0*/  IADD3 R234, P5, R244, R2.reuse, RZ ;  /* 0x00000002f4ea7210 */ /* 0x081fe40007fbe0ff */
[-C--:B------:R-:W-:Y:S01]  /*31ec0*/  IADD3 R60, P6, R60, R2.reuse, RZ ;  /* 0x000000023c3c7210 */ /* 0x080fe20007fde0ff */
[----:B----4-:R-:W-:Y:S01]  /*31ed0*/  IMAD R233, R236, 0xf1, RZ ;  /* 0x000000f1ece97824 */ /* 0x010fe200078e02ff */
[----:B------:R-:W-:Y:S01]  /*31ee0*/  LEA.HI.X.SX32 R235, R225, R3, 0x1, P5 ;  /* 0x00000003e1eb7211 */ /* 0x000fe200028f0eff */
[----:B-1----:R-:W4:Y:S01]  /*31ef0*/  LDL.LU.64 R62, [R1+0xea0] ;  /* 0x000ea000013e7983 */ /* 0x002f220000300a00 */
[----:B------:R-:W-:Y:S01]  /*31f00*/  IMAD R36, R36, 0x1c6, RZ ;  /* 0x000001c624247824 */ /* 0x000fe200078e02ff */
[----:B------:R-:W0:Y:S02]  /*31f10*/  LDC R244, c[0x0][0x278] ;  /* 0x00009e00fff47b82 */ /* 0x000e240000000800 */
[----:B------:R1:W-:Y:S06]  /*31f20*/  STL.64 [R1+0x610], R234 ;  /* 0x000610ea01007387 */ /* 0x0003ec0000100a00 */
[----:B-1----:R-:W1:Y:S01]  /*31f30*/  LDC R235, c[0x0][0x278] ;  /* 0x00009e00ffeb7b82 */ /* 0x002e620000000800 */
[----:B------:R-:W-:-:S02]  /*31f40*/  IADD3 R58, P5, R58, R2, RZ ;  /* 0x000000023a3a7210 */ /* 0x000fc40007fbe0ff */
[-C--:B------:R-:W-:Y:S01]  /*31f50*/  LEA.HI.X.SX32 R61, R57, R3.reuse, 0x1, P6 ;  /* 0x00000003393d7211 */ /* 0x080fe200030f0eff */
[----:B------:R-:W-:Y:S01]  /*31f60*/  IMAD R236, R59, 0x1e2, RZ ;  /* 0x000001e23bec7824 */ /* 0x000fe200078e02ff */
[-C--:B------:R-:W-:Y:S02]  /*31f70*/  IADD3 R56, P6, R56, R2.reuse, RZ ;  /* 0x0000000238387210 */ /* 0x080fe40007fde0ff */
[----:B------:R-:W-:Y:S02]  /*31f80*/  LEA.HI.X.SX32 R59, R221, R3, 0x1, P5 ;  /* 0x00000003dd3b7211 */ /* 0x000fe400028f0eff */
[----:B------:R-:W-:Y:S01]  /*31f90*/  IADD3 R54, P5, R54, R2, RZ ;  /* 0x0000000236367210 */ /* 0x000fe20007fbe0ff */
[----:B------:R3:W-:Y:S01]  /*31fa0*/  STL.64 [R1+0x608], R60 ;  /* 0x0006083c01007387 */ /* 0x0007e20000100a00 */
[----:B------:R-:W-:-:S03]  /*31fb0*/  IMAD R221, R53, 0xf3, RZ ;  /* 0x000000f335dd7824 */ /* 0x000fc600078e02ff */
[----:B---3--:R-:W3:Y:S01]  /*31fc0*/  LDL.LU.64 R60, [R1+0xe98] ;  /* 0x000e9800013c7983 */ /* 0x008ee20000300a00 */
[----:B-1----:R-:W-:Y:S02]  /*31fd0*/  IMAD R234, R235, 0xd8, RZ ;  /* 0x000000d8ebea7824 */ /* 0x002fe400078e02ff */
[----:B------:R-:W-:-:S03]  /*31fe0*/  IMAD R235, R55, 0x1b4, RZ ;  /* 0x000001b437eb7824 */ /* 0x000fc600078e02ff */
[-C--:B------:R-:W-:Y:S02]  /*31ff0*/  LEA.HI.X.SX32 R57, R234, R3.reuse, 0x1, P6 ;  /* 0x00000003ea397211 */ /* 0x080fe400030f0eff */
[-C--:B------:R-:W-:Y:S02]  /*32000*/  IADD3 R234, P6, R235, R2.reuse, RZ ;  /* 0x00000002ebea7210 */ /* 0x080fe40007fde0ff */
[-C--:B------:R-:W-:Y:S01]  /*32010*/  LEA.HI.X.SX32 R55, R19, R3.reuse, 0x1, P5 ;  /* 0x0000000313377211 */ /* 0x080fe200028f0eff */
[----:B------:R1:W-:Y:S01]  /*32020*/  STL.64 [R1+0x600], R58 ;  /* 0x0006003a01007387 */ /* 0x0003e20000100a00 */
[-C--:B------:R-:W-:Y:S01]  /*32030*/  IADD3 R52, P5, R52, R2.reuse, RZ ;  /* 0x0000000234347210 */ /* 0x080fe20007fbe0ff */
[----:B------:R-:W0:Y:S01]  /*32040*/  LDC R19, c[0x0][0x278] ;  /* 0x00009e00ff137b82 */ /* 0x000e220000000800 */
[----:B------:R-:W-:Y:S02]  /*32050*/  LEA.HI.X.SX32 R235, R51, R3, 0x1, P6 ;  /* 0x0000000333eb7211 */ /* 0x000fe400030f0eff */
[----:B------:R-:W-:-:S02]  /*32060*/  IADD3 R50, P6, R50, R2, RZ ;  /* 0x0000000232327210 */ /* 0x000fc40007fde0ff */
[-C--:B------:R-:W-:Y:S02]  /*32070*/  LEA.HI.X.SX32 R53, R17, R3.reuse, 0x1, P5 ;  /* 0x0000000311357211 */ /* 0x080fe400028f0eff */
[----:B------:R-:W-:Y:S01]  /*32080*/  IADD3 R48, P5, R48, R2, RZ ;  /* 0x0000000230307210 */ /* 0x000fe20007fbe0ff */
[----:B------:R-:W0:Y:S01]  /*32090*/  LDC R17, c[0x0][0x278] ;  /* 0x00009e00ff117b82 */ /* 0x000e220000000800 */
[----:B-1----:R-:W3:Y:S01]  /*320a0*/  LDL.LU.64 R58, [R1+0xe90] ;  /* 0x000e9000013a7983 */ /* 0x002ee20000300a00 */
[----:B------:R-:W-:-:S03]  /*320b0*/  LEA.HI.X.SX32 R51, R47, R3, 0x1, P6 ;  /* 0x000000032f337211 */ /* 0x000fc600030f0eff */
[----:B------:R1:W-:Y:S01]  /*320c0*/  STL.64 [R1+0x5f8], R56 ;  /* 0x0005f83801007387 */ /* 0x0003e20000100a00 */
[----:B------:R-:W-:-:S04]  /*320d0*/  IADD3 R46, P6, R46, R2, RZ ;  /* 0x000000022e2e7210 */ /* 0x000fc80007fde0ff */
[----:B------:R-:W-:Y:S01]  /*320e0*/  LEA.HI.X.SX32 R47, R43, R3, 0x1, P6 ;  /* 0x000000032b2f7211 */ /* 0x000fe200030f0eff */
[----:B-1----:R-:W3:Y:S04]  /*320f0*/  LDL.LU.64 R56, [R1+0xe88] ;  /* 0x000e880001387983 */ /* 0x002ee80000300a00 */
[----:B------:R1:W-:Y:S01]  /*32100*/  STL.64 [R1+0x5f0], R54 ;  /* 0x0005f03601007387 */ /* 0x0003e20000100a00 */
[----:B------:R-:W-:-:S03]  /*32110*/  IADD3 R42, P6, R42, R2, RZ ;  /* 0x000000022a2a7210 */ /* 0x000fc60007fde0ff */
[----:B-1----:R-:W3:Y:S04]  /*32120*/  LDL.LU.64 R54, [R1+0xe80] ;  /* 0x000e800001367983 */ /* 0x002ee80000300a00 */
[----:B------:R1:W-:Y:S01]  /*32130*/  STL.64 [R1+0x5e8], R234 ;  /* 0x0005e8ea01007387 */ /* 0x0003e20000100a00 */
[-C--:B------:R-:W-:Y:S01]  /*32140*/  LEA.HI.X.SX32 R43, R39, R3.reuse, 0x1, P6 ;  /* 0x00000003272b7211 */ /* 0x080fe200030f0eff */
[----:B------:R-:W-:Y:S01]  /*32150*/  IMAD R34, R34, 0x1c8, RZ ;  /* 0x000001c822227824 */ /* 0x000fe200078e02ff */
[-C--:B------:R-:W-:Y:S01]  /*32160*/  IADD3 R38, P6, R38, R2.reuse, RZ ;  /* 0x0000000226267210 */ /* 0x080fe20007fde0ff */
[----:B-1----:R-:W-:Y:S01]  /*32170*/  IMAD R235, R49, 0x1e6, RZ ;  /* 0x000001e631eb7824 */ /* 0x002fe200078e02ff */
[----:B------:R-:W-:Y:S02]  /*32180*/  LEA.HI.X.SX32 R49, R14, R3, 0x1, P5 ;  /* 0x000000030e317211 */ /* 0x000fe400028f0eff */
[----:B------:R-:W-:Y:S01]  /*32190*/  IADD3 R44, P5, R44, R2, RZ ;  /* 0x000000022c2c7210 */ /* 0x000fe20007fbe0ff */
[----:B------:R-:W-:-:S03]  /*321a0*/  IMAD R234, R45, 0x1e8, RZ ;  /* 0x000001e82dea7824 */ /* 0x000fc600078e02ff */
[-C--:B------:R-:W-:Y:S02]  /*321b0*/  LEA.HI.X.SX32 R45, R10, R3.reuse, 0x1, P5 ;  /* 0x000000030a2d7211 */ /* 0x080fe400028f0eff */
[-C--:B------:R-:W-:Y:S01]  /*321c0*/  IADD3 R40, P5, R40, R2.reuse, RZ ;  /* 0x0000000228287210 */ /* 0x080fe20007fbe0ff */
[----:B------:R-:W-:Y:S02]  /*321d0*/  IMAD R14, R41, 0xf5, RZ ;  /* 0x000000f5290e7824 */ /* 0x000fe400078e02ff */
        /* <DEDUP_REMOVED lines=12> */
[----:B0-----:R-:W-:Y:S01]  /*322a0*/  IMAD R19, R19, 0xe6, RZ ;  /* 0x000000e613137824 */ /* 0x001fe200078e02ff */
[-C--:B------:R-:W-:Y:S01]  /*322b0*/  LEA.HI.X.SX32 R35, R29, R3.reuse, 0x1, P6 ;  /* 0x000000031d237211 */ /* 0x080fe200030f0eff */
[----:B------:R-:W-:Y:S01]  /*322c0*/  IMAD R20, R20, 0x1d0, RZ ;  /* 0x000001d014147824 */ /* 0x000fe200078e02ff */
[-C--:B------:R-:W-:Y:S01]  /*322d0*/  IADD3 R28, P6, R28, R2.reuse, RZ ;  /* 0x000000021c1c7210 */ /* 0x080fe20007fde0ff */
[----:B------:R-:W-:Y:S01]  /*322e0*/  IMAD R225, R33, 0x1ec, RZ ;  /* 0x000001ec21e17824 */ /* 0x000fe200078e02ff */
[----:B------:R-:W-:Y:S01]  /*322f0*/  LEA.HI.X.SX32 R33, R5, R3, 0x1, P5 ;  /* 0x0000000305217211 */ /* 0x000fe200028f0eff */
[----:B------:R-:W-:Y:S01]  /*32300*/  IMAD R7, R7, 0xe7, RZ ;  /* 0x000000e707077824 */ /* 0x000fe200078e02ff */
[----:B------:R-:W-:-:S02]  /*32310*/  IADD3 R24, P5, R24, R2, RZ ;  /* 0x0000000218187210 */ /* 0x000fc40007fbe0ff */
[-C--:B------:R-:W-:Y:S01]  /*32320*/  LEA.HI.X.SX32 R29, R19, R3.reuse, 0x1, P6 ;  /* 0x00000003131d7211 */ /* 0x080fe200030f0eff */
[----:B------:R-:W-:Y:S01]  /*32330*/  IMAD R9, R25, 0xf7, RZ ;  /* 0x000000f719097824 */ /* 0x000fe200078e02ff */
[----:B------:R-:W-:Y:S02]  /*32340*/  IADD3 R20, P6, R20, R2, RZ ;  /* 0x0000000214147210 */ /* 0x000fe40007fde0ff */
[----:B------:R-:W-:Y:S01]  /*32350*/  LEA.HI.X.SX32 R25, R7, R3, 0x1, P5 ;  /* 0x0000000307197211 */ /* 0x000fe200028f0eff */
[----:B------:R-:W-:Y:S01]  /*32360*/  IMAD R10, R17, 0x1d4, RZ ;  /* 0x000001d4110a7824 */ /* 0x000fe200078e02ff */
[----:B------:R-:W-:Y:S01]  /*32370*/  MOV R7, R21 ;  /* 0x0000001500077202 */ /* 0x000fe20000000f00 */
[----:B------:R0:W-:Y:S01]  /*32380*/  STL.64 [R1+0x5e0], R52 ;  /* 0x0005e03401007387 */ /* 0x0001e20000100a00 */
[----:B------:R-:W-:Y:S01]  /*32390*/  LEA.HI.X.SX32 R7, R249, R3, 0x1, P6 ;  /* 0x00000003f9077211 */ /* 0x000fe200030f0eff */
[----:B------:R-:W1:Y:S08]  /*323a0*/  LDC R17, c[0x0][0x278] ;  /* 0x00009e00ff117b82 */ /* 0x000e700000000800 */
[----:B------:R-:W1:Y:S01]  /*323b0*/  LDC R249, c[0x0][0x278] ;  /* 0x00009e00fff97b82 */ /* 0x000e620000000800 */
[----:B0-----:R-:W3:Y:S04]  /*323c0*/  LDL.LU.64 R52, [R1+0xe78] ;  /* 0x000e780001347983 */ /* 0x001ee80000300a00 */
[----:B------:R0:W-:Y:S04]  /*323d0*/  STL.64 [R1+0x5d8], R50 ;  /* 0x0005d83201007387 */ /* 0x0001e80000100a00 */
[----:B0-----:R-:W3:Y:S04]  /*323e0*/  LDL.LU.64 R50, [R1+0xe70] ;  /* 0x000e700001327983 */ /* 0x001ee80000300a00 */
[----:B------:R0:W-:Y:S04]  /*323f0*/  STL.64 [R1+0x5d0], R48 ;  /* 0x0005d03001007387 */ /* 0x0001e80000100a00 */
[----:B0-----:R-:W3:Y:S04]  /*32400*/  LDL.LU.64 R48, [R1+0xe68] ;  /* 0x000e680001307983 */ /* 0x001ee80000300a00 */
[----:B------:R0:W-:Y:S01]  /*32410*/  STL.64 [R1+0x5c8], R46 ;  /* 0x0005c82e01007387 */ /* 0x0001e20000100a00 */
[----:B------:R-:W-:-:S03]  /*32420*/  IMAD R22, R22, 0x1d2, RZ ;  /* 0x000001d216167824 */ /* 0x000fc600078e02ff */
[----:B0-----:R-:W3:Y:S04]  /*32430*/  LDL.LU.64 R46, [R1+0xe60] ;  /* 0x000e6000012e7983 */ /* 0x001ee80000300a00 */
[----:B------:R0:W-:Y:S04]  /*32440*/  STL.64 [R1+0x5c0], R44 ;  /* 0x0005c02c01007387 */ /* 0x0001e80000100a00 */
[----:B0-----:R-:W3:Y:S04]  /*32450*/  LDL.LU.64 R44, [R1+0xe58] ;  /* 0x000e5800012c7983 */ /* 0x001ee80000300a00 */
[----:B------:R0:W-:Y:S01]  /*32460*/  STL.64 [R1+0x5b8], R42 ;  /* 0x0005b82a01007387 */ /* 0x0001e20000100a00 */
[----:B------:R-:W-:-:S03]  /*32470*/  IMAD R11, R11, 0xe9, RZ ;  /* 0x000000e90b0b7824 */ /* 0x000fc600078e02ff */
[----:B0-----:R-:W3:Y:S04]  /*32480*/  LDL.LU.64 R42, [R1+0xe50] ;  /* 0x000e5000012a7983 */ /* 0x001ee80000300a00 */
[----:B------:R0:W-:Y:S01]  /*32490*/  STL.64 [R1+0x5b0], R40 ;  /* 0x0005b02801007387 */ /* 0x0001e20000100a00 */
[----:B------:R-:W-:Y:S01]  /*324a0*/  MOV R6, R20 ;  /* 0x0000001400067202 */ /* 0x000fe20000000f00 */
[----:B------:R-:W-:Y:S02]  /*324b0*/  IMAD R26, R26, 0x1d6, RZ ;  /* 0x000001d61a1a7824 */ /* 0x000fe400078e02ff */
[----:B0-----:R-:W3:Y:S04]  /*324c0*/  LDL.LU.64 R40, [R1+0xe48] ;  /* 0x000e480001287983 */ /* 0x001ee80000300a00 */
[----:B------:R0:W-:Y:S01]  /*324d0*/  STL.64 [R1+0x5a8], R38 ;  /* 0x0005a82601007387 */ /* 0x0001e20000100a00 */
[-C--:B------:R-:W-:Y:S01]  /*324e0*/  IADD3 R22, P5, R22, R2.reuse, RZ ;  /* 0x0000000216167210 */ /* 0x080fe20007fbe0ff */
[----:B-1----:R-:W-:Y:S01]  /*324f0*/  IMAD R5, R17, 0x1f0, RZ ;  /* 0x000001f011057824 */ /* 0x002fe200078e02ff */
[----:B------:R-:W-:Y:S01]  /*32500*/  IADD3 R6, P6, R10, R2, RZ ;  /* 0x000000020a067210 */ /* 0x000fe20007fde0ff */
[----:B0-----:R-:W3:Y:S04]  /*32510*/  LDL.LU.64 R38, [R1+0xe40] ;  /* 0x000e400001267983 */ /* 0x001ee80000300a00 */
[----:B------:R0:W-:Y:S01]  /*32520*/  STL.64 [R1+0x5a0], R36 ;  /* 0x0005a02401007387 */ /* 0x0001e20000100a00 */
[----:B------:R-:W-:-:S02]  /*32530*/  IMAD R10, R249, 0xea, RZ ;  /* 0x000000eaf90a7824 */ /* 0x000fc400078e02ff */
[----:B------:R-:W-:Y:S01]  /*32540*/  IMAD R17, R27, 0x1d8, RZ ;  /* 0x000001d81b117824 */ /* 0x000fe200078e02ff */
[----:B------:R-:W1:Y:S01]  /*32550*/  LDC R249, c[0x0][0x278] ;  /* 0x00009e00fff97b82 */ /* 0x000e620000000800 */
[----:B0-----:R-:W3:Y:S04]  /*32560*/  LDL.LU.64 R36, [R1+0xe38] ;  /* 0x000e380001247983 */ /* 0x001ee80000300a00 */
[----:B------:R0:W-:Y:S01]  /*32570*/  STL.64 [R1+0x8f0], R34 ;  /* 0x0008f02201007387 */ /* 0x0001e20000100a00 */
[----:B------:R-:W-:Y:S01]  /*32580*/  IMAD R19, R23, 0x1ee, RZ ;  /* 0x000001ee17137824 */ /* 0x000fe200078e02ff */
[----:B------:R-:W-:Y:S02]  /*32590*/  LEA.HI.X.SX32 R23, R11, R3, 0x1, P5 ;  /* 0x000000030b177211 */ /* 0x000fe400028f0eff */
[----:B0-----:R-:W3:Y:S04]  /*325a0*/  LDL.LU.64 R34, [R1+0xe30] ;  /* 0x000e300001227983 */ /* 0x001ee80000300a00 */
[----:B------:R0:W-:Y:S01]  /*325b0*/  STL.64 [R1+0x910], R32 ;  /* 0x0009102001007387 */ /* 0x0001e20000100a00 */
[----:B------:R-:W-:-:S03]  /*325c0*/  IADD3 R26, P5, R26, R2, RZ ;  /* 0x000000021a1a7210 */ /* 0x000fc60007fbe0ff */
[----:B0-----:R-:W3:Y:S04]  /*325d0*/  LDL.LU.64 R32, [R1+0xe28] ;  /* 0x000e280001207983 */ /* 0x001ee80000300a00 */
[----:B------:R0:W-:Y:S01]  /*325e0*/  STL.64 [R1+0x908], R28 ;  /* 0x0009081c01007387 */ /* 0x0001e20000100a00 */
[----:B------:R-:W-:-:S03]  /*325f0*/  LEA.HI.X.SX32 R27, R13, R3, 0x1, P5 ;  /* 0x000000030d1b7211 */ /* 0x000fc600028f0eff */
[----:B0-----:R-:W3:Y:S04]  /*32600*/  LDL.LU.64 R28, [R1+0xe20] ;  /* 0x000e2000011c7983 */ /* 0x001ee80000300a00 */
[----:B------:R0:W-:Y:S04]  /*32610*/  STL.64 [R1+0x900], R24 ;  /* 0x0009001801007387 */ /* 0x0001e80000100a00 */
[----:B0-----:R-:W3:Y:S04]  /*32620*/  LDL.LU.64 R24, [R1+0xe18] ;  /* 0x000e180001187983 */ /* 0x001ee80000300a00 */
[----:B------:R0:W-:Y:S04]  /*32630*/  STL [R1+0x918], R20 ;  /* 0x0009181401007387 */ /* 0x0001e80000100800 */
[----:B0-----:R-:W3:Y:S04]  /*32640*/  LDL.LU.64 R20, [R1+0xe10] ;  /* 0x000e100001147983 */ /* 0x001ee80000300a00 */
[----:B------:R0:W-:Y:S04]  /*32650*/  STL [R1+0x91c], R7 ;  /* 0x00091c0701007387 */ /* 0x0001e80000100800 */
[----:B------:R2:W-:Y:S01]  /*32660*/  STL.64 [R1+0x938], R22 ;  /* 0x0009381601007387 */ /* 0x0005e20000100a00 */
[----:B0-----:R-:W-:-:S02]  /*32670*/  LEA.HI.X.SX32 R7, R10, R3, 0x1, P6 ;  /* 0x000000030a077211 */ /* 0x001fc400030f0eff */
[----:B------:R-:W-:-:S04]  /*32680*/  IADD3 R10, P6, R17, R2, RZ ;  /* 0x00000002110a7210 */ /* 0x000fc80007fde0ff */
[----:B------:R-:W-:Y:S01]  /*32690*/  LEA.HI.X.SX32 R11, R251, R3, 0x1, P6 ;  /* 0x00000003fb0b7211 */ /* 0x000fe200030f0eff */
[----:B--2---:R-:W2:Y:S01]  /*326a0*/  LDL.LU.64 R22, [R1+0xe08] ;  /* 0x000e080001167983 */ /* 0x004ea20000300a00 */
[-C--:B------:R-:W-:Y:S01]  /*326b0*/  IADD3 R248, P5, R248, R2.reuse, RZ ;  /* 0x00000002f8f87210 */ /* 0x080fe20007fbe0ff */
[----:B------:R-:W-:Y:S01]  /*326c0*/  IMAD R30, R30, 0x1de, RZ ;  /* 0x000001de1e1e7824 */ /* 0x000fe200078e02ff */
[----:B------:R-:W0:Y:S01]  /*326d0*/  LDC R251, c[0x0][0x278] ;  /* 0x00009e00fffb7b82 */ /* 0x000e220000000800 */
[----:B------:R-:W-:Y:S04]  /*326e0*/  STL.64 [R1+0x930], R6 ;  /* 0x0009300601007387 */ /* 0x000fe80000100a00 */
[----:B------:R4:W-:Y:S04]  /*326f0*/  STL.64 [R1+0x928], R26 ;  /* 0x0009281a01007387 */ /* 0x0009e80000100a00 */
[----:B----4-:R-:W4:Y:S04]  /*32700*/  LDL.LU.64 R26, [R1+0xe00] ;  /* 0x000e0000011a7983 */ /* 0x010f280000300a00 */
[----:B------:R1:W-:Y:S02]  /*32710*/  STL.64 [R1+0x940], R10 ;  /* 0x0009400a01007387 */ /* 0x0003e40000100a00 */
[----:B-1----:R-:W-:-:S02]  /*32720*/  IADD3 R10, P6, R239, R2, RZ ;  /* 0x00000002ef0a7210 */ /* 0x002fc40007fde0ff */
[----:B------:R-:W1:Y:S01]  /*32730*/  LDC R239, c[0x0][0x278] ;  /* 0x00009e00ffef7b82 */ /* 0x000e620000000800 */
[----:B------:R-:W-:Y:S01]  /*32740*/  IMAD R7, R249, 0xf9, RZ ;  /* 0x000000f9f9077824 */ /* 0x000fe200078e02ff */
[-C--:B------:R-:W-:Y:S02]  /*32750*/  LEA.HI.X.SX32 R249, R15, R3.reuse, 0x1, P5 ;  /* 0x000000030ff97211 */ /* 0x080fe400028f0eff */
[----:B------:R-:W-:Y:S01]  /*32760*/  LEA.HI.X.SX32 R11, R247, R3, 0x1, P6 ;  /* 0x00000003f70b7211 */ /* 0x000fe200030f0eff */
[----:B------:R-:W-:Y:S01]  /*32770*/  IMAD R237, R237, 0x1e0, RZ ;  /* 0x000001e0eded7824 */ /* 0x000fe200078e02ff */
[----:B------:R-:W-:Y:S01]  /*32780*/  IADD3 R30, P5, R30, R2, RZ ;  /* 0x000000021e1e7210 */ /* 0x000fe20007fbe0ff */
[----:B------:R0:W-:Y:S01]  /*32790*/  STL.64 [R1+0x920], R248 ;  /* 0x000920f801007387 */ /* 0x0001e20000100a00 */
[----:B------:R-:W-:-:S03]  /*327a0*/  IMAD R17, R31, 0x1f2, RZ ;  /* 0x000001f21f117824 */ /* 0x000fc600078e02ff */
[----:B------:R1:W-:Y:S01]  /*327b0*/  STL.64 [R1+0x8f8], R10 ;  /* 0x0008f80a01007387 */ /* 0x0003e20000100a00 */
[-C--:B------:R-:W-:Y:S02]  /*327c0*/  LEA.HI.X.SX32 R31, R18, R3.reuse, 0x1, P5 ;  /* 0x00000003121f7211 */ /* 0x080fe400028f0eff */
[-C--:B------:R-:W-:Y:S02]  /*327d0*/  IADD3 R236, P5, R236, R2.reuse, RZ ;  /* 0x00000002ecec7210 */ /* 0x080fe40007fbe0ff */
[-C--:B0-----:R-:W-:Y:S01]  /*327e0*/  IADD3 R248, P6, R237, R2.reuse, RZ ;  /* 0x00000002edf87210 */ /* 0x081fe20007fde0ff */
[----:B-1----:R-:W-:Y:S02]  /*327f0*/  IMAD R11, R239, 0x1f4, RZ ;  /* 0x000001f4ef0b7824 */ /* 0x002fe400078e02ff */
[----:B------:R-:W0:Y:S01]  /*32800*/  LDC R239, c[0x0][0x278] ;  /* 0x00009e00ffef7b82 */ /* 0x000e220000000800 */
[-C--:B------:R-:W-:Y:S01]  /*32810*/  LEA.HI.X.SX32 R249, R245, R3.reuse, 0x1, P6 ;  /* 0x00000003f5f97211 */ /* 0x080fe200030f0eff */
[----:B------:R-:W-:Y:S01]  /*32820*/  IMAD R244, R244, 0x1e4, RZ ;  /* 0x000001e4f4f47824 */ /* 0x000fe200078e02ff */
[----:B------:R-:W-:Y:S01]  /*32830*/  LEA.HI.X.SX32 R237, R233, R3, 0x1, P5 ;  /* 0x00000003e9ed7211 */ /* 0x000fe200028f0eff */
[----:B------:R1:W-:Y:S04]  /*32840*/  STL.64 [R1+0x598], R30 ;  /* 0x0005981e01007387 */ /* 0x0003e80000100a00 */
[----:B------:R-:W-:Y:S01]  /*32850*/  BAR.SYNC.DEFER_BLOCKING 0x0 ;  /* 0x0000000000007b1d */ /* 0x000fe20000010000 */
[----:B------:R-:W-:-:S05]  /*32860*/  IADD3 R244, P6, R244, R2, RZ ;  /* 0x00000002f4f47210 */ /* 0x000fca0007fde0ff */
[----:B-1----:R-:W4:Y:S04]  /*32870*/  LDL.LU.64 R30, [R1+0xdf8] ;  /* 0x000df800011e7983 */ /* 0x002f280000300a00 */
[----:B------:R-:W-:Y:S04]  /*32880*/  STL.64 [R1+0x590], R248 ;  /* 0x000590f801007387 */ /* 0x000fe80000100a00 */
[----:B------:R1:W-:Y:S01]  /*32890*/  STL.64 [R1+0x588], R236 ;  /* 0x000588ec01007387 */ /* 0x0003e20000100a00 */
[----:B------:R-:W-:Y:S02]  /*328a0*/  LEA.HI.X.SX32 R245, R246, R3, 0x1, P6 ;  /* 0x00000003f6f57211 */ /* 0x000fe400030f0eff */
[----:B------:R-:W-:-:S02]  /*328b0*/  IADD3 R234, P6, R234, R2, RZ ;  /* 0x00000002eaea7210 */ /* 0x000fc40007fde0ff */
[----:B-1----:R-:W-:-:S04]  /*328c0*/  IADD3 R236, P5, R235, R2, RZ ;  /* 0x00000002ebec7210 */ /* 0x002fc80007fbe0ff */
[-C--:B------:R-:W-:Y:S01]  /*328d0*/  LEA.HI.X.SX32 R237, R221, R3.reuse, 0x1, P5 ;  /* 0x00000003dded7211 */ /* 0x080fe200028f0eff */
[----:B------:R-:W-:Y:S01]  /*328e0*/  STL.64 [R1+0x580], R244 ;  /* 0x000580f401007387 */ /* 0x000fe20000100a00 */
[----:B------:R-:W-:Y:S01]  /*328f0*/  LEA.HI.X.SX32 R235, R243, R3, 0x1, P6 ;  /* 0x00000003f3eb7211 */ /* 0x000fe200030f0eff */
[----:B0-----:R-:W-:Y:S02]  /*32900*/  IMAD R6, R239, 0xfb, RZ ;  /* 0x000000fbef067824 */ /* 0x001fe400078e02ff */
[----:B------:R0:W-:Y:S01]  /*32910*/  STL.64 [R1+0x578], R236 ;  /* 0x000578ec01007387 */ /* 0x0001e20000100a00 */
[----:B------:R-:W1:Y:S03]  /*32920*/  LDC R239, c[0x0][0x278] ;  /* 0x00009e00ffef7b82 */ /* 0x000e660000000800 */
[----:B------:R0:W-:Y:S02]  /*32930*/  STL.64 [R1+0x570], R234 ;  /* 0x000570ea01007387 */ /* 0x0001e40000100a00 */
[----:B0-----:R-:W-:-:S02]  /*32940*/  IADD3 R236, P5, R229, R2, RZ ;  /* 0x00000002e5ec7210 */ /* 0x001fc40007fbe0ff */
[-C--:B------:R-:W-:Y:S02]  /*32950*/  IADD3 R234, P6, R225, R2.reuse, RZ ;  /* 0x00000002e1ea7210 */ /* 0x080fe40007fde0ff */
[-C--:B------:R-:W-:Y:S02]  /*32960*/  LEA.HI.X.SX32 R237, R14, R3.reuse, 0x1, P5 ;  /* 0x000000030eed7211 */ /* 0x080fe400028f0eff */
[-C--:B------:R-:W-:Y:S02]  /*32970*/  IADD3 R18, P5, R19, R2.reuse, RZ ;  /* 0x0000000213127210 */ /* 0x080fe40007fbe0ff */
[-C--:B------:R-:W-:Y:S02]  /*32980*/  LEA.HI.X.SX32 R235, R242, R3.reuse, 0x1, P6 ;  /* 0x00000003f2eb7211 */ /* 0x080fe400030f0eff */
[----:B------:R-:W-:Y:S01]  /*32990*/  LEA.HI.X.SX32 R19, R9, R3, 0x1, P5 ;  /* 0x0000000309137211 */ /* 0x000fe200028f0eff */
[----:B------:R0:W-:Y:S04]  /*329a0*/  STL.64 [R1+0x568], R236 ;  /* 0x000568ec01007387 */ /* 0x0001e80000100a00 */
[----:B------:R-:W-:Y:S04]  /*329b0*/  STL.64 [R1+0x560], R234 ;  /* 0x000560ea01007387 */ /* 0x000fe80000100a00 */
[----:B------:R0:W-:Y:S04]  /*329c0*/  STL.64 [R1+0x558], R18 ;  /* 0x0005581201007387 */ /* 0x0001e80000100a00 */
[----:B------:R-:W3:Y:S01]  /*329d0*/  LDL R247, [R1+0x70] ;  /* 0x0000700001f77983 */ /* 0x000ee20000100800 */
[----:B-1----:R-:W-:Y:S01]  /*329e0*/  IMAD R10, R239, 0x1f6, RZ ;  /* 0x000001f6ef0a7824 */ /* 0x002fe200078e02ff */
[----:B------:R-:W-:Y:S01]  /*329f0*/  IADD3 R14, P6, R5, R2, RZ ;  /* 0x00000002050e7210 */ /* 0x000fe20007fde0ff */
[----:B------:R-:W1:Y:S01]  /*32a00*/  LDC R239, c[0x0][0x278] ;  /* 0x00009e00ffef7b82 */ /* 0x000e620000000800 */
[----:B------:R-:W3:Y:S04]  /*32a10*/  LDL.LU R246, [R1+0x10] ;  /* 0x0000100001f67983 */ /* 0x000ee80000300800 */
[----:B------:R-:W2:Y:S01]  /*32a20*/  LDL R245, [R1+0x8d0] ;  /* 0x0008d00001f57983 */ /* 0x000ea20000100800 */
[----:B------:R-:W-:-:S02]  /*32a30*/  F2FP.BF16.F32.PACK_AB R4, R232, R4 ;  /* 0x00000004e804723e */ /* 0x000fc400000010ff */
[----:B0-----:R-:W0:Y:S01]  /*32a40*/  LDC R237, c[0x0][0x278] ;  /* 0x00009e00ffed7b82 */ /* 0x001e220000000800 */
[----:B------:R-:W2:Y:S01]  /*32a50*/  LDL.LU R244, [R1+0x51c] ;  /* 0x00051c0001f47983 */ /* 0x000ea20000300800 */
[----:B------:R-:W-:Y:S02]  /*32a60*/  LEA.HI.X.SX32 R15, R241, R3, 0x1, P6 ;  /* 0x00000003f10f7211 */ /* 0x000fe400030f0eff */
[----:B------:R-:W-:Y:S01]  /*32a70*/  IADD3 R18, P5, R17, R2, RZ ;  /* 0x0000000211127210 */ /* 0x000fe20007fbe0ff */
[----:B------:R-:W3:Y:S03]  /*32a80*/  LDS.128 R232, [R0] ;  /* 0x0000000000e87984 */ /* 0x000ee60000000c00 */
[----:B------:R-:W0:Y:S01]  /*32a90*/  LDC R241, c[0x0][0x278] ;  /* 0x00009e00fff17b82 */ /* 0x000e220000000800 */
[----:B-1----:R-:W-:-:S07]  /*32aa0*/  IMAD R13, R239, 0x1f8, RZ ;  /* 0x000001f8ef0d7824 */ /* 0x002fce00078e02ff */
[----:B------:R-:W1:Y:S02]  /*32ab0*/  LDC R239, c[0x0][0x278] ;  /* 0x00009e00ffef7b82 */ /* 0x000e640000000800 */
[----:B-1----:R-:W-:-:S06]  /*32ac0*/  IMAD R5, R239, 0xfd, RZ ;  /* 0x000000fdef057824 */ /* 0x002fcc00078e02ff */
[----:B------:R-:W1:Y:S01]  /*32ad0*/  LDC R239, c[0x0][0x278] ;  /* 0x00009e00ffef7b82 */ /* 0x000e620000000800 */
[----:B------:R0:W-:Y:S01]  /*32ae0*/  STL.64 [R1+0x550], R14 ;  /* 0x0005500e01007387 */ /* 0x0001e20000100a00 */
[-C--:B------:R-:W-:Y:S02]  /*32af0*/  LEA.HI.X.SX32 R19, R7, R3.reuse, 0x1, P5 ;  /* 0x0000000307137211 */ /* 0x080fe400028f0eff */
[-C--:B------:R-:W-:Y:S02]  /*32b00*/  IADD3 R10, P5, R10, R2.reuse, RZ ;  /* 0x000000020a0a7210 */ /* 0x080fe40007fbe0ff */
[-C--:B0-----:R-:W-:Y:S01]  /*32b10*/  IADD3 R14, P6, R11, R2.reuse, RZ ;  /* 0x000000020b0e7210 */ /* 0x081fe20007fde0ff */
[----:B-1----:R-:W-:Y:S02]  /*32b20*/  IMAD R9, R239, 0x1fa, RZ ;  /* 0x000001faef097824 */ /* 0x002fe400078e02ff */
[----:B------:R-:W0:Y:S01]  /*32b30*/  LDC R239, c[0x0][0x278] ;  /* 0x00009e00ffef7b82 */ /* 0x000e220000000800 */
[-C--:B------:R-:W-:Y:S01]  /*32b40*/  LEA.HI.X.SX32 R15, R240, R3.reuse, 0x1, P6 ;  /* 0x00000003f00f7211 */ /* 0x080fe200030f0eff */
[----:B------:R-:W-:Y:S04]  /*32b50*/  STL.64 [R1+0x548], R18 ;  /* 0x0005481201007387 */ /* 0x000fe80000100a00 */
[----:B------:R1:W-:Y:S01]  /*32b60*/  STL.64 [R1+0x540], R14 ;  /* 0x0005400e01007387 */ /* 0x0003e20000100a00 */
[----:B------:R-:W-:Y:S01]  /*32b70*/  LEA.HI.X.SX32 R11, R6, R3, 0x1, P5 ;  /* 0x00000003060b7211 */ /* 0x000fe200028f0eff */
[----:B------:R-:W4:Y:S01]  /*32b80*/  LDC R240, c[0x0][0x278] ;  /* 0x00009e00fff07b82 */ /* 0x000f220000000800 */
[----:B-1----:R-:W-:-:S04]  /*32b90*/  IADD3 R14, P6, R13, R2, RZ ;  /* 0x000000020d0e7210 */ /* 0x002fc80007fde0ff */
[----:B------:R-:W-:Y:S01]  /*32ba0*/  LEA.HI.X.SX32 R15, R238, R3, 0x1, P6 ;  /* 0x00000003ee0f7211 */ /* 0x000fe200030f0eff */
[----:B------:R1:W-:Y:S01]  /*32bb0*/  STL.64 [R1+0x538], R10 ;  /* 0x0005380a01007387 */ /* 0x0003e20000100a00 */
[----:B0-----:R-:W-:-:S03]  /*32bc0*/  IMAD R7, R239, 0x1fc, RZ ;  /* 0x000001fcef077824 */ /* 0x001fc600078e02ff */
[----:B------:R0:W-:Y:S04]  /*32bd0*/  STL.64 [R1+0x530], R14 ;  /* 0x0005300e01007387 */ /* 0x0001e80000100a00 */
[----:B------:R-:W3:Y:S04]  /*32be0*/  LDL R239, [R1+0x80] ;  /* 0x0000800001ef7983 */ /* 0x000ee80000100800 */
[----:B------:R-:W3:Y:S04]  /*32bf0*/  LDL R238, [R1+0x78] ;  /* 0x0000780001ee7983 */ /* 0x000ee80000100800 */
[----:B------:R-:W3:Y:S04]  /*32c00*/  LDL.LU R249, [R1+0x964] ;  /* 0x0009640001f97983 */ /* 0x000ee80000300800 */
[----:B------:R-:W3:Y:S01]  /*32c10*/  LDL.LU R248, [R1+0x960] ;  /* 0x0009600001f87983 */ /* 0x000ee20000300800 */
[----:B-1----:R-:W-:Y:S01]  /*32c20*/  IADD3 R10, P5, R9, R2, RZ ;  /* 0x00000002090a7210 */ /* 0x002fe20007fbe0ff */
[----:B------:R-:W-:-:S02]  /*32c30*/  IMAD R241, R241, 0x248, RZ ;  /* 0x00000248f1f17824 */ /* 0x000fc400078e02ff */
[----:B------:R-:W3:Y:S01]  /*32c40*/  LDL R243, [R1+0x90] ;  /* 0x0000900001f37983 */ /* 0x000ee20000100800 */
[----:B------:R-:W-:Y:S01]  /*32c50*/  LEA.HI.X.SX32 R11, R5, R3, 0x1, P5 ;  /* 0x00000003050b7211 */ /* 0x000fe200028f0eff */
[----:B----4-:R-:W-:Y:S01]  /*32c60*/  IMAD R6, R240, 0x1fe, RZ ;  /* 0x000001fef0067824 */ /* 0x010fe200078e02ff */
[----:B------:R-:W-:-:S03]  /*32c70*/  IADD3 RZ, P6, R241, R2, RZ ;  /* 0x00000002f1ff7210 */ /* 0x000fc60007fde0ff */
[----:B------:R1:W-:Y:S04]  /*32c80*/  STL.64 [R1+0x528], R10 ;  /* 0x0005280a01007387 */ /* 0x0003e80000100a00 */
[----:B------:R-:W4:Y:S04]  /*32c90*/  LDL R242, [R1+0x88] ;  /* 0x0000880001f27983 */ /* 0x000f280000100800 */
[----:B------:R-:W4:Y:S04]  /*32ca0*/  LDL.LU R241, [R1+0x96c] ;  /* 0x00096c0001f17983 */ /* 0x000f280000300800 */
[----:B------:R-:W4:Y:S01]  /*32cb0*/  LDL.LU R240, [R1+0x968] ;  /* 0x0009680001f07983 */ /* 0x000f220000300800 */
[----:B0-----:R-:W-:-:S04]  /*32cc0*/  IADD3 R14, P5, R7, R2, RZ ;  /* 0x00000002070e7210 */ /* 0x001fc80007fbe0ff */
[----:B------:R-:W-:Y:S01]  /*32cd0*/  LEA.HI.X.SX32 R15, R250, R3, 0x1, P5 ;  /* 0x00000003fa0f7211 */ /* 0x000fe200028f0eff */
[----:B-1----:R-:W-:-:S04]  /*32ce0*/  IMAD R10, R251, 0xff, RZ ;  /* 0x000000fffb0a7824 */ /* 0x002fc800078e02ff */
[----:B------:R0:W-:Y:S02]  /*32cf0*/  STL.64 [R1+0x520], R14 ;  /* 0x0005200e01007387 */ /* 0x0001e40000100a00 */
[----:B0-----:R-:W-:-:S04]  /*32d00*/  IADD3 R14, P5, R6, R2, RZ ;  /* 0x00000002060e7210 */ /* 0x001fc80007fbe0ff */
[----:B------:R-:W-:-:S05]  /*32d10*/  LEA.HI.X.SX32 R15, R10, R3, 0x1, P5 ;  /* 0x000000030a0f7211 */ /* 0x000fca00028f0eff */
[----:B------:R4:W-:Y:S01]  /*32d20*/  STL.64 [R1+0x518], R14 ;  /* 0x0005180e01007387 */ /* 0x0009e20000100a00 */
[----:B------:R-:W-:Y:S01]  /*32d30*/  IMAD R9, R237, 0x24a, RZ ;  /* 0x0000024aed097824 */ /* 0x000fe200078e02ff */
[----:B--2---:R-:W-:Y:S02]  /*32d40*/  F2FP.BF16.F32.PACK_AB R7, R245, R244 ;  /* 0x000000f4f507723e */ /* 0x004fe400000010ff */
[----:B------:R-:W2:Y:S04]  /*32d50*/  LDL R245, [R1+0xa0] ;  /* 0x0000a00001f57983 */ /* 0x000ea80000100800 */
[----:B------:R-:W2:Y:S01]  /*32d60*/  LDL R244, [R1+0x98] ;  /* 0x0000980001f47983 */ /* 0x000ea20000100800 */
[----:B---3--:R-:W-:-:S03]  /*32d70*/  F2FP.BF16.F32.PACK_AB R6, R247, R246 ;  /* 0x000000f6f706723e */ /* 0x008fc600000010ff */
[----:B------:R-:W-:Y:S04]  /*32d80*/  STL.64 [R1+0x10], R232 ;  /* 0x000010e801007387 */ /* 0x000fe80000100a00 */
[----:B------:R-:W-:Y:S04]  /*32d90*/  STL.64 [R1+0x18], R234 ;  /* 0x000018ea01007387 */ /* 0x000fe80000100a00 */
[----:B------:R-:W3:Y:S04]  /*32da0*/  LDL.LU R236, [R1+0x984] ;  /* 0x0009840001ec7983 */ /* 0x000ee80000300800 */
[----:B------:R-:W3:Y:S04]  /*32db0*/  LDL.LU R237, [R1+0x980] ;  /* 0x0009800001ed7983 */ /* 0x000ee80000300800 */
[----:B------:R-:W3:Y:S04]  /*32dc0*/  LDL R247, [R1+0xb0] ;  /* 0x0000b00001f77983 */ /* 0x000ee80000100800 */
[----:B------:R-:W3:Y:S01]  /*32dd0*/  LDL R246, [R1+0xa8] ;  /* 0x0000a80001f67983 */ /* 0x000ee20000100800 */
[----:B------:R-:W-:Y:S01]  /*32de0*/  BAR.SYNC.DEFER_BLOCKING 0x0 ;  /* 0x0000000000007b1d */ /* 0x000fe20000010000 */
[----:B------:R-:W-:-:S02]  /*32df0*/  F2FP.BF16.F32.PACK_AB R5, R230, R231 ;  /* 0x000000e7e605723e */ /* 0x000fc400000010ff */
[----:B------:R-:W-:-:S03]  /*32e00*/  F2FP.BF16.F32.PACK_AB R18, R239, R238 ;  /* 0x000000eeef12723e */ /* 0x000fc600000010ff */
[----:B------:R-:W3:Y:S04]  /*32e10*/  LDL.LU R239, [R1+0x98c] ;  /* 0x00098c0001ef7983 */ /* 0x000ee80000300800 */
[----:B------:R-:W3:Y:S04]  /*32e20*/  LDL.LU R238, [R1+0x988] ;  /* 0x0009880001ee7983 */ /* 0x000ee80000300800 */
[----:B------:R-:W-:Y:S01]  /*32e30*/  STSM.16.M88.4 [R252], R4 ;  /* 0x00000004fc007844 */ /* 0x000fe20000000200 */
[----:B------:R-:W-:Y:S02]  /*32e40*/  F2FP.BF16.F32.PACK_AB R16, R228, R16 ;  /* 0x00000010e410723e */ /* 0x000fe400000010ff */
[----:B------:R-:W-:Y:S01]  /*32e50*/  F2FP.BF16.F32.PACK_AB R19, R249, R248 ;  /* 0x000000f8f913723e */ /* 0x000fe200000010ff */
[----:B------:R-:W-:Y:S06]  /*32e60*/  BAR.SYNC.DEFER_BLOCKING 0x0 ;  /* 0x0000000000007b1d */ /* 0x000fec0000010000 */
[----:B------:R-:W3:Y:S04]  /*32e70*/  LDL R228, [R1+0x440] ;  /* 0x0004400001e47983 */ /* 0x000ee80000100800 */
[----:B------:R-:W3:Y:S04]  /*32e80*/  LDL R221, [R1+0xb8] ;  /* 0x0000b80001dd7983 */ /* 0x000ee80000100800 */
[----:B------:R-:W0:Y:S01]  /*32e90*/  LDS.128 R248, [R0] ;  /* 0x0000000000f87984 */ /* 0x000e220000000c00 */
[----:B------:R-:W-:Y:S01]  /*32ea0*/  F2FP.BF16.F32.PACK_AB R17, R226, R227 ;  /* 0x000000e3e211723e */ /* 0x000fe200000010ff */
[----:B------:R-:W-:Y:S06]  /*32eb0*/  BAR.SYNC.DEFER_BLOCKING 0x0 ;  /* 0x0000000000007b1d */ /* 0x000fec0000010000 */
[----:B------:R-:W-:Y:S01]  /*32ec0*/  STSM.16.M88.4 [R252], R16 ;  /* 0x00000010fc007844 */ /* 0x000fe20000000200 */
[----:B----4-:R-:W-:-:S02]  /*32ed0*/  F2FP.BF16.F32.PACK_AB R14, R243, R242 ;  /* 0x000000f2f30e723e */ /* 0x010fc400000010ff */
[----:B------:R-:W-:Y:S01]  /*32ee0*/  F2FP.BF16.F32.PACK_AB R15, R241, R240 ;  /* 0x000000f0f10f723e */ /* 0x000fe200000010ff */
[----:B------:R-:W-:Y:S06]  /*32ef0*/  BAR.SYNC.DEFER_BLOCKING 0x0 ;  /* 0x0000000000007b1d */ /* 0x000fec0000010000 */
[----:B------:R-:W1:Y:S04]  /*32f00*/  LDS.128 R240, [R0] ;  /* 0x0000000000f07984 */ /* 0x000e680000000c00 */
[----:B0-----:R0:W-:Y:S04]  /*32f10*/  STL.64 [R1+0xdb8], R248 ;  /* 0x000db8f801007387 */ /* 0x0011e80000100a00 */
[----:B------:R-:W-:Y:S04]  /*32f20*/  STL.64 [R1+0xda8], R250 ;  /* 0x000da8fa01007387 */ /* 0x000fe80000100a00 */
[----:B-1----:R-:W-:Y:S04]  /*32f30*/  STL.64 [R1+0xdb0], R240 ;  /* 0x000db0f001007387 */ /* 0x002fe80000100a00 */
[----:B------:R-:W-:Y:S04]  /*32f40*/  STL.64 [R1+0xda0], R242 ;  /* 0x000da0f201007387 */ /* 0x000fe80000100a00 */
[----:B------:R-:W4:Y:S04]  /*32f50*/  LDL.LU R231, [R1+0x9a4] ;  /* 0x0009a40001e77983 */ /* 0x000f280000300800 */
[----:B------:R-:W4:Y:S04]  /*32f60*/  LDL.LU R230, [R1+0x9a0] ;  /* 0x0009a00001e67983 */ /* 0x000f280000300800 */
[----:B------:R-:W4:Y:S04]  /*32f70*/  LDL R225, [R1+0x450] ;  /* 0x0004500001e17983 */ /* 0x000f280000100800 */
[----:B------:R-:W4:Y:S01]  /*32f80*/  LDL R229, [R1+0x448] ;  /* 0x0004480001e57983 */ /* 0x000f220000100800 */
[----:B--2---:R-:W-:-:S03]  /*32f90*/  F2FP.BF16.F32.PACK_AB R10, R245, R244 ;  /* 0x000000f4f50a723e */ /* 0x004fc600000010ff */
[----:B------:R-:W2:Y:S04]  /*32fa0*/  LDL.LU R245, [R1+0x9ac] ;  /* 0x0009ac0001f57983 */ /* 0x000ea80000300800 */
[----:B------:R-:W2:Y:S01]  /*32fb0*/  LDL.LU R244, [R1+0x9a8] ;  /* 0x0009a80001f47983 */ /* 0x000ea20000300800 */
[----:B------:R-:W-:Y:S02]  /*32fc0*/  F2FP.BF16.F32.PACK_AB R12, R224, R12 ;  /* 0x0000000ce00c723e */ /* 0x000fe400000010ff */
[----:B------:R-:W-:Y:S01]  /*32fd0*/  F2FP.BF16.F32.PACK_AB R13, R222, R223 ;  /* 0x000000dfde0d723e */ /* 0x000fe200000010ff */
[----:B------:R-:W-:Y:S01]  /*32fe0*/  BAR.SYNC.DEFER_BLOCKING 0x0 ;  /* 0x0000000000007b1d */ /* 0x000fe20000010000 */
[----:B---3--:R-:W-:Y:S02]  /*32ff0*/  F2FP.BF16.F32.PACK_AB R11, R236, R237 ;  /* 0x000000edec0b723e */ /* 0x008fe400000010ff */
[----:B------:R-:W-:-:S03]  /*33000*/  IADD3 RZ, P5, R9, R2, RZ ;  /* 0x0000000209ff7210 */ /* 0x000fc60007fbe0ff */
[----:B0-----:R-:W3:Y:S01]  /*33010*/  LDL R248, [R1+0x460] ;  /* 0x0004600001f87983 */ /* 0x001ee20000100800 */
[----:B------:R-:W-:-:S03]  /*33020*/  F2FP.BF16.F32.PACK_AB R8, R220, R8 ;  /* 0x00000008dc08723e */ /* 0x000fc600000010ff */
[----:B------:R-:W3:Y:S04]  /*33030*/  LDL R249, [R1+0x458] ;  /* 0x0004580001f97983 */ /* 0x000ee80000100800 */
[----:B------:R-:W-:Y:S01]  /*33040*/  STSM.16.M88.4 [R252], R12 ;  /* 0x0000000cfc007844 */ /* 0x000fe20000000200 */
[----:B------:R-:W-:Y:S01]  /*33050*/  F2FP.BF16.F32.PACK_AB R9, R218, R219 ;  /* 0x000000dbda09723e */ /* 0x000fe200000010ff */
[----:B------:R-:W-:Y:S01]  /*33060*/  BAR.SYNC.DEFER_BLOCKING 0x0 ;  /* 0x0000000000007b1d */ /* 0x000fe20000010000 */
[----:B------:R-:W-:-:S05]  /*33070*/  F2FP.BF16.F32.PACK_AB R7, R239, R238 ;  /* 0x000000eeef07723e */ /* 0x000fca00000010ff */
[----:B------:R-:W0:Y:S02]  /*33080*/  LDS.128 R236, [R0] ;  /* 0x0000000000ec7984 */ /* 0x000e240000000c00 */
[----:B------:R-:W-:Y:S06]  /*33090*/  BAR.SYNC.DEFER_BLOCKING 0x0 ;  /* 0x0000000000007b1d */ /* 0x000fec0000010000 */
[----:B------:R-:W-:Y:S02]  /*330a0*/  STSM.16.M88.4 [R252], R8 ;  /* 0x00000008fc007844 */ /* 0x000fe40000000200 */
[----:B------:R-:W-:Y:S06]  /*330b0*/  BAR.SYNC.DEFER_BLOCKING 0x0 ;  /* 0x0000000000007b1d */ /* 0x000fec0000010000 */
[----:B------:R-:W1:Y:S01]  /*330c0*/  LDS.128 R232, [R0] ;  /* 0x0000000000e87984 */ /* 0x000e620000000c00 */
[----:B------:R-:W-:-:S03]  /*330d0*/  F2FP.BF16.F32.PACK_AB R6, R247, R246 ;  /* 0x000000f6f706723e */ /* 0x000fc600000010ff */
[----:B------:R-:W3:Y:S04]  /*330e0*/  LDL.LU R247, [R1+0x9c4] ;  /* 0x0009c40001f77983 */ /* 0x000ee80000300800 */
[----:B------:R-:W3:Y:S04]  /*330f0*/  LDL.LU R246, [R1+0x9c0] ;  /* 0x0009c00001f67983 */ /* 0x000ee80000300800 */
[----:B0-----:R-:W-:Y:S04]  /*33100*/  STL.64 [R1+0xd98], R236 ;  /* 0x000d98ec01007387 */ /* 0x001fe80000100a00 */
[----:B------:R-:W-:Y:S01]  /*33110*/  STL.64 [R1+0xd90], R238 ;  /* 0x000d90ee01007387 */ /* 0x000fe20000100a00 */
[----:B------:R-:W-:-:S03]  /*33120*/  F2FP.BF16.F32.PACK_AB R18, R228, R221 ;  /* 0x000000dde412723e */ /* 0x000fc600000010ff */
[----:B-1----:R-:W-:Y:S04]  /*33130*/  STL.64 [R1+0xd88], R232 ;  /* 0x000d88e801007387 */ /* 0x002fe80000100a00 */
[----:B------:R-:W-:Y:S04]  /*33140*/  STL.64 [R1+0xd80], R234 ;  /* 0x000d80ea01007387 */ /* 0x000fe80000100a00 */
[----:B------:R-:W3:Y:S04]  /*33150*/  LDL R241, [R1+0x470] ;  /* 0x0004700001f17983 */ /* 0x000ee80000100800 */
[----:B------:R-:W3:Y:S04]  /*33160*/  LDL R223, [R1+0x468] ;  /* 0x0004680001df7983 */ /* 0x000ee80000100800 */
[----:B------:R-:W3:Y:S04]  /*33170*/  LDL.LU R222, [R1+0x9cc] ;  /* 0x0009cc0001de7983 */ /* 0x000ee80000300800 */
[----:B------:R-:W3:Y:S01]  /*33180*/  LDL.LU R221, [R1+0x9c8] ;  /* 0x0009c80001dd7983 */ /* 0x000ee20000300800 */
[----:B------:R-:W-:Y:S01]  /*33190*/  F2FP.BF16.F32.PACK_AB R4, R216, R217 ;  /* 0x000000d9d804723e */ /* 0x000fe200000010ff */
[----:B------:R-:W-:Y:S01]  /*331a0*/  BAR.SYNC.DEFER_BLOCKING 0x0 ;  /* 0x0000000000007b1d */ /* 0x000fe20000010000 */
[----:B------:R-:W-:-:S02]  /*331b0*/  F2FP.BF16.F32.PACK_AB R5, R214, R215 ;  /* 0x000000d7d605723e */ /* 0x000fc400000010ff */
[----:B--2---:R-:W-:-:S03]  /*331c0*/  F2FP.BF16.F32.PACK_AB R15, R245, R244 ;  /* 0x000000f4f50f723e */ /* 0x004fc600000010ff */
[----:B------:R-:W2:Y:S04]  /*331d0*/  LDL R245, [R1+0x4e0] ;  /* 0x0004e00001f57983 */ /* 0x000ea80000100800 */
[----:B------:R-:W2:Y:S04]  /*331e0*/  LDL R244, [R1+0x4d8] ;  /* 0x0004d80001f47983 */ /* 0x000ea80000100800 */
[----:B------:R-:W-:Y:S01]  /*331f0*/  STSM.16.M88.4 [R252], R4 ;  /* 0x00000004fc007844 */ /* 0x000fe20000000200 */
[----:B----4-:R-:W-:Y:S02]  /*33200*/  F2FP.BF16.F32.PACK_AB R19, R231, R230 ;  /* 0x000000e6e713723e */ /* 0x010fe400000010ff */
[----:B------:R-:W-:Y:S01]  /*33210*/  F2FP.BF16.F32.PACK_AB R14, R225, R229 ;  /* 0x000000e5e10e723e */ /* 0x000fe200000010ff */
[----:B------:R-:W-:Y:S01]  /*33220*/  BAR.SYNC.DEFER_BLOCKING 0x0 ;  /* 0x0000000000007b1d */ /* 0x000fe20000010000 */
[----:B------:R-:W-:-:S02]  /*33230*/  F2FP.BF16.F32.PACK_AB R16, R212, R213 ;  /* 0x000000d5d410723e */ /* 0x000fc400000010ff */
[----:B------:R-:W-:-:S03]  /*33240*/  F2FP.BF16.F32.PACK_AB R17, R210, R211 ;  /* 0x000000d3d211723e */ /* 0x000fc600000010ff */
[----:B------:R-:W0:Y:S02]  /*33250*/  LDS.128 R228, [R0] ;  /* 0x0000000000e47984 */ /* 0x000e240000000c00 */
[----:B------:R-:W-:Y:S06]  /*33260*/  BAR.SYNC.DEFER_BLOCKING 0x0 ;  /* 0x0000000000007b1d */ /* 0x000fec0000010000 */
[----:B------:R-:W-:Y:S02]  /*33270*/  STSM.16.M88.4 [R252], R16 ;  /* 0x00000010fc007844 */ /* 0x000fe40000000200 */
[----:B------:R-:W-:Y:S01]  /*33280*/  BAR.SYNC.DEFER_BLOCKING 0x0 ;  /* 0x0000000000007b1d */ /* 0x000fe20000010000 */
[----:B------:R-:W-:-:S02]  /*33290*/  F2FP.BF16.F32.PACK_AB R12, R208, R209 ;  /* 0x000000d1d00c723e */ /* 0x000fc400000010ff */
[----:B------:R-:W-:-:S03]  /*332a0*/  F2FP.BF16.F32.PACK_AB R13, R206, R207 ;  /* 0x000000cfce0d723e */ /* 0x000fc600000010ff */
[----:B------:R-:W1:Y:S02]  /*332b0*/  LDS.128 R224, [R0] ;  /* 0x0000000000e07984 */ /* 0x000e640000000c00 */
[----:B------:R-:W-:Y:S06]  /*332c0*/  BAR.SYNC.DEFER_BLOCKING 0x0 ;  /* 0x0000000000007b1d */ /* 0x000fec0000010000 */
[----:B------:R-:W-:Y:S01]  /*332d0*/  STSM.16.M88.4 [R252], R12 ;  /* 0x0000000cfc007844 */ /* 0x000fe20000000200 */
[----:B------:R-:W-:Y:S01]  /*332e0*/  F2FP.BF16.F32.PACK_AB R8, R204, R205 ;  /* 0x000000cdcc08723e */ /* 0x000fe200000010ff */
[----:B------:R-:W-:Y:S01]  /*332f0*/  BAR.SYNC.DEFER_BLOCKING 0x0 ;  /* 0x0000000000007b1d */ /* 0x000fe20000010000 */
[----:B------:R-:W-:-:S02]  /*33300*/  F2FP.BF16.F32.PACK_AB R9, R202, R203 ;  /* 0x000000cbca09723e */ /* 0x000fc400000010ff */
[----:B---3--:R-:W-:-:S03]  /*33310*/  F2FP.BF16.F32.PACK_AB R10, R248, R249 ;  /* 0x000000f9f80a723e */ /* 0x008fc600000010ff */
[----:B0-----:R-:W-:Y:S04]  /*33320*/  STL.64 [R1+0xdc0], R228 ;  /* 0x000dc0e401007387 */ /* 0x001fe80000100a00 */
[----:B------:R-:W-:Y:S04]  /*33330*/  STL.64 [R1+0xd78], R230 ;  /* 0x000d78e601007387 */ /* 0x000fe80000100a00 */
[----:B-1----:R-:W-:Y:S04]  /*33340*/  STL.64 [R1+0xd70], R224 ;  /* 0x000d70e001007387 */ /* 0x002fe80000100a00 */
[----:B------:R-:W-:Y:S04]  /*33350*/  STL.64 [R1+0xd58], R226 ;  /* 0x000d58e201007387 */ /* 0x000fe80000100a00 */
[----:B------:R-:W3:Y:S04]  /*33360*/  LDL.LU R250, [R1+0x9e4] ;  /* 0x0009e40001fa7983 */ /* 0x000ee80000300800 */
[----:B------:R-:W3:Y:S04]  /*33370*/  LDL.LU R251, [R1+0x9e0] ;  /* 0x0009e00001fb7983 */ /* 0x000ee80000300800 */
[----:B------:R-:W4:Y:S04]  /*33380*/  LDL R248, [R1+0x4f0] ;  /* 0x0004f00001f87983 */ /* 0x000f280000100800 */
[----:B------:R-:W4:Y:S01]  /*33390*/  LDL R249, [R1+0x4e8] ;  /* 0x0004e80001f97983 */ /* 0x000f220000100800 */
[----:B------:R-:W-:-:S03]  /*333a0*/  F2FP.BF16.F32.PACK_AB R11, R247, R246 ;  /* 0x000000f6f70b723e */ /* 0x000fc600000010ff */
[----:B------:R-:W4:Y:S04]  /*333b0*/  LDL.LU R247, [R1+0x9ec] ;  /* 0x0009ec0001f77983 */ /* 0x000f280000300800 */
[----:B------:R-:W4:Y:S01]  /*333c0*/  LDL.LU R246, [R1+0x9e8] ;  /* 0x0009e80001f67983 */ /* 0x000f220000300800 */
[----:B------:R-:W-:Y:S02]  /*333d0*/  F2FP.BF16.F32.PACK_AB R6, R241, R223 ;  /* 0x000000dff106723e */ /* 0x000fe400000010ff */
[----:B------:R-:W-:Y:S02]  /*333e0*/  F2FP.BF16.F32.PACK_AB R7, R222, R221 ;  /* 0x000000ddde07723e */ /* 0x000fe400000010ff */
[----:B------:R-:W0:Y:S01]  /*333f0*/  LDS.128 R220, [R0] ;  /* 0x0000000000dc7984 */ /* 0x000e220000000c00 */
[----:B------:R-:W-:Y:S06]  /*33400*/  BAR.SYNC.DEFER_BLOCKING 0x0 ;  /* 0x0000000000007b1d */ /* 0x000fec0000010000 */
[----:B------:R-:W-:Y:S02]  /*33410*/  STSM.16.M88.4 [R252], R8 ;  /* 0x00000008fc007844 */ /* 0x000fe40000000200 */
[----:B------:R-:W-:Y:S06]  /*33420*/  BAR.SYNC.DEFER_BLOCKING 0x0 ;  /* 0x0000000000007b1d */ /* 0x000fec0000010000 */
[----:B------:R-:W1:Y:S04]  /*33430*/  LDS.128 R216, [R0] ;  /* 0x0000000000d87984 */ /* 0x000e680000000c00 */
[----:B0-----:R-:W-:Y:S04]  /*33440*/  STL.64 [R1+0xd60], R220 ;  /* 0x000d60dc01007387 */ /* 0x001fe80000100a00 */
[----:B------:R-:W-:Y:S01]  /*33450*/  STL.64 [R1+0xd50], R222 ;  /* 0x000d50de01007387 */ /* 0x000fe20000100a00 */
[----:B--2---:R-:W-:-:S03]  /*33460*/  F2FP.BF16.F32.PACK_AB R18, R245, R244 ;  /* 0x000000f4f512723e */ /* 0x004fc600000010ff */
[----:B-1----:R-:W-:Y:S04]  /*33470*/  STL.64 [R1+0xdc8], R216 ;  /* 0x000dc8d801007387 */ /* 0x002fe80000100a00 */
[----:B------:R-:W-:Y:S04]  /*33480*/  STL.64 [R1+0xd68], R218 ;  /* 0x000d68da01007387 */ /* 0x000fe80000100a00 */
[----:B------:R-:W-:Y:S04]  /*33490*/  STL [R1+0xdd0], R218 ;  /* 0x000dd0da01007387 */ /* 0x000fe80000100800 */
[----:B------:R-:W2:Y:S04]  /*334a0*/  LDL R238, [R1+0x500] ;  /* 0x0005000001ee7983 */ /* 0x000ea80000100800 */
[----:B------:R-:W2:Y:S04]  /*334b0*/  LDL R239, [R1+0x4f8] ;  /* 0x0004f80001ef7983 */ /* 0x000ea80000100800 */
[----:B------:R-:W2:Y:S04]  /*334c0*/  LDL.LU R236, [R1+0xa04] ;  /* 0x000a040001ec7983 */ /* 0x000ea80000300800 */
[----:B------:R-:W2:Y:S04]  /*334d0*/  LDL.LU R237, [R1+0xa00] ;  /* 0x000a000001ed7983 */ /* 0x000ea80000300800 */
[----:B------:R-:W2:Y:S04]  /*334e0*/  LDL R242, [R1+0x510] ;  /* 0x0005100001f27983 */ /* 0x000ea80000100800 */
[----:B------:R-:W2:Y:S04]  /*334f0*/  LDL R243, [R1+0x508] ;  /* 0x0005080001f37983 */ /* 0x000ea80000100800 */
[----:B------:R-:W2:Y:S04]  /*33500*/  LDL.LU R245, [R1+0xa0c] ;  /* 0x000a0c0001f57983 */ /* 0x000ea80000300800 */
[----:B------:R-:W2:Y:S01]  /*33510*/  LDL.LU R244, [R1+0xa08] ;  /* 0x000a080001f47983 */ /* 0x000ea20000300800 */
[----:B------:R-:W-:Y:S01]  /*33520*/  F2FP.BF16.F32.PACK_AB R4, R200, R201 ;  /* 0x000000c9c804723e */ /* 0x000fe200000010ff */
[----:B------:R-:W-:Y:S01]  /*33530*/  BAR.SYNC.DEFER_BLOCKING 0x0 ;  /* 0x0000000000007b1d */ /* 0x000fe20000010000 */
[----:B------:R-:W-:-:S02]  /*33540*/  F2FP.BF16.F32.PACK_AB R5, R198, R199 ;  /* 0x000000c7c605723e */ /* 0x000fc400000010ff */
[----:B------:R-:W-:Y:S02]  /*33550*/  F2FP.BF16.F32.PACK_AB R16, R196, R197 ;  /* 0x000000c5c410723e */ /* 0x000fe400000010ff */
[----:B------:R-:W-:Y:S01]  /*33560*/  F2FP.BF16.F32.PACK_AB R17, R194, R195 ;  /* 0x000000c3c211723e */ /* 0x000fe200000010ff */
[----:B------:R-:W2:Y:S04]  /*33570*/  LDL.LU R240, [R1+0x954] ;  /* 0x0009540001f07983 */ /* 0x000ea80000300800 */
[----:B------:R-:W2:Y:S04]  /*33580*/  LDL.LU R241, [R1+0x950] ;  /* 0x0009500001f17983 */ /* 0x000ea80000300800 */
[----:B------:R-:W-:Y:S01]  /*33590*/  STSM.16.M88.4 [R252], R4 ;  /* 0x00000004fc007844 */ /* 0x000fe20000000200 */
[----:B------:R-:W-:Y:S06]  /*335a0*/  BAR.SYNC.DEFER_BLOCKING 0x0 ;  /* 0x0000000000007b1d */ /* 0x000fec0000010000 */
[----:B------:R-:W0:Y:S01]  /*335b0*/  LDS.128 R212, [R0] ;  /* 0x0000000000d47984 */ /* 0x000e220000000c00 */
[----:B---3--:R-:W-:Y:S01]  /*335c0*/  F2FP.BF16.F32.PACK_AB R19, R250, R251 ;  /* 0x000000fbfa13723e */ /* 0x008fe200000010ff */
[----:B------:R-:W-:Y:S01]  /*335d0*/  BAR.SYNC.DEFER_BLOCKING 0x0 ;  /* 0x0000000000007b1d */ /* 0x000fe20000010000 */
[----:B----4-:R-:W-:-:S05]  /*335e0*/  F2FP.BF16.F32.PACK_AB R14, R248, R249 ;  /* 0x000000f9f80e723e */ /* 0x010fca00000010ff */
[----:B------:R-:W3:Y:S04]  /*335f0*/  LDL.LU R250, [R1+0xa24] ;  /* 0x000a240001fa7983 */ /* 0x000ee80000300800 */
[----:B------:R-:W3:Y:S01]  /*33600*/  LDL.LU R251, [R1+0xa20] ;  /* 0x000a200001fb7983 */ /* 0x000ee20000300800 */
[----:B------:R-:W-:-:S03]  /*33610*/  F2FP.BF16.F32.PACK_AB R15, R247, R246 ;  /* 0x000000f6f70f723e */ /* 0x000fc600000010ff */
[----:B------:R-:W4:Y:S04]  /*33620*/  LDL.LU R248, [R1+0x95c] ;  /* 0x00095c0001f87983 */ /* 0x000f280000300800 */
[----:B------:R-:W4:Y:S04]  /*33630*/  LDL.LU R249, [R1+0x958] ;  /* 0x0009580001f97983 */ /* 0x000f280000300800 */
[----:B------:R-:W-:Y:S01]  /*33640*/  STSM.16.M88.4 [R252], R16 ;  /* 0x00000010fc007844 */ /* 0x000fe20000000200 */
[----:B------:R-:W-:Y:S06]  /*33650*/  BAR.SYNC.DEFER_BLOCKING 0x0 ;  /* 0x0000000000007b1d */ /* 0x000fec0000010000 */
[----:B------:R-:W4:Y:S04]  /*33660*/  LDL.LU R247, [R1+0xa2c] ;  /* 0x000a2c0001f77983 */ /* 0x000f280000300800 */
[----:B------:R-:W4:Y:S04]  /*33670*/  LDL.LU R246, [R1+0xa28] ;  /* 0x000a280001f67983 */ /* 0x000f280000300800 */
[----:B------:R-:W1:Y:S04]  /*33680*/  LDS.128 R208, [R0] ;  /* 0x0000000000d07984 */ /* 0x000e680000000c00 */
[----:B0-----:R-:W-:Y:S04]  /*33690*/  STL [R1+0xde0], R213 ;  /* 0x000de0d501007387 */ /* 0x001fe80000100800 */
[----:B------:R-:W-:Y:S04]  /*336a0*/  STL.64 [R1+0xdd8], R214 ;  /* 0x000dd8d601007387 */ /* 0x000fe80000100a00 */
[----:B-1----:R-:W-:Y:S04]  /*336b0*/  STL.64 [R1+0xdf0], R210 ;  /* 0x000df0d201007387 */ /* 0x002fe80000100a00 */
[----:B------:R-:W-:Y:S01]  /*336c0*/  STL.64 [R1+0xde8], R208 ;  /* 0x000de8d001007387 */ /* 0x000fe20000100a00 */
[----:B--2---:R-:W-:-:S03]  /*336d0*/  F2FP.BF16.F32.PACK_AB R10, R238, R239 ;  /* 0x000000efee0a723e */ /* 0x004fc600000010ff */
[----:B------:R-:W2:Y:S04]  /*336e0*/  LDL.LU R238, [R1+0x974] ;  /* 0x0009740001ee7983 */ /* 0x000ea80000300800 */
[----:B------:R-:W2:Y:S01]  /*336f0*/  LDL.LU R239, [R1+0x970] ;  /* 0x0009700001ef7983 */ /* 0x000ea20000300800 */
[----:B------:R-:W-:-:S03]  /*33700*/  F2FP.BF16.F32.PACK_AB R11, R236, R237 ;  /* 0x000000edec0b723e */ /* 0x000fc600000010ff */
        /* <DEDUP_REMOVED lines=8> */
[----:B------:R-:W-:Y:S01]  /*33790*/  F2FP.BF16.F32.PACK_AB R12, R192, R193 ;  /* 0x000000c1c00c723e */ /* 0x000fe200000010ff */
[----:B------:R-:W-:Y:S01]  /*337a0*/  BAR.SYNC.DEFER_BLOCKING 0x0 ;  /* 0x0000000000007b1d */ /* 0x000fe20000010000 */
[----:B------:R-:W-:-:S05]  /*337b0*/  F2FP.BF16.F32.PACK_AB R13, R190, R191 ;  /* 0x000000bfbe0d723e */ /* 0x000fca00000010ff */
[----:B------:R4:W-:Y:S02]  /*337c0*/  STSM.16.M88.4 [R252], R12 ;  /* 0x0000000cfc007844 */ /* 0x0009e40000000200 */
[----:B------:R-:W-:Y:S01]  /*337d0*/  BAR.SYNC.DEFER_BLOCKING 0x0 ;  /* 0x0000000000007b1d */ /* 0x000fe20000010000 */
[----:B------:R-:W-:Y:S02]  /*337e0*/  F2FP.BF16.F32.PACK_AB R8, R188, R189 ;  /* 0x000000bdbc08723e */ /* 0x000fe400000010ff */
[----:B------:R-:W-:-:S03]  /*337f0*/  F2FP.BF16.F32.PACK_AB R9, R186, R187 ;  /* 0x000000bbba09723e */ /* 0x000fc600000010ff */
[----:B------:R-:W0:Y:S02]  /*33800*/  LDS.128 R204, [R0] ;  /* 0x0000000000cc7984 */ /* 0x000e240000000c00 */
[----:B------:R-:W-:Y:S06]  /*33810*/  BAR.SYNC.DEFER_BLOCKING 0x0 ;  /* 0x0000000000007b1d */ /* 0x000fec0000010000 */
[----:B------:R2:W-:Y:S02]  /*33820*/  STSM.16.M88.4 [R252], R8 ;  /* 0x00000008fc007844 */ /* 0x0005e40000000200 */
[----:B------:R-:W-:Y:S01]  /*33830*/  BAR.SYNC.DEFER_BLOCKING 0x0 ;  /* 0x0000000000007b1d */ /* 0x000fe20000010000 */
[----:B------:R-:W-:-:S02]  /*33840*/  F2FP.BF16.F32.PACK_AB R18, R240, R241 ;  /* 0x000000f1f012723e */ /* 0x000fc400000010ff */
[----:B------:R-:W-:-:S03]  /*33850*/  F2FP.BF16.F32.PACK_AB R4, R184, R185 ;  /* 0x000000b9b804723e */ /* 0x000fc600000010ff */
[----:B------:R-:W2:Y:S04]  /*33860*/  LDL.LU R240, [R1+0x994] ;  /* 0x0009940001f07983 */ /* 0x000ea80000300800 */
[----:B------:R-:W2:Y:S04]  /*33870*/  LDL.LU R241, [R1+0x990] ;  /* 0x0009900001f17983 */ /* 0x000ea80000300800 */
[----:B------:R-:W1:Y:S01]  /*33880*/  LDS.128 R200, [R0] ;  /* 0x0000000000c87984 */ /* 0x000e620000000c00 */
[----:B---3--:R-:W-:Y:S02]  /*33890*/  F2FP.BF16.F32.PACK_AB R19, R250, R251 ;  /* 0x000000fbfa13723e */ /* 0x008fe400000010ff */
[----:B----4-:R-:W-:Y:S01]  /*338a0*/  F2FP.BF16.F32.PACK_AB R14, R248, R249 ;  /* 0x000000f9f80e723e */ /* 0x010fe200000010ff */
[----:B------:R-:W3:Y:S01]  /*338b0*/  LDL.LU R250, [R1+0xa64] ;  /* 0x000a640001fa7983 */ /* 0x000ee20000300800 */
[----:B------:R-:W-:Y:S01]  /*338c0*/  F2FP.BF16.F32.PACK_AB R5, R182, R183 ;  /* 0x000000b7b605723e */ /* 0x000fe200000010ff */
[----:B------:R-:W-:Y:S06]  /*338d0*/  BAR.SYNC.DEFER_BLOCKING 0x0 ;  /* 0x0000000000007b1d */ /* 0x000fec0000010000 */
[----:B------:R-:W3:Y:S04]  /*338e0*/  LDL.LU R251, [R1+0xa60] ;  /* 0x000a600001fb7983 */ /* 0x000ee80000300800 */
[----:B------:R-:W4:Y:S01]  /*338f0*/  LDL.LU R248, [R1+0x99c] ;  /* 0x00099c0001f87983 */ /* 0x000f220000300800 */
[----:B------:R-:W-:-:S03]  /*33900*/  F2FP.BF16.F32.PACK_AB R15, R247, R246 ;  /* 0x000000f6f70f723e */ /* 0x000fc600000010ff */
[----:B------:R-:W4:Y:S04]  /*33910*/  LDL.LU R249, [R1+0x998] ;  /* 0x0009980001f97983 */ /* 0x000f280000300800 */
[----:B------:R-:W4:Y:S04]  /*33920*/  LDL.LU R247, [R1+0xa6c] ;  /* 0x000a6c0001f77983 */ /* 0x000f280000300800 */
[----:B------:R-:W4:Y:S04]  /*33930*/  LDL.LU R246, [R1+0xa68] ;  /* 0x000a680001f67983 */ /* 0x000f280000300800 */
[----:B------:R0:W-:Y:S01]  /*33940*/  STSM.16.M88.4 [R252], R4 ;  /* 0x00000004fc007844 */ /* 0x0001e20000000200 */
[----:B------:R-:W-:Y:S01]  /*33950*/  BAR.SYNC.DEFER_BLOCKING 0x0 ;  /* 0x0000000000007b1d */ /* 0x000fe20000010000 */
[----:B------:R-:W-:-:S02]  /*33960*/  F2FP.BF16.F32.PACK_AB R16, R180, R181 ;  /* 0x000000b5b410723e */ /* 0x000fc400000010ff */
[----:B------:R-:W-:-:S03]  /*33970*/  F2FP.BF16.F32.PACK_AB R17, R178, R179 ;  /* 0x000000b3b211723e */ /* 0x000fc600000010ff */
[----:B------:R-:W1:Y:S02]  /*33980*/  LDS.128 R196, [R0] ;  /* 0x0000000000c47984 */ /* 0x000e640000000c00 */
[----:B------:R-:W-:Y:S01]  /*33990*/  BAR.SYNC.DEFER_BLOCKING 0x0 ;  /* 0x0000000000007b1d */ /* 0x000fe20000010000 */
[----:B--2---:R-:W-:-:S05]  /*339a0*/  F2FP.BF16.F32.PACK_AB R10, R238, R239 ;  /* 0x000000efee0a723e */ /* 0x004fca00000010ff */
[----:B------:R-:W2:Y:S04]  /*339b0*/  LDL.LU R238, [R1+0x9b4] ;  /* 0x0009b40001ee7983 */ /* 0x000ea80000300800 */
[----:B------:R-:W2:Y:S01]  /*339c0*/  LDL.LU R239, [R1+0x9b0] ;  /* 0x0009b00001ef7983 */ /* 0x000ea20000300800 */
[----:B------:R-:W-:-:S03]  /*339d0*/  F2FP.BF16.F32.PACK_AB R11, R236, R237 ;  /* 0x000000edec0b723e */ /* 0x000fc600000010ff */
[----:B------:R-:W2:Y:S04]  /*339e0*/  LDL.LU R236, [R1+0xa84] ;  /* 0x000a840001ec7983 */ /* 0x000ea80000300800 */
[----:B------:R-:W2:Y:S01]  /*339f0*/  LDL.LU R237, [R1+0xa80] ;  /* 0x000a800001ed7983 */ /* 0x000ea20000300800 */
[----:B0-----:R-:W-:-:S03]  /*33a00*/  F2FP.BF16.F32.PACK_AB R6, R242, R243 ;  /* 0x000000f3f206723e */ /* 0x001fc600000010ff */
[----:B------:R-:W2:Y:S04]  /*33a10*/  LDL.LU R242, [R1+0x9bc] ;  /* 0x0009bc0001f27983 */ /* 0x000ea80000300800 */
[----:B------:R-:W2:Y:S01]  /*33a20*/  LDL.LU R243, [R1+0x9b8] ;  /* 0x0009b80001f37983 */ /* 0x000ea20000300800 */
[----:B------:R-:W-:-:S03]  /*33a30*/  F2FP.BF16.F32.PACK_AB R7, R245, R244 ;  /* 0x000000f4f507723e */ /* 0x000fc600000010ff */
[----:B------:R-:W2:Y:S04]  /*33a40*/  LDL.LU R245, [R1+0xa8c] ;  /* 0x000a8c0001f57983 */ /* 0x000ea80000300800 */
[----:B------:R-:W2:Y:S04]  /*33a50*/  LDL.LU R244, [R1+0xa88] ;  /* 0x000a880001f47983 */ /* 0x000ea80000300800 */
[----:B------:R0:W-:Y:S01]  /*33a60*/  STSM.16.M88.4 [R252], R16 ;  /* 0x00000010fc007844 */ /* 0x0001e20000000200 */
[----:B------:R-:W-:Y:S01]  /*33a70*/  BAR.SYNC.DEFER_BLOCKING 0x0 ;  /* 0x0000000000007b1d */ /* 0x000fe20000010000 */
[----:B------:R-:W-:-:S02]  /*33a80*/  F2FP.BF16.F32.PACK_AB R12, R176, R177 ;  /* 0x000000b1b00c723e */ /* 0x000fc400000010ff */
[----:B------:R-:W-:-:S03]  /*33a90*/  F2FP.BF16.F32.PACK_AB R13, R174, R175 ;  /* 0x000000afae0d723e */ /* 0x000fc600000010ff */
[----:B------:R-:W1:Y:S02]  /*33aa0*/  LDS.128 R192, [R0] ;  /* 0x0000000000c07984 */ /* 0x000e640000000c00 */
[----:B------:R-:W-:Y:S06]  /*33ab0*/  BAR.SYNC.DEFER_BLOCKING 0x0 ;  /* 0x0000000000007b1d */ /* 0x000fec0000010000 */
[----:B------:R4:W-:Y:S02]  /*33ac0*/  STSM.16.M88.4 [R252], R12 ;  /* 0x0000000cfc007844 */ /* 0x0009e40000000200 */
[----:B------:R-:W-:Y:S01]  /*33ad0*/  BAR.SYNC.DEFER_BLOCKING 0x0 ;  /* 0x0000000000007b1d */ /* 0x000fe20000010000 */
[----:B------:R-:W-:-:S02]  /*33ae0*/  F2FP.BF16.F32.PACK_AB R8, R172, R173 ;  /* 0x000000adac08723e */ /* 0x000fc400000010ff */
[----:B------:R-:W-:-:S03]  /*33af0*/  F2FP.BF16.F32.PACK_AB R9, R170, R171 ;  /* 0x000000abaa09723e */ /* 0x000fc600000010ff */
[----:B------:R-:W1:Y:S02]  /*33b00*/  LDS.128 R188, [R0] ;  /* 0x0000000000bc7984 */ /* 0x000e640000000c00 */
[----:B------:R-:W-:Y:S06]  /*33b10*/  BAR.SYNC.DEFER_BLOCKING 0x0 ;  /* 0x0000000000007b1d */ /* 0x000fec0000010000 */
[----:B------:R2:W-:Y:S02]  /*33b20*/  STSM.16.M88.4 [R252], R8 ;  /* 0x00000008fc007844 */ /* 0x0005e40000000200 */
[----:B------:R-:W-:Y:S01]  /*33b30*/  BAR.SYNC.DEFER_BLOCKING 0x0 ;  /* 0x0000000000007b1d */ /* 0x000fe20000010000 */
[----:B0-----:R-:W-:-:S02]  /*33b40*/  F2FP.BF16.F32.PACK_AB R18, R240, R241 ;  /* 0x000000f1f012723e */ /* 0x001fc400000010ff */
[----:B---3--:R-:W-:-:S03]  /*33b50*/  F2FP.BF16.F32.PACK_AB R19, R250, R251 ;  /* 0x000000fbfa13723e */ /* 0x008fc600000010ff */
[----:B------:R-:W3:Y:S01]  /*33b60*/  LDL.LU R240, [R1+0x9d4] ;  /* 0x0009d40001f07983 */ /* 0x000ee20000300800 */
[----:B----4-:R-:W-:-:S03]  /*33b70*/  F2FP.BF16.F32.PACK_AB R14, R248, R249 ;  /* 0x000000f9f80e723e */ /* 0x010fc600000010ff */
[----:B------:R-:W3:Y:S01]  /*33b80*/  LDL.LU R241, [R1+0x9d0] ;  /* 0x0009d00001f17983 */ /* 0x000ee20000300800 */
[----:B------:R-:W-:-:S03]  /*33b90*/  F2FP.BF16.F32.PACK_AB R4, R168, R169 ;  /* 0x000000a9a804723e */ /* 0x000fc600000010ff */
[----:B------:R-:W4:Y:S01]  /*33ba0*/  LDL.LU R250, [R1+0xaa4] ;  /* 0x000aa40001fa7983 */ /* 0x000f220000300800 */
[----:B------:R-:W-:-:S03]  /*33bb0*/  F2FP.BF16.F32.PACK_AB R5, R166, R167 ;  /* 0x000000a7a605723e */ /* 0x000fc600000010ff */
[----:B------:R-:W4:Y:S04]  /*33bc0*/  LDL.LU R251, [R1+0xaa0] ;  /* 0x000aa00001fb7983 */ /* 0x000f280000300800 */
[----:B------:R-:W0:Y:S01]  /*33bd0*/  LDS.128 R184, [R0] ;  /* 0x0000000000b87984 */ /* 0x000e220000000c00 */
[----:B------:R-:W-:Y:S01]  /*33be0*/  BAR.SYNC.DEFER_BLOCKING 0x0 ;  /* 0x0000000000007b1d */ /* 0x000fe20000010000 */
[----:B------:R-:W-:-:S05]  /*33bf0*/  F2FP.BF16.F32.PACK_AB R15, R247, R246 ;  /* 0x000000f6f70f723e */ /* 0x000fca00000010ff */
[----:B------:R-:W4:Y:S04]  /*33c00*/  LDL.LU R248, [R1+0x9dc] ;  /* 0x0009dc0001f87983 */ /* 0x000f280000300800 */
[----:B------:R-:W4:Y:S04]  /*33c10*/  LDL.LU R249, [R1+0x9d8] ;  /* 0x0009d80001f97983 */ /* 0x000f280000300800 */
[----:B------:R-:W4:Y:S04]  /*33c20*/  LDL.LU R247, [R1+0xaac] ;  /* 0x000aac0001f77983 */ /* 0x000f280000300800 */
[----:B------:R-:W4:Y:S04]  /*33c30*/  LDL.LU R246, [R1+0xaa8] ;  /* 0x000aa80001f67983 */ /* 0x000f280000300800 */
[----:B------:R1:W-:Y:S01]  /*33c40*/  STSM.16.M88.4 [R252], R4 ;  /* 0x00000004fc007844 */ /* 0x0003e20000000200 */
[----:B------:R-:W-:Y:S01]  /*33c50*/  BAR.SYNC.DEFER_BLOCKING 0x0 ;  /* 0x0000000000007b1d */ /* 0x000fe20000010000 */
[----:B------:R-:W-:-:S02]  /*33c60*/  F2FP.BF16.F32.PACK_AB R16, R164, R165 ;  /* 0x000000a5a410723e */ /* 0x000fc400000010ff */
[----:B------:R-:W-:-:S03]  /*33c70*/  F2FP.BF16.F32.PACK_AB R17, R162, R163 ;  /* 0x000000a3a211723e */ /* 0x000fc600000010ff */
[----:B------:R-:W0:Y:S02]  /*33c80*/  LDS.128 R180, [R0] ;  /* 0x0000000000b47984 */ /* 0x000e240000000c00 */
[----:B------:R-:W-:Y:S01]  /*33c90*/  BAR.SYNC.DEFER_BLOCKING 0x0 ;  /* 0x0000000000007b1d */ /* 0x000fe20000010000 */
[----:B--2---:R-:W-:-:S05]  /*33ca0*/  F2FP.BF16.F32.PACK_AB R10, R238, R239 ;  /* 0x000000efee0a723e */ /* 0x004fca00000010ff */
[----:B------:R-:W2:Y:S04]  /*33cb0*/  LDL.LU R238, [R1+0x9f4] ;  /* 0x0009f40001ee7983 */ /* 0x000ea80000300800 */
[----:B------:R-:W2:Y:S01]  /*33cc0*/  LDL.LU R239, [R1+0x9f0] ;  /* 0x0009f00001ef7983 */ /* 0x000ea20000300800 */
[----:B------:R-:W-:-:S03]  /*33cd0*/  F2FP.BF16.F32.PACK_AB R11, R236, R237 ;  /* 0x000000edec0b723e */ /* 0x000fc600000010ff */
[----:B------:R-:W2:Y:S04]  /*33ce0*/  LDL.LU R236, [R1+0xad4] ;  /* 0x000ad40001ec7983 */ /* 0x000ea80000300800 */
[----:B------:R-:W2:Y:S01]  /*33cf0*/  LDL.LU R237, [R1+0xacc] ;  /* 0x000acc0001ed7983 */ /* 0x000ea20000300800 */
[----:B-1----:R-:W-:-:S03]  /*33d00*/  F2FP.BF16.F32.PACK_AB R6, R242, R243 ;  /* 0x000000f3f206723e */ /* 0x002fc600000010ff */
        /* <DEDUP_REMOVED lines=19> */
[----:B---3--:R-:W-:-:S05]  /*33e40*/  F2FP.BF16.F32.PACK_AB R18, R240, R241 ;  /* 0x000000f1f012723e */ /* 0x008fca00000010ff */
[----:B------:R-:W3:Y:S04]  /*33e50*/  LDL.LU R240, [R1+0xa14] ;  /* 0x000a140001f07983 */ /* 0x000ee80000300800 */
[----:B------:R-:W3:Y:S04]  /*33e60*/  LDL.LU R241, [R1+0xa10] ;  /* 0x000a100001f17983 */ /* 0x000ee80000300800 */
[----:B------:R-:W1:Y:S01]  /*33e70*/  LDS.128 R168, [R0] ;  /* 0x0000000000a87984 */ /* 0x000e620000000c00 */
[----:B----4-:R-:W-:-:S03]  /*33e80*/  F2FP.BF16.F32.PACK_AB R19, R250, R251 ;  /* 0x000000fbfa13723e */ /* 0x010fc600000010ff */
[----:B------:R-:W4:Y:S01]  /*33e90*/  LDL.LU R250, [R1+0xb04] ;  /* 0x000b040001fa7983 */ /* 0x000f220000300800 */
[----:B------:R-:W-:Y:S01]  /*33ea0*/  F2FP.BF16.F32.PACK_AB R4, R152, R153 ;  /* 0x000000999804723e */ /* 0x000fe200000010ff */
[----:B------:R-:W-:Y:S01]  /*33eb0*/  BAR.SYNC.DEFER_BLOCKING 0x0 ;  /* 0x0000000000007b1d */ /* 0x000fe20000010000 */
[----:B0-----:R-:W-:Y:S02]  /*33ec0*/  F2FP.BF16.F32.PACK_AB R14, R248, R249 ;  /* 0x000000f9f80e723e */ /* 0x001fe400000010ff */
[----:B------:R-:W-:-:S03]  /*33ed0*/  F2FP.BF16.F32.PACK_AB R5, R150, R151 ;  /* 0x000000979605723e */ /* 0x000fc600000010ff */
[----:B------:R-:W4:Y:S01]  /*33ee0*/  LDL.LU R251, [R1+0xafc] ;  /* 0x000afc0001fb7983 */ /* 0x000f220000300800 */
[----:B------:R-:W-:-:S03]  /*33ef0*/  F2FP.BF16.F32.PACK_AB R15, R247, R246 ;  /* 0x000000f6f70f723e */ /* 0x000fc600000010ff */
        /* <DEDUP_REMOVED lines=26> */
[----:B------:R-:W0:Y:S02]  /*340a0*/  LDS.128 R160, [R0] ;  /* 0x0000000000a07984 */ /* 0x000e240000000c00 */
[----:B------:R-:W-:Y:S06]  /*340b0*/  BAR.SYNC.DEFER_BLOCKING 0x0 ;  /* 0x0000000000007b1d */ /* 0x000fec0000010000 */
[----:B------:R1:W-:Y:S02]  /*340c0*/  STSM.16.M88.4 [R252], R12 ;  /* 0x0000000cfc007844 */ /* 0x0003e40000000200 */
[----:B------:R-:W-:Y:S01]  /*340d0*/  BAR.SYNC.DEFER_BLOCKING 0x0 ;  /* 0x0000000000007b1d */ /* 0x000fe20000010000 */
[----:B------:R-:W-:-:S02]  /*340e0*/  F2FP.BF16.F32.PACK_AB R8, R140, R141 ;  /* 0x0000008d8c08723e */ /* 0x000fc400000010ff */
[----:B------:R-:W-:-:S03]  /*340f0*/  F2FP.BF16.F32.PACK_AB R9, R138, R139 ;  /* 0x0000008b8a09723e */ /* 0x000fc600000010ff */
[----:B------:R-:W0:Y:S02]  /*34100*/  LDS.128 R156, [R0] ;  /* 0x00000000009c7984 */ /* 0x000e240000000c00 */
[----:B------:R-:W-:Y:S06]  /*34110*/  BAR.SYNC.DEFER_BLOCKING 0x0 ;  /* 0x0000000000007b1d */ /* 0x000fec0000010000 */
[----:B------:R2:W-:Y:S02]  /*34120*/  STSM.16.M88.4 [R252], R8 ;  /* 0x00000008fc007844 */ /* 0x0005e40000000200 */
[----:B------:R-:W-:Y:S01]  /*34130*/  BAR.SYNC.DEFER_BLOCKING 0x0 ;  /* 0x0000000000007b1d */ /* 0x000fe20000010000 */
[----:B---3--:R-:W-:-:S05]  /*34140*/  F2FP.BF16.F32.PACK_AB R18, R240, R241 ;  /* 0x000000f1f012723e */ /* 0x008fca00000010ff */
[----:B------:R-:W3:Y:S04]  /*34150*/  LDL.LU R240, [R1+0xa54] ;  /* 0x000a540001f07983 */ /* 0x000ee80000300800 */
[----:B------:R-:W3:Y:S04]  /*34160*/  LDL.LU R241, [R1+0xa50] ;  /* 0x000a500001f17983 */ /* 0x000ee80000300800 */
[----:B------:R-:W0:Y:S01]  /*34170*/  LDS.128 R152, [R0] ;  /* 0x0000000000987984 */ /* 0x000e220000000c00 */
[----:B------:R-:W-:Y:S01]  /*34180*/  F2FP.BF16.F32.PACK_AB R4, R136, R137 ;  /* 0x000000898804723e */ /* 0x000fe200000010ff */
[----:B------:R-:W-:Y:S01]  /*34190*/  BAR.SYNC.DEFER_BLOCKING 0x0 ;  /* 0x0000000000007b1d */ /* 0x000fe20000010000 */
[----:B------:R-:W-:-:S02]  /*341a0*/  F2FP.BF16.F32.PACK_AB R5, R134, R135 ;  /* 0x000000878605723e */ /* 0x000fc400000010ff */
[----:B----4-:R-:W-:-:S03]  /*341b0*/  F2FP.BF16.F32.PACK_AB R19, R250, R251 ;  /* 0x000000fbfa13723e */ /* 0x010fc600000010ff */
[----:B------:R-:W4:Y:S04]  /*341c0*/  LDL.LU R250, [R1+0xb64] ;  /* 0x000b640001fa7983 */ /* 0x000f280000300800 */
[----:B------:R-:W4:Y:S01]  /*341d0*/  LDL.LU R251, [R1+0xb5c] ;  /* 0x000b5c0001fb7983 */ /* 0x000f220000300800 */
[----:B-1----:R-:W-:-:S03]  /*341e0*/  F2FP.BF16.F32.PACK_AB R14, R248, R249 ;  /* 0x000000f9f80e723e */ /* 0x002fc600000010ff */
[----:B------:R-:W4:Y:S04]  /*341f0*/  LDL.LU R248, [R1+0xa5c] ;  /* 0x000a5c0001f87983 */ /* 0x000f280000300800 */
[----:B------:R-:W4:Y:S01]  /*34200*/  LDL.LU R249, [R1+0xa58] ;  /* 0x000a580001f97983 */ /* 0x000f220000300800 */
[----:B------:R-:W-:-:S03]  /*34210*/  F2FP.BF16.F32.PACK_AB R15, R247, R246 ;  /* 0x000000f6f70f723e */ /* 0x000fc600000010ff */
        /* <DEDUP_REMOVED lines=38> */
[----:B------:R-:W-:Y:S01]  /*34480*/  F2FP.BF16.F32.PACK_AB R4, R120, R121 ;  /* 0x000000797804723e */ /* 0x000fe200000010ff */
[----:B------:R-:W-:Y:S01]  /*34490*/  BAR.SYNC.DEFER_BLOCKING 0x0 ;  /* 0x0000000000007b1d */ /* 0x000fe20000010000 */
[----:B------:R-:W-:-:S02]  /*344a0*/  F2FP.BF16.F32.PACK_AB R5, R118, R119 ;  /* 0x000000777605723e */ /* 0x000fc400000010ff */
[----:B----4-:R-:W-:-:S03]  /*344b0*/  F2FP.BF16.F32.PACK_AB R19, R250, R251 ;  /* 0x000000fbfa13723e */ /* 0x010fc600000010ff */
[----:B------:R-:W4:Y:S04]  /*344c0*/  LDL.LU R250, [R1+0xbc4] ;  /* 0x000bc40001fa7983 */ /* 0x000f280000300800 */
[----:B------:R-:W4:Y:S01]  /*344d0*/  LDL.LU R251, [R1+0xbbc] ;  /* 0x000bbc0001fb7983 */ /* 0x000f220000300800 */
[----:B0-----:R-:W-:-:S03]  /*344e0*/  F2FP.BF16.F32.PACK_AB R14, R248, R249 ;  /* 0x000000f9f80e723e */ /* 0x001fc600000010ff */
        /* <DEDUP_REMOVED lines=29> */
[----:B------:R1:W-:Y:S01]  /*346c0*/  STSM.16.M88.4 [R252], R12 ;  /* 0x0000000cfc007844 */ /* 0x0003e20000000200 */
[----:B------:R-:W-:Y:S01]  /*346d0*/  F2FP.BF16.F32.PACK_AB R8, R108, R109 ;  /* 0x0000006d6c08723e */ /* 0x000fe200000010ff */
[----:B------:R-:W-:Y:S01]  /*346e0*/  BAR.SYNC.DEFER_BLOCKING 0x0 ;  /* 0x0000000000007b1d */ /* 0x000fe20000010000 */
[----:B------:R-:W-:-:S05]  /*346f0*/  F2FP.BF16.F32.PACK_AB R9, R106, R107 ;  /* 0x0000006b6a09723e */ /* 0x000fca00000010ff */
        /* <DEDUP_REMOVED lines=101> */
[----:B------:R-:W-:Y:S02]  /*34d50*/  F2FP.BF16.F32.PACK_AB R5, R70, R71 ;  /* 0x000000474605723e */ /* 0x000fe400000010ff */
[----:B---3--:R-:W-:Y:S02]  /*34d60*/  F2FP.BF16.F32.PACK_AB R18, R240, R241 ;  /* 0x000000f1f012723e */ /* 0x008fe400000010ff */
[----:B------:R-:W3:Y:S04]  /*34d70*/  LDL.LU R240, [R1+0xba4] ;  /* 0x000ba40001f07983 */ /* 0x000ee80000300800 */
[----:B------:R-:W3:Y:S04]  /*34d80*/  LDL.LU R241, [R1+0xba0] ;  /* 0x000ba00001f17983 */ /* 0x000ee80000300800 */
[----:B------:R-:W0:Y:S01]  /*34d90*/  LDS.128 R88, [R0] ;  /* 0x0000000000587984 */ /* 0x000e220000000c00 */
[----:B------:R-:W-:Y:S01]  /*34da0*/  BAR.SYNC.DEFER_BLOCKING 0x0 ;  /* 0x0000000000007b1d */ /* 0x000fe20000010000 */
[----:B----4-:R-:W-:-:S05]  /*34db0*/  F2FP.BF16.F32.PACK_AB R19, R250, R251 ;  /* 0x000000fbfa13723e */ /* 0x010fca00000010ff */
[----:B------:R-:W4:Y:S04]  /*34dc0*/  LDL.LU R250, [R1+0xc94] ;  /* 0x000c940001fa7983 */ /* 0x000f280000300800 */
[----:B------:R-:W4:Y:S01]  /*34dd0*/  LDL.LU R251, [R1+0xc90] ;  /* 0x000c900001fb7983 */ /* 0x000f220000300800 */
[----:B-1----:R-:W-:-:S03]  /*34de0*/  F2FP.BF16.F32.PACK_AB R14, R248, R249 ;  /* 0x000000f9f80e723e */ /* 0x002fc600000010ff */
[----:B------:R-:W4:Y:S04]  /*34df0*/  LDL.LU R248, [R1+0xbac] ;  /* 0x000bac0001f87983 */ /* 0x000f280000300800 */
[----:B------:R-:W4:Y:S01]  /*34e00*/  LDL.LU R249, [R1+0xba8] ;  /* 0x000ba80001f97983 */ /* 0x000f220000300800 */
[----:B------:R-:W-:-:S03]  /*34e10*/  F2FP.BF16.F32.PACK_AB R15, R247, R246 ;  /* 0x000000f6f70f723e */ /* 0x000fc600000010ff */
[----:B------:R2:W-:Y:S04]  /*34e20*/  STSM.16.M88.4 [R252], R4 ;  /* 0x00000004fc007844 */ /* 0x0005e80000000200 */
[----:B------:R-:W4:Y:S04]  /*34e30*/  LDL.LU R247, [R1+0xc9c] ;  /* 0x000c9c0001f77983 */ /* 0x000f280000300800 */
[----:B------:R-:W4:Y:S01]  /*34e40*/  LDL.LU R246, [R1+0xc98] ;  /* 0x000c980001f67983 */ /* 0x000f220000300800 */
[----:B------:R-:W-:Y:S01]  /*34e50*/  BAR.SYNC.DEFER_BLOCKING 0x0 ;  /* 0x0000000000007b1d */ /* 0x000fe20000010000 */
[----:B------:R-:W-:-:S02]  /*34e60*/  F2FP.BF16.F32.PACK_AB R16, R68, R69 ;  /* 0x000000454410723e */ /* 0x000fc400000010ff */
[----:B------:R-:W-:-:S03]  /*34e70*/  F2FP.BF16.F32.PACK_AB R17, R66, R67 ;  /* 0x000000434211723e */ /* 0x000fc600000010ff */
[----:B------:R-:W1:Y:S02]  /*34e80*/  LDS.128 R84, [R0] ;  /* 0x0000000000547984 */ /* 0x000e640000000c00 */
[----:B------:R-:W-:Y:S01]  /*34e90*/  BAR.SYNC.DEFER_BLOCKING 0x0 ;  /* 0x0000000000007b1d */ /* 0x000fe20000010000 */
[----:B--2---:R-:W-:-:S05]  /*34ea0*/  F2FP.BF16.F32.PACK_AB R7, R245, R244 ;  /* 0x000000f4f507723e */ /* 0x004fca00000010ff */
        /* <DEDUP_REMOVED lines=11> */
[----:B------:R-:W-:Y:S02]  /*34f60*/  F2FP.BF16.F32.PACK_AB R11, R236, R237 ;  /* 0x000000edec0b723e */ /* 0x000fe400000010ff */
[----:B------:R-:W-:Y:S01]  /*34f70*/  F2FP.BF16.F32.PACK_AB R6, R242, R243 ;  /* 0x000000f3f206723e */ /* 0x000fe200000010ff */
[----:B------:R-:W2:Y:S04]  /*34f80*/  LDL.LU R238, [R1+0xcb4] ;  /* 0x000cb40001ee7983 */ /* 0x000ea80000300800 */
[----:B------:R-:W2:Y:S04]  /*34f90*/  LDL.LU R239, [R1+0xcb0] ;  /* 0x000cb00001ef7983 */ /* 0x000ea80000300800 */
[----:B------:R-:W2:Y:S04]  /*34fa0*/  LDL.LU R236, [R1+0xbdc] ;  /* 0x000bdc0001ec7983 */ /* 0x000ea80000300800 */
[----:B------:R-:W2:Y:S04]  /*34fb0*/  LDL.LU R237, [R1+0xbd8] ;  /* 0x000bd80001ed7983 */ /* 0x000ea80000300800 */
[----:B------:R-:W1:Y:S01]  /*34fc0*/  LDS.128 R80, [R0] ;  /* 0x0000000000507984 */ /* 0x000e620000000c00 */
[----:B------:R-:W-:Y:S01]  /*34fd0*/  F2FP.BF16.F32.PACK_AB R8, R60, R61 ;  /* 0x0000003d3c08723e */ /* 0x000fe200000010ff */
[----:B------:R-:W-:Y:S01]  /*34fe0*/  BAR.SYNC.DEFER_BLOCKING 0x0 ;  /* 0x0000000000007b1d */ /* 0x000fe20000010000 */
[----:B------:R-:W-:-:S05]  /*34ff0*/  F2FP.BF16.F32.PACK_AB R9, R58, R59 ;  /* 0x0000003b3a09723e */ /* 0x000fca00000010ff */
[----:B------:R-:W2:Y:S04]  /*35000*/  LDL.LU R242, [R1+0xcbc] ;  /* 0x000cbc0001f27983 */ /* 0x000ea80000300800 */
[----:B------:R-:W2:Y:S04]  /*35010*/  LDL.LU R243, [R1+0xcb8] ;  /* 0x000cb80001f37983 */ /* 0x000ea80000300800 */
[----:B------:R2:W-:Y:S01]  /*35020*/  STSM.16.M88.4 [R252], R8 ;  /* 0x00000008fc007844 */ /* 0x0005e20000000200 */
[----:B------:R-:W-:Y:S01]  /*35030*/  BAR.SYNC.DEFER_BLOCKING 0x0 ;  /* 0x0000000000007b1d */ /* 0x000fe20000010000 */
[----:B---3--:R-:W-:-:S05]  /*35040*/  F2FP.BF16.F32.PACK_AB R18, R240, R241 ;  /* 0x000000f1f012723e */ /* 0x008fca00000010ff */
[----:B------:R-:W3:Y:S04]  /*35050*/  LDL.LU R240, [R1+0xad0] ;  /* 0x000ad00001f07983 */ /* 0x000ee80000300800 */
[----:B------:R-:W3:Y:S04]  /*35060*/  LDL.LU R241, [R1+0xac8] ;  /* 0x000ac80001f17983 */ /* 0x000ee80000300800 */
[----:B------:R-:W1:Y:S01]  /*35070*/  LDS.128 R72, [R0] ;  /* 0x0000000000487984 */ /* 0x000e620000000c00 */
[----:B----4-:R-:W-:-:S03]  /*35080*/  F2FP.BF16.F32.PACK_AB R19, R250, R251 ;  /* 0x000000fbfa13723e */ /* 0x010fc600000010ff */
[----:B------:R-:W4:Y:S04]  /*35090*/  LDL.LU R250, [R1+0xc04] ;  /* 0x000c040001fa7983 */ /* 0x000f280000300800 */
[----:B------:R-:W4:Y:S01]  /*350a0*/  LDL.LU R251, [R1+0xc00] ;  /* 0x000c000001fb7983 */ /* 0x000f220000300800 */
[----:B0-----:R-:W-:-:S03]  /*350b0*/  F2FP.BF16.F32.PACK_AB R14, R248, R249 ;  /* 0x000000f9f80e723e */ /* 0x001fc600000010ff */
[----:B------:R-:W3:Y:S04]  /*350c0*/  LDL.LU R248, [R1+0xcd4] ;  /* 0x000cd40001f87983 */ /* 0x000ee80000300800 */
[----:B------:R-:W3:Y:S01]  /*350d0*/  LDL.LU R249, [R1+0xcd0] ;  /* 0x000cd00001f97983 */ /* 0x000ee20000300800 */
[----:B------:R-:W-:-:S03]  /*350e0*/  F2FP.BF16.F32.PACK_AB R15, R247, R246 ;  /* 0x000000f6f70f723e */ /* 0x000fc600000010ff */
[----:B------:R-:W3:Y:S04]  /*350f0*/  LDL.LU R247, [R1+0xc0c] ;  /* 0x000c0c0001f77983 */ /* 0x000ee80000300800 */
[----:B------:R-:W3:Y:S01]  /*35100*/  LDL.LU R246, [R1+0xc08] ;  /* 0x000c080001f67983 */ /* 0x000ee20000300800 */
[----:B--2---:R-:W-:-:S03]  /*35110*/  F2FP.BF16.F32.PACK_AB R10, R245, R244 ;  /* 0x000000f4f50a723e */ /* 0x004fc600000010ff */
[----:B------:R-:W2:Y:S04]  /*35120*/  LDL.LU R245, [R1+0xcdc] ;  /* 0x000cdc0001f57983 */ /* 0x000ea80000300800 */
[----:B------:R-:W2:Y:S01]  /*35130*/  LDL.LU R244, [R1+0xcd8] ;  /* 0x000cd80001f47983 */ /* 0x000ea20000300800 */
[----:B------:R-:W-:Y:S01]  /*35140*/  F2FP.BF16.F32.PACK_AB R4, R56, R57 ;  /* 0x000000393804723e */ /* 0x000fe200000010ff */
[----:B------:R-:W-:Y:S01]  /*35150*/  BAR.SYNC.DEFER_BLOCKING 0x0 ;  /* 0x0000000000007b1d */ /* 0x000fe20000010000 */
[----:B------:R-:W-:Y:S02]  /*35160*/  F2FP.BF16.F32.PACK_AB R5, R54, R55 ;  /* 0x000000373605723e */ /* 0x000fe400000010ff */
[----:B------:R-:W-:Y:S02]  /*35170*/  F2FP.BF16.F32.PACK_AB R16, R52, R53 ;  /* 0x000000353410723e */ /* 0x000fe400000010ff */
[----:B------:R-:W-:Y:S01]  /*35180*/  F2FP.BF16.F32.PACK_AB R17, R50, R51 ;  /* 0x000000333211723e */ /* 0x000fe200000010ff */
[----:B------:R-:W2:Y:S04]  /*35190*/  LDL.LU R230, [R1+0xaf4] ;  /* 0x000af40001e67983 */ /* 0x000ea80000300800 */
[----:B------:R-:W2:Y:S04]  /*351a0*/  LDL.LU R231, [R1+0xaf0] ;  /* 0x000af00001e77983 */ /* 0x000ea80000300800 */
[----:B------:R-:W2:Y:S04]  /*351b0*/  LDL.LU R228, [R1+0xb00] ;  /* 0x000b000001e47983 */ /* 0x000ea80000300800 */
[----:B------:R-:W2:Y:S04]  /*351c0*/  LDL.LU R229, [R1+0xaf8] ;  /* 0x000af80001e57983 */ /* 0x000ea80000300800 */
[----:B------:R0:W-:Y:S01]  /*351d0*/  STSM.16.M88.4 [R252], R4 ;  /* 0x00000004fc007844 */ /* 0x0001e20000000200 */
[----:B------:R-:W-:Y:S01]  /*351e0*/  BAR.SYNC.DEFER_BLOCKING 0x0 ;  /* 0x0000000000007b1d */ /* 0x000fe20000010000 */
[----:B------:R-:W-:-:S02]  /*351f0*/  F2FP.BF16.F32.PACK_AB R12, R48, R49 ;  /* 0x00000031300c723e */ /* 0x000fc400000010ff */
[----:B------:R-:W-:-:S03]  /*35200*/  F2FP.BF16.F32.PACK_AB R13, R46, R47 ;  /* 0x0000002f2e0d723e */ /* 0x000fc600000010ff */
[----:B------:R-:W2:Y:S04]  /*35210*/  LDL.LU R234, [R1+0xc24] ;  /* 0x000c240001ea7983 */ /* 0x000ea80000300800 */
[----:B------:R-:W2:Y:S04]  /*35220*/  LDL.LU R235, [R1+0xc20] ;  /* 0x000c200001eb7983 */ /* 0x000ea80000300800 */
[----:B------:R-:W2:Y:S04]  /*35230*/  LDL.LU R232, [R1+0xce4] ;  /* 0x000ce40001e87983 */ /* 0x000ea80000300800 */
[----:B------:R-:W2:Y:S04]  /*35240*/  LDL.LU R233, [R1+0xce0] ;  /* 0x000ce00001e97983 */ /* 0x000ea80000300800 */
[----:B------:R-:W1:Y:S01]  /*35250*/  LDS.128 R68, [R0] ;  /* 0x0000000000447984 */ /* 0x000e620000000c00 */
[----:B------:R-:W-:Y:S06]  /*35260*/  BAR.SYNC.DEFER_BLOCKING 0x0 ;  /* 0x0000000000007b1d */ /* 0x000fec0000010000 */
[----:B------:R4:W-:Y:S02]  /*35270*/  STSM.16.M88.4 [R252], R16 ;  /* 0x00000010fc007844 */ /* 0x0009e40000000200 */
[----:B------:R-:W-:Y:S01]  /*35280*/  BAR.SYNC.DEFER_BLOCKING 0x0 ;  /* 0x0000000000007b1d */ /* 0x000fe20000010000 */
[----:B------:R-:W-:-:S02]  /*35290*/  F2FP.BF16.F32.PACK_AB R11, R238, R239 ;  /* 0x000000efee0b723e */ /* 0x000fc400000010ff */
[----:B0-----:R-:W-:-:S03]  /*352a0*/  F2FP.BF16.F32.PACK_AB R6, R236, R237 ;  /* 0x000000edec06723e */ /* 0x001fc600000010ff */
[----:B------:R-:W2:Y:S01]  /*352b0*/  LDL.LU R238, [R1+0xc2c] ;  /* 0x000c2c0001ee7983 */ /* 0x000ea20000300800 */
[----:B------:R-:W-:-:S03]  /*352c0*/  F2FP.BF16.F32.PACK_AB R7, R242, R243 ;  /* 0x000000f3f207723e */ /* 0x000fc600000010ff */
[----:B------:R-:W2:Y:S04]  /*352d0*/  LDL.LU R239, [R1+0xc28] ;  /* 0x000c280001ef7983 */ /* 0x000ea80000300800 */
[----:B------:R-:W2:Y:S04]  /*352e0*/  LDL.LU R236, [R1+0xcec] ;  /* 0x000cec0001ec7983 */ /* 0x000ea80000300800 */
[----:B------:R-:W2:Y:S04]  /*352f0*/  LDL.LU R237, [R1+0xce8] ;  /* 0x000ce80001ed7983 */ /* 0x000ea80000300800 */
[----:B------:R-:W0:Y:S01]  /*35300*/  LDS.128 R64, [R0] ;  /* 0x0000000000407984 */ /* 0x000e220000000c00 */
[----:B------:R-:W-:Y:S06]  /*35310*/  BAR.SYNC.DEFER_BLOCKING 0x0 ;  /* 0x0000000000007b1d */ /* 0x000fec0000010000 */
[----:B------:R-:W2:Y:S04]  /*35320*/  LDL.LU R242, [R1+0xb24] ;  /* 0x000b240001f27983 */ /* 0x000ea80000300800 */
[----:B------:R-:W2:Y:S04]  /*35330*/  LDL.LU R243, [R1+0xb20] ;  /* 0x000b200001f37983 */ /* 0x000ea80000300800 */
[----:B------:R3:W-:Y:S01]  /*35340*/  STSM.16.M88.4 [R252], R12 ;  /* 0x0000000cfc007844 */ /* 0x0007e20000000200 */
[----:B------:R-:W-:Y:S01]  /*35350*/  BAR.SYNC.DEFER_BLOCKING 0x0 ;  /* 0x0000000000007b1d */ /* 0x000fe20000010000 */
[----:B----4-:R-:W-:-:S02]  /*35360*/  F2FP.BF16.F32.PACK_AB R18, R250, R251 ;  /* 0x000000fbfa12723e */ /* 0x010fc400000010ff */
[----:B---3--:R-:W-:-:S03]  /*35370*/  F2FP.BF16.F32.PACK_AB R13, R240, R241 ;  /* 0x000000f1f00d723e */ /* 0x008fc600000010ff */
[----:B------:R-:W3:Y:S04]  /*35380*/  LDL.LU R240, [R1+0xb30] ;  /* 0x000b300001f07983 */ /* 0x000ee80000300800 */
[----:B------:R-:W3:Y:S01]  /*35390*/  LDL.LU R241, [R1+0xb28] ;  /* 0x000b280001f17983 */ /* 0x000ee20000300800 */
[----:B------:R-:W-:-:S03]  /*353a0*/  F2FP.BF16.F32.PACK_AB R19, R248, R249 ;  /* 0x000000f9f813723e */ /* 0x000fc600000010ff */
[----:B------:R-:W4:Y:S04]  /*353b0*/  LDL.LU R250, [R1+0xc44] ;  /* 0x000c440001fa7983 */ /* 0x000f280000300800 */
[----:B------:R-:W4:Y:S04]  /*353c0*/  LDL.LU R251, [R1+0xc40] ;  /* 0x000c400001fb7983 */ /* 0x000f280000300800 */
[----:B------:R-:W3:Y:S01]  /*353d0*/  LDL.LU R248, [R1+0xcf4] ;  /* 0x000cf40001f87983 */ /* 0x000ee20000300800 */
[----:B------:R-:W-:-:S03]  /*353e0*/  F2FP.BF16.F32.PACK_AB R14, R247, R246 ;  /* 0x000000f6f70e723e */ /* 0x000fc600000010ff */
[----:B------:R-:W3:Y:S04]  /*353f0*/  LDL.LU R249, [R1+0xcf0] ;  /* 0x000cf00001f97983 */ /* 0x000ee80000300800 */
[----:B------:R-:W3:Y:S04]  /*35400*/  LDL.LU R247, [R1+0xc4c] ;  /* 0x000c4c0001f77983 */ /* 0x000ee80000300800 */
[----:B------:R-:W3:Y:S04]  /*35410*/  LDL.LU R246, [R1+0xc48] ;  /* 0x000c480001f67983 */ /* 0x000ee80000300800 */
[----:B------:R-:W0:Y:S01]  /*35420*/  LDS.128 R52, [R0] ;  /* 0x0000000000347984 */ /* 0x000e220000000c00 */
[----:B--2---:R-:W-:-:S03]  /*35430*/  F2FP.BF16.F32.PACK_AB R15, R245, R244 ;  /* 0x000000f4f50f723e */ /* 0x004fc600000010ff */
[----:B------:R-:W2:Y:S04]  /*35440*/  LDL.LU R245, [R1+0xcfc] ;  /* 0x000cfc0001f57983 */ /* 0x000ea80000300800 */
[----:B------:R-:W2:Y:S01]  /*35450*/  LDL.LU R244, [R1+0xcf8] ;  /* 0x000cf80001f47983 */ /* 0x000ea20000300800 */
[----:B------:R-:W-:Y:S01]  /*35460*/  F2FP.BF16.F32.PACK_AB R8, R44, R45 ;  /* 0x0000002d2c08723e */ /* 0x000fe200000010ff */
[----:B------:R-:W-:Y:S01]  /*35470*/  BAR.SYNC.DEFER_BLOCKING 0x0 ;  /* 0x0000000000007b1d */ /* 0x000fe20000010000 */
[----:B------:R-:W-:Y:S02]  /*35480*/  F2FP.BF16.F32.PACK_AB R9, R42, R43 ;  /* 0x0000002b2a09723e */ /* 0x000fe400000010ff */
[----:B------:R-:W-:Y:S02]  /*35490*/  F2FP.BF16.F32.PACK_AB R4, R40, R41 ;  /* 0x000000292804723e */ /* 0x000fe400000010ff */
[----:B------:R-:W-:-:S02]  /*354a0*/  F2FP.BF16.F32.PACK_AB R5, R38, R39 ;  /* 0x000000272605723e */ /* 0x000fc400000010ff */
[----:B------:R-:W-:Y:S01]  /*354b0*/  F2FP.BF16.F32.PACK_AB R16, R36, R37 ;  /* 0x000000252410723e */ /* 0x000fe200000010ff */
[----:B------:R-:W2:Y:S01]  /*354c0*/  LDL.LU R226, [R1+0xb54] ;  /* 0x000b540001e27983 */ /* 0x000ea20000300800 */
[----:B------:R-:W-:-:S03]  /*354d0*/  F2FP.BF16.F32.PACK_AB R17, R34, R35 ;  /* 0x000000232211723e */ /* 0x000fc600000010ff */
[----:B------:R-:W2:Y:S04]  /*354e0*/  LDL.LU R227, [R1+0xb50] ;  /* 0x000b500001e37983 */ /* 0x000ea80000300800 */
[----:B------:R-:W2:Y:S04]  /*354f0*/  LDL.LU R224, [R1+0xb60] ;  /* 0x000b600001e07983 */ /* 0x000ea80000300800 */
[----:B------:R-:W2:Y:S04]  /*35500*/  LDL.LU R225, [R1+0xb58] ;  /* 0x000b580001e17983 */ /* 0x000ea80000300800 */
[----:B------:R1:W-:Y:S01]  /*35510*/  STSM.16.M88.4 [R252], R8 ;  /* 0x00000008fc007844 */ /* 0x0003e20000000200 */
[----:B------:R-:W-:Y:S06]  /*35520*/  BAR.SYNC.DEFER_BLOCKING 0x0 ;  /* 0x0000000000007b1d */ /* 0x000fec0000010000 */
[----:B------:R-:W0:Y:S02]  /*35530*/  LDS.128 R60, [R0] ;  /* 0x00000000003c7984 */ /* 0x000e240000000c00 */
[----:B------:R-:W-:Y:S06]  /*35540*/  BAR.SYNC.DEFER_BLOCKING 0x0 ;  /* 0x0000000000007b1d */ /* 0x000fec0000010000 */
[----:B------:R1:W-:Y:S02]  /*35550*/  STSM.16.M88.4 [R252], R4 ;  /* 0x00000004fc007844 */ /* 0x0003e40000000200 */
[----:B------:R-:W-:Y:S06]  /*35560*/  BAR.SYNC.DEFER_BLOCKING 0x0 ;  /* 0x0000000000007b1d */ /* 0x000fec0000010000 */
[----:B------:R-:W0:Y:S02]  /*35570*/  LDS.128 R56, [R0] ;  /* 0x0000000000387984 */ /* 0x000e240000000c00 */
[----:B------:R-:W-:Y:S06]  /*35580*/  BAR.SYNC.DEFER_BLOCKING 0x0 ;  /* 0x0000000000007b1d */ /* 0x000fec0000010000 */
[----:B------:R0:W-:Y:S02]  /*35590*/  STSM.16.M88.4 [R252], R16 ;  /* 0x00000010fc007844 */ /* 0x0001e40000000200 */
[----:B------:R-:W-:Y:S01]  /*355a0*/  BAR.SYNC.DEFER_BLOCKING 0x0 ;  /* 0x0000000000007b1d */ /* 0x000fe20000010000 */
[----:B-1----:R-:W-:-:S02]  /*355b0*/  F2FP.BF16.F32.PACK_AB R9, R230, R231 ;  /* 0x000000e7e609723e */ /* 0x002fc400000010ff */
[----:B------:R-:W-:Y:S02]  /*355c0*/  F2FP.BF16.F32.PACK_AB R5, R228, R229 ;  /* 0x000000e5e405723e */ /* 0x000fe400000010ff */
[----:B------:R-:W-:Y:S01]  /*355d0*/  F2FP.BF16.F32.PACK_AB R10, R234, R235 ;  /* 0x000000ebea0a723e */ /* 0x000fe200000010ff */
[----:B------:R-:W2:Y:S01]  /*355e0*/  LDL.LU R230, [R1+0xc64] ;  /* 0x000c640001e67983 */ /* 0x000ea20000300800 */
[----:B------:R-:W-:-:S03]  /*355f0*/  F2FP.BF16.F32.PACK_AB R12, R32, R33 ;  /* 0x00000021200c723e */ /* 0x000fc600000010ff */
[----:B------:R-:W2:Y:S01]  /*35600*/  LDL.LU R231, [R1+0xc60] ;  /* 0x000c600001e77983 */ /* 0x000ea20000300800 */
[----:B------:R-:W-:-:S03]  /*35610*/  F2FP.BF16.F32.PACK_AB R11, R232, R233 ;  /* 0x000000e9e80b723e */ /* 0x000fc600000010ff */
[----:B------:R-:W2:Y:S04]  /*35620*/  LDL.LU R228, [R1+0xd04] ;  /* 0x000d040001e47983 */ /* 0x000ea80000300800 */
[----:B------:R-:W2:Y:S04]  /*35630*/  LDL.LU R229, [R1+0xd00] ;  /* 0x000d000001e57983 */ /* 0x000ea80000300800 */
[----:B------:R-:W1:Y:S01]  /*35640*/  LDS.128 R48, [R0] ;  /* 0x0000000000307984 */ /* 0x000e620000000c00 */
[----:B------:R-:W-:Y:S01]  /*35650*/  BAR.SYNC.DEFER_BLOCKING 0x0 ;  /* 0x0000000000007b1d */ /* 0x000fe20000010000 */
[----:B------:R-:W-:-:S02]  /*35660*/  F2FP.BF16.F32.PACK_AB R6, R238, R239 ;  /* 0x000000efee06723e */ /* 0x000fc400000010ff */
[----:B------:R-:W-:-:S03]  /*35670*/  F2FP.BF16.F32.PACK_AB R7, R236, R237 ;  /* 0x000000edec07723e */ /* 0x000fc600000010ff */
[----:B------:R-:W2:Y:S04]  /*35680*/  LDL.LU R234, [R1+0xc6c] ;  /* 0x000c6c0001ea7983 */ /* 0x000ea80000300800 */
[----:B------:R-:W2:Y:S04]  /*35690*/  LDL.LU R235, [R1+0xc68] ;  /* 0x000c680001eb7983 */ /* 0x000ea80000300800 */
[----:B------:R-:W2:Y:S01]  /*356a0*/  LDL.LU R232, [R1+0xd0c] ;  /* 0x000d0c0001e87983 */ /* 0x000ea20000300800 */
[----:B0-----:R-:W-:-:S03]  /*356b0*/  F2FP.BF16.F32.PACK_AB R17, R242, R243 ;  /* 0x000000f3f211723e */ /* 0x001fc600000010ff */
[----:B------:R-:W2:Y:S04]  /*356c0*/  LDL.LU R233, [R1+0xd08] ;  /* 0x000d080001e97983 */ /* 0x000ea80000300800 */
[----:B------:R-:W2:Y:S04]  /*356d0*/  LDL R238, [R1+0x28] ;  /* 0x0000280001ee7983 */ /* 0x000ea80000100800 */
[----:B------:R-:W2:Y:S04]  /*356e0*/  LDL R239, [R1+0x20] ;  /* 0x0000200001ef7983 */ /* 0x000ea80000100800 */
[----:B------:R3:W-:Y:S04]  /*356f0*/  STSM.16.M88.4 [R252], R12 ;  /* 0x0000000cfc007844 */ /* 0x0007e80000000200 */
[----:B------:R-:W2:Y:S04]  /*35700*/  LDL.LU R236, [R1+0xb84] ;  /* 0x000b840001ec7983 */ /* 0x000ea80000300800 */
[----:B------:R-:W2:Y:S04]  /*35710*/  LDL.LU R237, [R1+0xb80] ;  /* 0x000b800001ed7983 */ /* 0x000ea80000300800 */
[----:B------:R-:W2:Y:S01]  /*35720*/  LDL R242, [R1+0x38] ;  /* 0x0000380001f27983 */ /* 0x000ea20000100800 */
[----:B----4-:R-:W-:-:S02]  /*35730*/  F2FP.BF16.F32.PACK_AB R18, R250, R251 ;  /* 0x000000fbfa12723e */ /* 0x010fc400000010ff */
[----:B---3--:R-:W-:Y:S01]  /*35740*/  F2FP.BF16.F32.PACK_AB R13, R240, R241 ;  /* 0x000000f1f00d723e */ /* 0x008fe200000010ff */
[----:B------:R-:W-:Y:S01]  /*35750*/  BAR.SYNC.DEFER_BLOCKING 0x0 ;  /* 0x0000000000007b1d */ /* 0x000fe20000010000 */
[----:B------:R-:W-:Y:S02]  /*35760*/  F2FP.BF16.F32.PACK_AB R19, R248, R249 ;  /* 0x000000f9f813723e */ /* 0x000fe400000010ff */
[----:B------:R-:W-:-:S03]  /*35770*/  F2FP.BF16.F32.PACK_AB R14, R247, R246 ;  /* 0x000000f6f70e723e */ /* 0x000fc600000010ff */
[----:B------:R-:W0:Y:S01]  /*35780*/  LDS.128 R44, [R0] ;  /* 0x00000000002c7984 */ /* 0x000e220000000c00 */
[----:B--2---:R-:W-:-:S03]  /*35790*/  F2FP.BF16.F32.PACK_AB R15, R245, R244 ;  /* 0x000000f4f50f723e */ /* 0x004fc600000010ff */
[----:B------:R-:W2:Y:S04]  /*357a0*/  LDL R244, [R1+0x30] ;  /* 0x0000300001f47983 */ /* 0x000ea80000100800 */
[----:B------:R-:W3:Y:S04]  /*357b0*/  LDL.LU R243, [R1+0xb90] ;  /* 0x000b900001f37983 */ /* 0x000ee80000300800 */
[----:B------:R-:W3:Y:S04]  /*357c0*/  LDL.LU R245, [R1+0xb88] ;  /* 0x000b880001f57983 */ /* 0x000ee80000300800 */
[----:B------:R-:W4:Y:S04]  /*357d0*/  LDL.LU R240, [R1+0xc84] ;  /* 0x000c840001f07983 */ /* 0x000f280000300800 */
[----:B------:R-:W4:Y:S04]  /*357e0*/  LDL.LU R241, [R1+0xc80] ;  /* 0x000c800001f17983 */ /* 0x000f280000300800 */
[----:B------:R-:W4:Y:S04]  /*357f0*/  LDL.LU R250, [R1+0xd14] ;  /* 0x000d140001fa7983 */ /* 0x000f280000300800 */
[----:B------:R-:W4:Y:S04]  /*35800*/  LDL.LU R251, [R1+0xd10] ;  /* 0x000d100001fb7983 */ /* 0x000f280000300800 */
[----:B------:R-:W3:Y:S04]  /*35810*/  LDL.LU R248, [R1+0xc8c] ;  /* 0x000c8c0001f87983 */ /* 0x000ee80000300800 */
[----:B------:R-:W3:Y:S04]  /*35820*/  LDL.LU R246, [R1+0xc88] ;  /* 0x000c880001f67983 */ /* 0x000ee80000300800 */
[----:B------:R-:W4:Y:S04]  /*35830*/  LDL.LU R249, [R1+0xd1c] ;  /* 0x000d1c0001f97983 */ /* 0x000f280000300800 */
[----:B------:R-:W4:Y:S01]  /*35840*/  LDL.LU R247, [R1+0xd18] ;  /* 0x000d180001f77983 */ /* 0x000f220000300800 */
[----:B------:R-:W-:Y:S01]  /*35850*/  F2FP.BF16.F32.PACK_AB R8, R28, R29 ;  /* 0x0000001d1c08723e */ /* 0x000fe200000010ff */
[----:B------:R-:W-:Y:S06]  /*35860*/  BAR.SYNC.DEFER_BLOCKING 0x0 ;  /* 0x0000000000007b1d */ /* 0x000fec0000010000 */
[----:B------:R1:W-:Y:S02]  /*35870*/  STSM.16.M88.4 [R252], R8 ;  /* 0x00000008fc007844 */ /* 0x0003e40000000200 */
[----:B------:R-:W-:Y:S01]  /*35880*/  BAR.SYNC.DEFER_BLOCKING 0x0 ;  /* 0x0000000000007b1d */ /* 0x000fe20000010000 */
[----:B------:R-:W-:-:S05]  /*35890*/  F2FP.BF16.F32.PACK_AB R4, R24, R25 ;  /* 0x000000191804723e */ /* 0x000fca00000010ff */
[----:B------:R-:W0:Y:S02]  /*358a0*/  LDS.128 R32, [R0] ;  /* 0x0000000000207984 */ /* 0x000e240000000c00 */
[----:B------:R-:W-:Y:S06]  /*358b0*/  BAR.SYNC.DEFER_BLOCKING 0x0 ;  /* 0x0000000000007b1d */ /* 0x000fec0000010000 */
[----:B------:R1:W-:Y:S02]  /*358c0*/  STSM.16.M88.4 [R252], R4 ;  /* 0x00000004fc007844 */ /* 0x0003e40000000200 */
[----:B------:R-:W-:Y:S01]  /*358d0*/  BAR.SYNC.DEFER_BLOCKING 0x0 ;  /* 0x0000000000007b1d */ /* 0x000fe20000010000 */
[----:B-1----:R-:W-:-:S02]  /*358e0*/  F2FP.BF16.F32.PACK_AB R9, R226, R227 ;  /* 0x000000e3e209723e */ /* 0x002fc400000010ff */
[----:B------:R-:W-:-:S03]  /*358f0*/  F2FP.BF16.F32.PACK_AB R16, R20, R21 ;  /* 0x000000151410723e */ /* 0x000fc600000010ff */
[----:B------:R-:W1:Y:S02]  /*35900*/  LDS.128 R40, [R0] ;  /* 0x0000000000287984 */ /* 0x000e640000000c00 */
[----:B------:R-:W-:Y:S01]  /*35910*/  BAR.SYNC.DEFER_BLOCKING 0x0 ;  /* 0x0000000000007b1d */ /* 0x000fe20000010000 */
[----:B------:R-:W-:Y:S02]  /*35920*/  F2FP.BF16.F32.PACK_AB R5, R224, R225 ;  /* 0x000000e1e005723e */ /* 0x000fe400000010ff */
[----:B------:R-:W-:Y:S02]  /*35930*/  F2FP.BF16.F32.PACK_AB R10, R230, R231 ;  /* 0x000000e7e60a723e */ /* 0x000fe400000010ff */
[----:B------:R-:W-:Y:S01]  /*35940*/  F2FP.BF16.F32.PACK_AB R11, R228, R229 ;  /* 0x000000e5e40b723e */ /* 0x000fe200000010ff */
[----:B------:R0:W-:Y:S01]  /*35950*/  STSM.16.M88.4 [R252], R16 ;  /* 0x00000010fc007844 */ /* 0x0001e20000000200 */
[----:B------:R-:W-:Y:S01]  /*35960*/  F2FP.BF16.F32.PACK_AB R6, R234, R235 ;  /* 0x000000ebea06723e */ /* 0x000fe200000010ff */
[----:B------:R-:W-:Y:S01]  /*35970*/  BAR.SYNC.DEFER_BLOCKING 0x0 ;  /* 0x0000000000007b1d */ /* 0x000fe20000010000 */
[----:B------:R-:W-:-:S02]  /*35980*/  F2FP.BF16.F32.PACK_AB R7, R232, R233 ;  /* 0x000000e9e807723e */ /* 0x000fc400000010ff */
[----:B0-----:R-:W-:-:S03]  /*35990*/  F2FP.BF16.F32.PACK_AB R16, R238, R239 ;  /* 0x000000efee10723e */ /* 0x001fc600000010ff */
[----:B------:R-:W0:Y:S01]  /*359a0*/  LDS.128 R36, [R0] ;  /* 0x0000000000247984 */ /* 0x000e220000000c00 */
[----:B------:R-:W-:Y:S02]  /*359b0*/  F2FP.BF16.F32.PACK_AB R17, R236, R237 ;  /* 0x000000edec11723e */ /* 0x000fe400000010ff */
[----:B--2---:R-:W-:Y:S02]  /*359c0*/  F2FP.BF16.F32.PACK_AB R244, R242, R244 ;  /* 0x000000f4f2f4723e */ /* 0x004fe400000010ff */
[----:B---3--:R-:W-:Y:S02]  /*359d0*/  F2FP.BF16.F32.PACK_AB R246, R248, R246 ;  /* 0x000000f6f8f6723e */ /* 0x008fe400000010ff */
[----:B------:R-:W2:Y:S01]  /*359e0*/  LDL R248, [R1+0x48] ;  /* 0x0000480001f87983 */ /* 0x000ea20000100800 */
[----:B----4-:R-:W-:-:S03]  /*359f0*/  F2FP.BF16.F32.PACK_AB R247, R249, R247 ;  /* 0x000000f7f9f7723e */ /* 0x010fc600000010ff */
[----:B------:R-:W2:Y:S04]  /*35a00*/  LDL R249, [R1+0x40] ;  /* 0x0000400001f97983 */ /* 0x000ea80000100800 */
[----:B------:R-:W3:Y:S04]  /*35a10*/  LDL.LU R216, [R1+0xbb4] ;  /* 0x000bb40001d87983 */ /* 0x000ee80000300800 */
[----:B------:R-:W3:Y:S04]  /*35a20*/  LDL.LU R217, [R1+0xbb0] ;  /* 0x000bb00001d97983 */ /* 0x000ee80000300800 */
[----:B------:R-:W4:Y:S04]  /*35a30*/  LDL R222, [R1+0x58] ;  /* 0x0000580001de7983 */ /* 0x000f280000100800 */
[----:B------:R-:W4:Y:S04]  /*35a40*/  LDL R223, [R1+0x50] ;  /* 0x0000500001df7983 */ /* 0x000f280000100800 */
        /* <DEDUP_REMOVED lines=10> */
[----:B------:R-:W4:Y:S04]  /*35af0*/  LDL R234, [R1+0x68] ;  /* 0x0000680001ea7983 */ /* 0x000f280000100800 */
[----:B------:R-:W4:Y:S04]  /*35b00*/  LDL R235, [R1+0x60] ;  /* 0x0000600001eb7983 */ /* 0x000f280000100800 */
[----:B------:R-:W4:Y:S04]  /*35b10*/  LDL.LU R232, [R1+0xbe4] ;  /* 0x000be40001e87983 */ /* 0x000f280000300800 */
[----:B------:R-:W4:Y:S04]  /*35b20*/  LDL.LU R233, [R1+0xbe0] ;  /* 0x000be00001e97983 */ /* 0x000f280000300800 */
[----:B------:R-:W4:Y:S04]  /*35b30*/  LDL.LU R238, [R1+0xab8] ;  /* 0x000ab80001ee7983 */ /* 0x000f280000300800 */
[----:B------:R-:W4:Y:S04]  /*35b40*/  LDL.LU R239, [R1+0xab0] ;  /* 0x000ab00001ef7983 */ /* 0x000f280000300800 */
[----:B------:R-:W3:Y:S04]  /*35b50*/  LDL.LU R236, [R1+0xbf0] ;  /* 0x000bf00001ec7983 */ /* 0x000ee80000300800 */
[----:B------:R-:W3:Y:S01]  /*35b60*/  LDL.LU R242, [R1+0xbe8] ;  /* 0x000be80001f27983 */ /* 0x000ee20000300800 */
[----:B------:R-:W-:Y:S01]  /*35b70*/  F2FP.BF16.F32.PACK_AB R12, R23, R22 ;  /* 0x00000016170c723e */ /* 0x000fe200000010ff */
[----:B------:R-:W-:Y:S01]  /*35b80*/  BAR.SYNC.DEFER_BLOCKING 0x0 ;  /* 0x0000000000007b1d */ /* 0x000fe20000010000 */
[----:B------:R-:W-:-:S02]  /*35b90*/  F2FP.BF16.F32.PACK_AB R4, R31, R30 ;  /* 0x0000001e1f04723e */ /* 0x000fc400000010ff */
[----:B------:R-:W-:Y:S02]  /*35ba0*/  F2FP.BF16.F32.PACK_AB R245, R243, R245 ;  /* 0x000000f5f3f5723e */ /* 0x000fe400000010ff */
[----:B------:R-:W-:Y:S01]  /*35bb0*/  F2FP.BF16.F32.PACK_AB R18, R240, R241 ;  /* 0x000000f1f012723e */ /* 0x000fe200000010ff */
[----:B------:R-:W4:Y:S01]  /*35bc0*/  LDL.LU R237, [R1+0xcc4] ;  /* 0x000cc40001ed7983 */ /* 0x000f220000300800 */
[----:B------:R-:W-:-:S03]  /*35bd0*/  F2FP.BF16.F32.PACK_AB R8, R27, R26 ;  /* 0x0000001a1b08723e */ /* 0x000fc600000010ff */
[----:B------:R-:W4:Y:S04]  /*35be0*/  LDL.LU R243, [R1+0xcc0] ;  /* 0x000cc00001f37983 */ /* 0x000f280000300800 */
[----:B------:R-:W4:Y:S04]  /*35bf0*/  LDL.LU R240, [R1+0xd34] ;  /* 0x000d340001f07983 */ /* 0x000f280000300800 */
[----:B------:R-:W4:Y:S04]  /*35c00*/  LDL.LU R241, [R1+0xd30] ;  /* 0x000d300001f17983 */ /* 0x000f280000300800 */
[----:B------:R-:W-:Y:S01]  /*35c10*/  STSM.16.M88.4 [R252], R12 ;  /* 0x0000000cfc007844 */ /* 0x000fe20000000200 */
[----:B------:R-:W-:Y:S06]  /*35c20*/  BAR.SYNC.DEFER_BLOCKING 0x0 ;  /* 0x0000000000007b1d */ /* 0x000fec0000010000 */
[----:B------:R-:W0:Y:S02]  /*35c30*/  LDS.128 R28, [R0] ;  /* 0x00000000001c7984 */ /* 0x000e240000000c00 */
[----:B------:R-:W-:Y:S06]  /*35c40*/  BAR.SYNC.DEFER_BLOCKING 0x0 ;  /* 0x0000000000007b1d */ /* 0x000fec0000010000 */
[----:B------:R2:W-:Y:S02]  /*35c50*/  STSM.16.M88.4 [R252], R8 ;  /* 0x00000008fc007844 */ /* 0x0005e40000000200 */
[----:B------:R-:W-:Y:S01]  /*35c60*/  BAR.SYNC.DEFER_BLOCKING 0x0 ;  /* 0x0000000000007b1d */ /* 0x000fe20000010000 */
[----:B------:R-:W-:-:S05]  /*35c70*/  F2FP.BF16.F32.PACK_AB R19, R250, R251 ;  /* 0x000000fbfa13723e */ /* 0x000fca00000010ff */
[----:B------:R-:W4:Y:S04]  /*35c80*/  LDL.LU R250, [R1+0xccc] ;  /* 0x000ccc0001fa7983 */ /* 0x000f280000300800 */
[----:B------:R-:W4:Y:S04]  /*35c90*/  LDL.LU R251, [R1+0xcc8] ;  /* 0x000cc80001fb7983 */ /* 0x000f280000300800 */
[----:B------:R-:W0:Y:S01]  /*35ca0*/  LDS.128 R24, [R0] ;  /* 0x0000000000187984 */ /* 0x000e220000000c00 */
[----:B------:R-:W-:Y:S06]  /*35cb0*/  BAR.SYNC.DEFER_BLOCKING 0x0 ;  /* 0x0000000000007b1d */ /* 0x000fec0000010000 */
[----:B------:R1:W-:Y:S02]  /*35cc0*/  STSM.16.M88.4 [R252], R4 ;  /* 0x00000004fc007844 */ /* 0x0003e40000000200 */
[----:B------:R-:W-:Y:S06]  /*35cd0*/  BAR.SYNC.DEFER_BLOCKING 0x0 ;  /* 0x0000000000007b1d */ /* 0x000fec0000010000 */
[----:B------:R-:W0:Y:S02]  /*35ce0*/  LDS.128 R12, [R0] ;  /* 0x00000000000c7984 */ /* 0x000e240000000c00 */
[----:B------:R-:W-:Y:S01]  /*35cf0*/  BAR.SYNC.DEFER_BLOCKING 0x0 ;  /* 0x0000000000007b1d */ /* 0x000fe20000010000 */
[----:B--2---:R-:W-:-:S05]  /*35d00*/  F2FP.BF16.F32.PACK_AB R8, R248, R249 ;  /* 0x000000f9f808723e */ /* 0x004fca00000010ff */
[----:B------:R-:W2:Y:S04]  /*35d10*/  LDL.LU R248, [R1+0xd3c] ;  /* 0x000d3c0001f87983 */ /* 0x000ea80000300800 */
[----:B------:R-:W2:Y:S04]  /*35d20*/  LDL.LU R249, [R1+0xd38] ;  /* 0x000d380001f97983 */ /* 0x000ea80000300800 */
[----:B------:R-:W2:Y:S04]  /*35d30*/  LDL.LU R213, [R1+0x10] ;  /* 0x0000100001d57983 */ /* 0x000ea80000300800 */
[----:B------:R-:W-:Y:S01]  /*35d40*/  STSM.16.M88.4 [R252], R16 ;  /* 0x00000010fc007844 */ /* 0x000fe20000000200 */
[----:B------:R-:W-:Y:S06]  /*35d50*/  BAR.SYNC.DEFER_BLOCKING 0x0 ;  /* 0x0000000000007b1d */ /* 0x000fec0000010000 */
[----:B------:R-:W0:Y:S02]  /*35d60*/  LDS.128 R20, [R0] ;  /* 0x0000000000147984 */ /* 0x000e240000000c00 */
[----:B------:R-:W-:Y:S01]  /*35d70*/  BAR.SYNC.DEFER_BLOCKING 0x0 ;  /* 0x0000000000007b1d */ /* 0x000fe20000010000 */
[----:B---3--:R-:W-:-:S05]  /*35d80*/  F2FP.BF16.F32.PACK_AB R209, R236, R242 ;  /* 0x000000f2ecd1723e */ /* 0x008fca00000010ff */
[----:B------:R-:W3:Y:S04]  /*35d90*/  LDL.LU R242, [R1+0x14] ;  /* 0x0000140001f27983 */ /* 0x000ee80000300800 */
[----:B------:R-:W3:Y:S04]  /*35da0*/  LDL.LU.64 R214, [R1+0x438] ;  /* 0x0004380001d67983 */ /* 0x000ee80000300a00 */
[----:B------:R0:W-:Y:S01]  /*35db0*/  STSM.16.M88.4 [R252], R244 ;  /* 0x000000f4fc007844 */ /* 0x0001e20000000200 */
[----:B------:R-:W-:Y:S01]  /*35dc0*/  BAR.SYNC.DEFER_BLOCKING 0x0 ;  /* 0x0000000000007b1d */ /* 0x000fe20000010000 */
[----:B------:R-:W-:-:S02]  /*35dd0*/  F2FP.BF16.F32.PACK_AB R9, R216, R217 ;  /* 0x000000d9d809723e */ /* 0x000fc400000010ff */
[----:B----4-:R-:W-:-:S03]  /*35de0*/  F2FP.BF16.F32.PACK_AB R10, R226, R227 ;  /* 0x000000e3e20a723e */ /* 0x010fc600000010ff */
[----:B------:R-:W4:Y:S01]  /*35df0*/  LDS.128 R16, [R0] ;  /* 0x0000000000107984 */ /* 0x000f220000000c00 */
[----:B------:R-:W-:Y:S01]  /*35e00*/  F2FP.BF16.F32.PACK_AB R11, R224, R225 ;  /* 0x000000e1e00b723e */ /* 0x000fe200000010ff */
[----:B------:R-:W-:Y:S06]  /*35e10*/  BAR.SYNC.DEFER_BLOCKING 0x0 ;  /* 0x0000000000007b1d */ /* 0x000fec0000010000 */
[----:B------:R-:W-:Y:S02]  /*35e20*/  STSM.16.M88.4 [R252], R8 ;  /* 0x00000008fc007844 */ /* 0x000fe40000000200 */
[----:B------:R-:W-:Y:S01]  /*35e30*/  BAR.SYNC.DEFER_BLOCKING 0x0 ;  /* 0x0000000000007b1d */ /* 0x000fe20000010000 */
[----:B-1----:R-:W-:-:S02]  /*35e40*/  F2FP.BF16.F32.PACK_AB R4, R222, R223 ;  /* 0x000000dfde04723e */ /* 0x002fc400000010ff */
[----:B------:R-:W-:-:S03]  /*35e50*/  F2FP.BF16.F32.PACK_AB R5, R220, R221 ;  /* 0x000000dddc05723e */ /* 0x000fc600000010ff */
[----:B------:R-:W1:Y:S01]  /*35e60*/  LDS.128 R8, [R0] ;  /* 0x0000000000087984 */ /* 0x000e620000000c00 */
[----:B------:R-:W-:Y:S02]  /*35e70*/  F2FP.BF16.F32.PACK_AB R6, R230, R231 ;  /* 0x000000e7e606723e */ /* 0x000fe400000010ff */
[----:B------:R-:W-:Y:S01]  /*35e80*/  F2FP.BF16.F32.PACK_AB R7, R228, R229 ;  /* 0x000000e5e407723e */ /* 0x000fe200000010ff */
[----:B------:R-:W-:Y:S06]  /*35e90*/  BAR.SYNC.DEFER_BLOCKING 0x0 ;  /* 0x0000000000007b1d */ /* 0x000fec0000010000 */
[----:B------:R-:W-:Y:S02]  /*35ea0*/  STSM.16.M88.4 [R252], R4 ;  /* 0x00000004fc007844 */ /* 0x000fe40000000200 */
[----:B------:R-:W-:Y:S01]  /*35eb0*/  BAR.SYNC.DEFER_BLOCKING 0x0 ;  /* 0x0000000000007b1d */ /* 0x000fe20000010000 */
[----:B0-----:R-:W-:-:S02]  /*35ec0*/  F2FP.BF16.F32.PACK_AB R244, R234, R235 ;  /* 0x000000ebeaf4723e */ /* 0x001fc400000010ff */
[----:B------:R-:W-:Y:S02]  /*35ed0*/  F2FP.BF16.F32.PACK_AB R245, R232, R233 ;  /* 0x000000e9e8f5723e */ /* 0x000fe400000010ff */
[----:B------:R-:W-:Y:S02]  /*35ee0*/  F2FP.BF16.F32.PACK_AB R246, R237, R243 ;  /* 0x000000f3edf6723e */ /* 0x000fe400000010ff */
[----:B------:R-:W-:Y:S01]  /*35ef0*/  F2FP.BF16.F32.PACK_AB R247, R240, R241 ;  /* 0x000000f1f0f7723e */ /* 0x000fe200000010ff */
[----:B------:R-:W4:Y:S01]  /*35f00*/  LDL.LU.64 R232, [R1+0x430] ;  /* 0x0004300001e87983 */ /* 0x000f220000300a00 */
[----:B------:R-:W-:Y:S02]  /*35f10*/  F2FP.BF16.F32.PACK_AB R208, R238, R239 ;  /* 0x000000efeed0723e */ /* 0x000fe400000010ff */
[----:B------:R-:W-:Y:S01]  /*35f20*/  F2FP.BF16.F32.PACK_AB R210, R250, R251 ;  /* 0x000000fbfad2723e */ /* 0x000fe200000010ff */
[----:B------:R-:W4:Y:S04]  /*35f30*/  LDL.LU.64 R216, [R1+0x428] ;  /* 0x0004280001d87983 */ /* 0x000f280000300a00 */
[----:B------:R-:W4:Y:S04]  /*35f40*/  LDL.LU R243, [R1+0x18] ;  /* 0x0000180001f37983 */ /* 0x000f280000300800 */
[----:B------:R-:W4:Y:S04]  /*35f50*/  LDL.LU.64 R224, [R1+0x420] ;  /* 0x0004200001e07983 */ /* 0x000f280000300a00 */
[----:B------:R-:W0:Y:S01]  /*35f60*/  LDS.128 R4, [R0] ;  /* 0x0000000000047984 */ /* 0x000e220000000c00 */
[----:B------:R-:W-:Y:S06]  /*35f70*/  BAR.SYNC.DEFER_BLOCKING 0x0 ;  /* 0x0000000000007b1d */ /* 0x000fec0000010000 */
[----:B------:R-:W4:Y:S04]  /*35f80*/  LDL.LU R219, [R1+0x1c] ;  /* 0x00001c0001db7983 */ /* 0x000f280000300800 */
[----:B------:R-:W4:Y:S04]  /*35f90*/  LDL.LU.64 R228, [R1+0x418] ;  /* 0x0004180001e47983 */ /* 0x000f280000300a00 */
[----:B------:R-:W-:Y:S01]  /*35fa0*/  STSM.16.M88.4 [R252], R244 ;  /* 0x000000f4fc007844 */ /* 0x000fe20000000200 */
[----:B------:R-:W-:Y:S06]  /*35fb0*/  BAR.SYNC.DEFER_BLOCKING 0x0 ;  /* 0x0000000000007b1d */ /* 0x000fec0000010000 */
[----:B------:R-:W0:Y:S01]  /*35fc0*/  LDS.128 R244, [R0] ;  /* 0x0000000000f47984 */ /* 0x000e220000000c00 */
[----:B--2---:R-:W-:Y:S01]  /*35fd0*/  F2FP.BF16.F32.PACK_AB R211, R248, R249 ;  /* 0x000000f9f8d3723e */ /* 0x004fe200000010ff */
[----:B------:R-:W-:Y:S06]  /*35fe0*/  BAR.SYNC.DEFER_BLOCKING 0x0 ;  /* 0x0000000000007b1d */ /* 0x000fec0000010000 */
[----:B------:R-:W2:Y:S04]  /*35ff0*/  LDL.LU.64 R248, [R1+0x410] ;  /* 0x0004100001f87983 */ /* 0x000ea80000300a00 */
[----:B------:R-:W2:Y:S04]  /*36000*/  LDL.LU.64 R220, [R1+0x408] ;  /* 0x0004080001dc7983 */ /* 0x000ea80000300a00 */
[----:B------:R-:W2:Y:S04]  /*36010*/  LDL.LU.64 R236, [R1+0x400] ;  /* 0x0004000001ec7983 */ /* 0x000ea80000300a00 */
[----:B------:R-:W2:Y:S04]  /*36020*/  LDL.LU.64 R240, [R1+0x3f8] ;  /* 0x0003f80001f07983 */ /* 0x000ea80000300a00 */
[----:B------:R1:W-:Y:S01]  /*36030*/  STSM.16.M88.4 [R252], R208 ;  /* 0x000000d0fc007844 */ /* 0x0003e20000000200 */
[----:B------:R-:W-:Y:S01]  /*36040*/  BAR.SYNC.DEFER_BLOCKING 0x0 ;  /* 0x0000000000007b1d */ /* 0x000fe20000010000 */
[----:B------:R-:W-:-:S05]  /*36050*/  PRMT R218, R213, 0x7632, R218 ;  /* 0x00007632d5da7816 */ /* 0x000fca00000000da */
[----:B------:R-:W2:Y:S04]  /*36060*/  LDL.LU.64 R226, [R1+0x3f0] ;  /* 0x0003f00001e27983 */ /* 0x000ea80000300a00 */
[----:B------:R-:W2:Y:S04]  /*36070*/  LDL.LU.64 R250, [R1+0x3e8] ;  /* 0x0003e80001fa7983 */ /* 0x000ea80000300a00 */
[----:B-1----:R-:W2:Y:S04]  /*36080*/  LDL.LU.64 R210, [R1+0xdf0] ;  /* 0x000df00001d27983 */ /* 0x002ea80000300a00 */
[----:B------:R-:W2:Y:S04]  /*36090*/  LDL.LU.64 R208, [R1+0xde8] ;  /* 0x000de80001d07983 */ /* 0x000ea80000300a00 */
[----:B------:R-:W2:Y:S04]  /*360a0*/  LDL.LU.64 R238, [R1+0x3e0] ;  /* 0x0003e00001ee7983 */ /* 0x000ea80000300a00 */
[----:B------:R-:W2:Y:S04]  /*360b0*/  LDL.LU.64 R222, [R1+0x3d8] ;  /* 0x0003d80001de7983 */ /* 0x000ea80000300a00 */
[----:B------:R-:W2:Y:S04]  /*360c0*/  LDL.LU.64 R230, [R1+0x3d0] ;  /* 0x0003d00001e67983 */ /* 0x000ea80000300a00 */
[----:B------:R-:W2:Y:S04]  /*360d0*/  LDL.LU.64 R234, [R1+0x3c8] ;  /* 0x0003c80001ea7983 */ /* 0x000ea80000300a00 */
[----:B------:R1:W-:Y:S04]  /*360e0*/  STG.E.U16 desc[UR4][R2.64], R213 ;  /* 0x000000d502007986 */ /* 0x0003e8000c101504 */
[----:B-1----:R-:W2:Y:S04]  /*360f0*/  LDL.LU R213, [R1+0xde0] ;  /* 0x000de00001d57983 */ /* 0x002ea80000300800 */
[----:B---3--:R1:W-:Y:S04]  /*36100*/  STG.E.U16 desc[UR4][R214.64], R218 ;  /* 0x000000dad6007986 */ /* 0x0083e8000c101504 */
[----:B-1----:R-:W3:Y:S04]  /*36110*/  LDL.LU.64 R214, [R1+0xdd8] ;  /* 0x000dd80001d67983 */ /* 0x002ee80000300a00 */
[----:B------:R-:W2:Y:S01]  /*36120*/  LDL.LU R218, [R1+0xdd0] ;  /* 0x000dd00001da7983 */ /* 0x000ea20000300800 */
[----:B------:R-:W-:-:S03]  /*36130*/  PRMT R252, R242, 0x7632, R252 ;  /* 0x00007632f2fc7816 */ /* 0x000fc600000000fc */
[----:B----4-:R1:W-:Y:S04]  /*36140*/  STG.E.U16 desc[UR4][R232.64], R242 ;  /* 0x000000f2e8007986 */ /* 0x0103e8000c101504 */
[----:B------:R4:W-:Y:S04]  /*36150*/  STG.E.U16 desc[UR4][R216.64], R252 ;  /* 0x000000fcd8007986 */ /* 0x0009e8000c101504 */
[----:B-1----:R-:W3:Y:S04]  /*36160*/  LDL.LU.64 R232, [R1+0x3c0] ;  /* 0x0003c00001e87983 */ /* 0x002ee80000300a00 */
[----:B----4-:R-:W4:Y:S04]  /*36170*/  LDL.LU.64 R216, [R1+0xdc8] ;  /* 0x000dc80001d87983 */ /* 0x010f280000300a00 */
[----:B------:R1:W-:Y:S01]  /*36180*/  STG.E.U16 desc[UR4][R224.64], R243 ;  /* 0x000000f3e0007986 */ /* 0x0003e2000c101504 */
[----:B--2---:R-:W-:-:S03]  /*36190*/  PRMT R218, R243, 0x7632, R218 ;  /* 0x00007632f3da7816 */ /* 0x004fc600000000da */
[----:B-1----:R-:W2:Y:S04]  /*361a0*/  LDL.LU.64 R242, [R1+0x3b8] ;  /* 0x0003b80001f27983 */ /* 0x002ea80000300a00 */
[----:B------:R-:W4:Y:S04]  /*361b0*/  LDL.LU.64 R224, [R1+0x3a8] ;  /* 0x0003a80001e07983 */ /* 0x000f280000300a00 */
[----:B------:R1:W-:Y:S04]  /*361c0*/  STG.E.U16 desc[UR4][R228.64], R218 ;  /* 0x000000dae4007986 */ /* 0x0003e8000c101504 */
[----:B------:R0:W-:Y:S04]  /*361d0*/  STG.E.U16 desc[UR4][R248.64], R219 ;  /* 0x000000dbf8007986 */ /* 0x0001e8000c101504 */
[----:B-1----:R-:W4:Y:S04]  /*361e0*/  LDL.LU.64 R228, [R1+0xdc0] ;  /* 0x000dc00001e47983 */ /* 0x002f280000300a00 */
[----:B0-----:R-:W3:Y:S01]  /*361f0*/  LDL.LU.64 R248, [R1+0xdb8] ;  /* 0x000db80001f87983 */ /* 0x001ee20000300a00 */
[----:B------:R-:W-:-:S03]  /*36200*/  PRMT R252, R219, 0x7632, R252 ;  /* 0x00007632dbfc7816 */ /* 0x000fc600000000fc */
[----:B------:R-:W4:Y:S04]  /*36210*/  LDL.LU.64 R218, [R1+0x3a0] ;  /* 0x0003a00001da7983 */ /* 0x000f280000300a00 */
[----:B------:R3:W-:Y:S02]  /*36220*/  STG.E.U16 desc[UR4][R220.64], R252 ;  /* 0x000000fcdc007986 */ /* 0x0007e4000c101504 */
[----:B---3--:R-:W-:Y:S02]  /*36230*/  PRMT R252, R248, 0x7632, R252 ;  /* 0x00007632f8fc7816 */ /* 0x008fe400000000fc */
[----:B------:R0:W-:Y:S04]  /*36240*/  STG.E.U16 desc[UR4][R236.64], R248 ;  /* 0x000000f8ec007986 */ /* 0x0001e8000c101504 */
[----:B------:R1:W-:Y:S04]  /*36250*/  STG.E.U16 desc[UR4][R240.64], R252 ;  /* 0x000000fcf0007986 */ /* 0x0003e8000c101504 */
[----:B------:R3:W-:Y:S01]  /*36260*/  STG.E.U16 desc[UR4][R226.64], R249 ;  /* 0x000000f9e2007986 */ /* 0x0007e2000c101504 */
[----:B0-----:R-:W-:-:S03]  /*36270*/  PRMT R248, R249, 0x7632, R248 ;  /* 0x00007632f9f87816 */ /* 0x001fc600000000f8 */
[----:B------:R-:W4:Y:S04]  /*36280*/  LDL.LU.64 R236, [R1+0x398] ;  /* 0x0003980001ec7983 */ /* 0x000f280000300a00 */
[----:B------:R-:W4:Y:S04]  /*36290*/  LDL.LU.64 R220, [R1+0x390] ;  /* 0x0003900001dc7983 */ /* 0x000f280000300a00 */
[----:B-1----:R-:W2:Y:S04]  /*362a0*/  LDL.LU.64 R240, [R1+0xdb0] ;  /* 0x000db00001f07983 */ /* 0x002ea80000300a00 */
[----:B---3--:R-:W3:Y:S04]  /*362b0*/  LDL.LU.64 R226, [R1+0x380] ;  /* 0x0003800001e27983 */ /* 0x008ee80000300a00 */
[----:B------:R0:W-:Y:S04]  /*362c0*/  STG.E.U16 desc[UR4][R250.64], R248 ;  /* 0x000000f8fa007986 */ /* 0x0001e8000c101504 */
[----:B0-----:R-:W4:Y:S02]  /*362d0*/  LDL.LU.64 R250, [R1+0xda8] ;  /* 0x000da80001fa7983 */ /* 0x001f240000300a00 */
[----:B----4-:R-:W-:-:S02]  /*362e0*/  PRMT R249, R250, 0x7632, R249 ;  /* 0x00007632faf97816 */ /* 0x010fc400000000f9 */
[----:B------:R-:W-:Y:S01]  /*362f0*/  PRMT R248, R251, 0x7632, R248 ;  /* 0x00007632fbf87816 */ /* 0x000fe200000000f8 */
[----:B------:R0:W-:Y:S04]  /*36300*/  STG.E.U16 desc[UR4][R238.64], R250 ;  /* 0x000000faee007986 */ /* 0x0001e8000c101504 */
[----:B------:R1:W-:Y:S04]  /*36310*/  STG.E.U16 desc[UR4][R222.64], R249 ;  /* 0x000000f9de007986 */ /* 0x0003e8000c101504 */
[----:B------:R-:W-:Y:S04]  /*36320*/  STG.E.U16 desc[UR4][R230.64], R251 ;  /* 0x000000fbe6007986 */ /* 0x000fe8000c101504 */
[----:B------:R2:W-:Y:S04]  /*36330*/  STG.E.U16 desc[UR4][R234.64], R248 ;  /* 0x000000f8ea007986 */ /* 0x0005e8000c101504 */
[----:B0-----:R-:W4:Y:S04]  /*36340*/  LDL.LU.64 R238, [R1+0x378] ;  /* 0x0003780001ee7983 */ /* 0x001f280000300a00 */
[----:B-1----:R-:W4:Y:S01]  /*36350*/  LDL.LU.64 R222, [R1+0x368] ;  /* 0x0003680001de7983 */ /* 0x002f220000300a00 */
[----:B--2---:R-:W-:-:S03]  /*36360*/  PRMT R248, R240, 0x7632, R248 ;  /* 0x00007632f0f87816 */ /* 0x004fc600000000f8 */
[----:B------:R-:W2:Y:S04]  /*36370*/  LDL.LU.64 R250, [R1+0x388] ;  /* 0x0003880001fa7983 */ /* 0x000ea80000300a00 */
[----:B------:R-:W4:Y:S04]  /*36380*/  LDL.LU.64 R230, [R1+0x360] ;  /* 0x0003600001e67983 */ /* 0x000f280000300a00 */
[----:B------:R0:W-:Y:S04]  /*36390*/  STG.E.U16 desc[UR4][R232.64], R240 ;  /* 0x000000f0e8007986 */ /* 0x0001e8000c101504 */
[----:B------:R1:W-:Y:S04]  /*363a0*/  STG.E.U16 desc[UR4][R242.64], R248 ;  /* 0x000000f8f2007986 */ /* 0x0003e8000c101504 */
[----:B0-----:R-:W4:Y:S04]  /*363b0*/  LDL.LU.64 R232, [R1+0x358] ;  /* 0x0003580001e87983 */ /* 0x001f280000300a00 */
[----:B------:R-:W4:Y:S04]  /*363c0*/  LDL.LU.64 R234, [R1+0x350] ;  /* 0x0003500001ea7983 */ /* 0x000f280000300a00 */
[----:B-1----:R-:W3:Y:S04]  /*363d0*/  LDL.LU.64 R242, [R1+0xda0] ;  /* 0x000da00001f27983 */ /* 0x002ee80000300a00 */
[----:B------:R-:W2:Y:S01]  /*363e0*/  LDL.LU.64 R248, [R1+0x3b0] ;  /* 0x0003b00001f87983 */ /* 0x000ea20000300a00 */
[----:B------:R-:W-:-:S03]  /*363f0*/  PRMT R240, R241, 0x7632, R240 ;  /* 0x00007632f1f07816 */ /* 0x000fc600000000f0 */
[----:B--2---:R0:W-:Y:S04]  /*36400*/  STG.E.U16 desc[UR4][R248.64], R241 ;  /* 0x000000f1f8007986 */ /* 0x0041e8000c101504 */
[----:B------:R1:W-:Y:S04]  /*36410*/  STG.E.U16 desc[UR4][R224.64], R240 ;  /* 0x000000f0e0007986 */ /* 0x0003e8000c101504 */
[----:B---3--:R2:W-:Y:S01]  /*36420*/  STG.E.U16 desc[UR4][R218.64], R242 ;  /* 0x000000f2da007986 */ /* 0x0085e2000c101504 */
[----:B0-----:R-:W-:-:S03]  /*36430*/  PRMT R241, R242, 0x7632, R241 ;  /* 0x00007632f2f17816 */ /* 0x001fc600000000f1 */
[----:B-1----:R-:W3:Y:S04]  /*36440*/  LDL.LU.64 R224, [R1+0x338] ;  /* 0x0003380001e07983 */ /* 0x002ee80000300a00 */
[----:B------:R-:W3:Y:S04]  /*36450*/  LDL.LU.64 R248, [R1+0x330] ;  /* 0x0003300001f87983 */ /* 0x000ee80000300a00 */
[----:B--2---:R-:W2:Y:S04]  /*36460*/  LDL.LU.64 R218, [R1+0x328] ;  /* 0x0003280001da7983 */ /* 0x004ea80000300a00 */
[----:B------:R0:W-:Y:S04]  /*36470*/  STG.E.U16 desc[UR4][R236.64], R241 ;  /* 0x000000f1ec007986 */ /* 0x0001e8000c101504 */
[----:B0-----:R-:W4:Y:S01]  /*36480*/  LDL.LU.64 R236, [R1+0xd98] ;  /* 0x000d980001ec7983 */ /* 0x001f220000300a00 */
[----:B------:R-:W-:-:S03]  /*36490*/  PRMT R240, R243, 0x7632, R240 ;  /* 0x00007632f3f07816 */ /* 0x000fc600000000f0 */
[----:B------:R0:W-:Y:S04]  /*364a0*/  STG.E.U16 desc[UR4][R220.64], R243 ;  /* 0x000000f3dc007986 */ /* 0x0001e8000c101504 */
[----:B------:R4:W-:Y:S04]  /*364b0*/  STG.E.U16 desc[UR4][R250.64], R240 ;  /* 0x000000f0fa007986 */ /* 0x0009e8000c101504 */
[----:B0-----:R-:W3:Y:S04]  /*364c0*/  LDL.LU.64 R242, [R1+0x340] ;  /* 0x0003400001f27983 */ /* 0x001ee80000300a00 */
[----:B------:R-:W2:Y:S01]  /*364d0*/  LDL.LU.64 R220, [R1+0x320] ;  /* 0x0003200001dc7983 */ /* 0x000ea20000300a00 */
[----:B----4-:R-:W-:-:S03]  /*364e0*/  PRMT R240, R236, 0x7632, R240 ;  /* 0x00007632ecf07816 */ /* 0x010fc600000000f0 */
        /* <DEDUP_REMOVED lines=11> */
[----:B------:R-:W3:Y:S04]  /*365a0*/  LDL.LU.64 R240, [R1+0x308] ;  /* 0x0003080001f07983 */ /* 0x000ee80000300a00 */
[----:B-1----:R-:W3:Y:S01]  /*365b0*/  LDL.LU.64 R222, [R1+0x300] ;  /* 0x0003000001de7983 */ /* 0x002ee20000300a00 */
[----:B------:R-:W-:-:S03]  /*365c0*/  PRMT R236, R239, 0x7632, R236 ;  /* 0x00007632efec7816 */ /* 0x000fc600000000ec */
[----:B--2---:R-:W2:Y:S04]  /*365d0*/  LDL.LU.64 R230, [R1+0x2f8] ;  /* 0x0002f80001e67983 */ /* 0x004ea80000300a00 */
[----:B------:R0:W-:Y:S04]  /*365e0*/  STG.E.U16 desc[UR4][R232.64], R237 ;  /* 0x000000ede8007986 */ /* 0x0001e8000c101504 */
[----:B------:R1:W-:Y:S04]  /*365f0*/  STG.E.U16 desc[UR4][R234.64], R239 ;  /* 0x000000efea007986 */ /* 0x0003e8000c101504 */
[----:B0-----:R-:W4:Y:S04]  /*36600*/  LDL.LU.64 R232, [R1+0xd88] ;  /* 0x000d880001e87983 */ /* 0x001f280000300a00 */
[----:B-1----:R-:W3:Y:S04]  /*36610*/  LDL.LU.64 R234, [R1+0xd80] ;  /* 0x000d800001ea7983 */ /* 0x002ee80000300a00 */
[----:B------:R-:W2:Y:S04]  /*36620*/  LDL.LU.64 R238, [R1+0x348] ;  /* 0x0003480001ee7983 */ /* 0x000ea80000300a00 */
[----:B--2---:R0:W-:Y:S04]  /*36630*/  STG.E.U16 desc[UR4][R238.64], R236 ;  /* 0x000000ecee007986 */ /* 0x0041e8000c101504 */
[----:B----4-:R1:W-:Y:S01]  /*36640*/  STG.E.U16 desc[UR4][R242.64], R232 ;  /* 0x000000e8f2007986 */ /* 0x0103e2000c101504 */
[----:B0-----:R-:W-:-:S03]  /*36650*/  PRMT R236, R232, 0x7632, R236 ;  /* 0x00007632e8ec7816 */ /* 0x001fc600000000ec */
[----:B------:R-:W2:Y:S01]  /*36660*/  LDL.LU.64 R238, [R1+0x2d8] ;  /* 0x0002d80001ee7983 */ /* 0x000ea20000300a00 */
[----:B-1----:R-:W-:-:S03]  /*36670*/  PRMT R232, R233, 0x7632, R232 ;  /* 0x00007632e9e87816 */ /* 0x002fc600000000e8 */
[----:B------:R0:W-:Y:S04]  /*36680*/  STG.E.U16 desc[UR4][R224.64], R236 ;  /* 0x000000ece0007986 */ /* 0x0001e8000c101504 */
[----:B------:R3:W-:Y:S04]  /*36690*/  STG.E.U16 desc[UR4][R248.64], R233 ;  /* 0x000000e9f8007986 */ /* 0x0007e8000c101504 */
[----:B------:R1:W-:Y:S04]  /*366a0*/  STG.E.U16 desc[UR4][R218.64], R232 ;  /* 0x000000e8da007986 */ /* 0x0003e8000c101504 */
[----:B0-----:R-:W4:Y:S01]  /*366b0*/  LDL.LU.64 R236, [R1+0x2e0] ;  /* 0x0002e00001ec7983 */ /* 0x001f220000300a00 */
[----:B---3--:R-:W-:-:S03]  /*366c0*/  PRMT R233, R234, 0x7632, R233 ;  /* 0x00007632eae97816 */ /* 0x008fc600000000e9 */
[----:B------:R-:W3:Y:S01]  /*366d0*/  LDL.LU.64 R224, [R1+0x2d0] ;  /* 0x0002d00001e07983 */ /* 0x000ee20000300a00 */
[----:B-1----:R-:W-:-:S03]  /*366e0*/  PRMT R232, R235, 0x7632, R232 ;  /* 0x00007632ebe87816 */ /* 0x002fc600000000e8 */
[----:B------:R0:W-:Y:S04]  /*366f0*/  STG.E.U16 desc[UR4][R220.64], R234 ;  /* 0x000000eadc007986 */ /* 0x0001e8000c101504 */
[----:B------:R-:W3:Y:S04]  /*36700*/  LDL.LU.64 R242, [R1+0x2c8] ;  /* 0x0002c80001f27983 */ /* 0x000ee80000300a00 */
[----:B------:R1:W-:Y:S04]  /*36710*/  STG.E.U16 desc[UR4][R226.64], R233 ;  /* 0x000000e9e2007986 */ /* 0x0003e8000c101504 */
[----:B------:R-:W3:Y:S04]  /*36720*/  LDL.LU.64 R218, [R1+0x2c0] ;  /* 0x0002c00001da7983 */ /* 0x000ee80000300a00 */
[----:B------:R-:W-:Y:S04]  /*36730*/  STG.E.U16 desc[UR4][R250.64], R235 ;  /* 0x000000ebfa007986 */ /* 0x000fe8000c101504 */
[----:B0-----:R-:W3:Y:S04]  /*36740*/  LDL.LU.64 R220, [R1+0x2b8] ;  /* 0x0002b80001dc7983 */ /* 0x001ee80000300a00 */
[----:B------:R0:W-:Y:S04]  /*36750*/  STG.E.U16 desc[UR4][R240.64], R232 ;  /* 0x000000e8f0007986 */ /* 0x0001e8000c101504 */
[----:B------:R-:W3:Y:S04]  /*36760*/  LDL.LU.64 R248, [R1+0x2b0] ;  /* 0x0002b00001f87983 */ /* 0x000ee80000300a00 */
[----:B-1----:R-:W3:Y:S01]  /*36770*/  LDL.LU.64 R226, [R1+0x2a8] ;  /* 0x0002a80001e27983 */ /* 0x002ee20000300a00 */
[----:B0-----:R-:W-:-:S03]  /*36780*/  PRMT R232, R228, 0x7632, R232 ;  /* 0x00007632e4e87816 */ /* 0x001fc600000000e8 */
[----:B------:R-:W2:Y:S04]  /*36790*/  LDL.LU.64 R234, [R1+0x2e8] ;  /* 0x0002e80001ea7983 */ /* 0x000ea80000300a00 */
[----:B------:R-:W3:Y:S04]  /*367a0*/  LDL.LU.64 R250, [R1+0x2a0] ;  /* 0x0002a00001fa7983 */ /* 0x000ee80000300a00 */
[----:B------:R0:W-:Y:S04]  /*367b0*/  STG.E.U16 desc[UR4][R222.64], R228 ;  /* 0x000000e4de007986 */ /* 0x0001e8000c101504 */
[----:B------:R1:W-:Y:S04]  /*367c0*/  STG.E.U16 desc[UR4][R230.64], R232 ;  /* 0x000000e8e6007986 */ /* 0x0003e8000c101504 */
[----:B0-----:R-:W3:Y:S04]  /*367d0*/  LDL.LU.64 R222, [R1+0x290] ;  /* 0x0002900001de7983 */ /* 0x001ee80000300a00 */
[----:B------:R-:W3:Y:S04]  /*367e0*/  LDL.LU.64 R240, [R1+0x288] ;  /* 0x0002880001f07983 */ /* 0x000ee80000300a00 */
[----:B-1----:R-:W4:Y:S04]  /*367f0*/  LDL.LU.64 R230, [R1+0xd78] ;  /* 0x000d780001e67983 */ /* 0x002f280000300a00 */
[----:B------:R-:W2:Y:S01]  /*36800*/  LDL.LU.64 R232, [R1+0x2f0] ;  /* 0x0002f00001e87983 */ /* 0x000ea20000300a00 */
[----:B------:R-:W-:-:S03]  /*36810*/  PRMT R228, R229, 0x7632, R228 ;  /* 0x00007632e5e47816 */ /* 0x000fc600000000e4 */
[----:B--2---:R0:W-:Y:S04]  /*36820*/  STG.E.U16 desc[UR4][R232.64], R229 ;  /* 0x000000e5e8007986 */ /* 0x0041e8000c101504 */
[----:B------:R1:W-:Y:S04]  /*36830*/  STG.E.U16 desc[UR4][R234.64], R228 ;  /* 0x000000e4ea007986 */ /* 0x0003e8000c101504 */
[----:B----4-:R2:W-:Y:S01]  /*36840*/  STG.E.U16 desc[UR4][R236.64], R230 ;  /* 0x000000e6ec007986 */ /* 0x0105e2000c101504 */
[----:B0-----:R-:W-:-:S03]  /*36850*/  PRMT R229, R230, 0x7632, R229 ;  /* 0x00007632e6e57816 */ /* 0x001fc600000000e5 */
[----:B------:R-:W4:Y:S04]  /*36860*/  LDL.LU.64 R232, [R1+0x280] ;  /* 0x0002800001e87983 */ /* 0x000f280000300a00 */
[----:B-1----:R-:W4:Y:S04]  /*36870*/  LDL.LU.64 R234, [R1+0x278] ;  /* 0x0002780001ea7983 */ /* 0x002f280000300a00 */
[----:B--2---:R-:W2:Y:S04]  /*36880*/  LDL.LU.64 R236, [R1+0x270] ;  /* 0x0002700001ec7983 */ /* 0x004ea80000300a00 */
[----:B------:R0:W-:Y:S04]  /*36890*/  STG.E.U16 desc[UR4][R238.64], R229 ;  /* 0x000000e5ee007986 */ /* 0x0001e8000c101504 */
[----:B---3--:R1:W-:Y:S04]  /*368a0*/  STG.E.U16 desc[UR4][R224.64], R231 ;  /* 0x000000e7e0007986 */ /* 0x0083e8000c101504 */
[----:B0-----:R-:W3:Y:S04]  /*368b0*/  LDL.LU.64 R238, [R1+0x268] ;  /* 0x0002680001ee7983 */ /* 0x001ee80000300a00 */
[----:B-1----:R-:W4:Y:S01]  /*368c0*/  LDL.LU.64 R224, [R1+0xd70] ;  /* 0x000d700001e07983 */ /* 0x002f220000300a00 */
[----:B------:R-:W-:-:S03]  /*368d0*/  PRMT R228, R231, 0x7632, R228 ;  /* 0x00007632e7e47816 */ /* 0x000fc600000000e4 */
[----:B------:R-:W2:Y:S04]  /*368e0*/  LDL.LU.64 R230, [R1+0x298] ;  /* 0x0002980001e67983 */ /* 0x000ea80000300a00 */
[----:B------:R0:W-:Y:S04]  /*368f0*/  STG.E.U16 desc[UR4][R242.64], R228 ;  /* 0x000000e4f2007986 */ /* 0x0001e8000c101504 */
[----:B0-----:R-:W3:Y:S01]  /*36900*/  LDL.LU.64 R242, [R1+0x250] ;  /* 0x0002500001f27983 */ /* 0x001ee20000300a00 */
[----:B----4-:R-:W-:-:S03]  /*36910*/  PRMT R228, R224, 0x7632, R228 ;  /* 0x00007632e0e47816 */ /* 0x010fc600000000e4 */
[----:B------:R0:W-:Y:S04]  /*36920*/  STG.E.U16 desc[UR4][R218.64], R224 ;  /* 0x000000e0da007986 */ /* 0x0001e8000c101504 */
[----:B------:R1:W-:Y:S04]  /*36930*/  STG.E.U16 desc[UR4][R220.64], R228 ;  /* 0x000000e4dc007986 */ /* 0x0003e8000c101504 */
[----:B------:R4:W-:Y:S01]  /*36940*/  STG.E.U16 desc[UR4][R248.64], R225 ;  /* 0x000000e1f8007986 */ /* 0x0009e2000c101504 */
[----:B0-----:R-:W-:-:S03]  /*36950*/  PRMT R224, R225, 0x7632, R224 ;  /* 0x00007632e1e07816 */ /* 0x001fc600000000e0 */
[----:B------:R-:W3:Y:S04]  /*36960*/  LDL.LU.64 R218, [R1+0xd68] ;  /* 0x000d680001da7983 */ /* 0x000ee80000300a00 */
[----:B-1----:R-:W3:Y:S04]  /*36970*/  LDL.LU.64 R220, [R1+0xd60] ;  /* 0x000d600001dc7983 */ /* 0x002ee80000300a00 */
[----:B------:R-:W3:Y:S04]  /*36980*/  LDL.LU.64 R228, [R1+0x258] ;  /* 0x0002580001e47983 */ /* 0x000ee80000300a00 */
[----:B----4-:R-:W4:Y:S04]  /*36990*/  LDL.LU.64 R248, [R1+0x248] ;  /* 0x0002480001f87983 */ /* 0x010f280000300a00 */
[----:B------:R0:W-:Y:S04]  /*369a0*/  STG.E.U16 desc[UR4][R226.64], R224 ;  /* 0x000000e0e2007986 */ /* 0x0001e8000c101504 */
[----:B0-----:R-:W2:Y:S02]  /*369b0*/  LDL.LU.64 R226, [R1+0xd58] ;  /* 0x000d580001e27983 */ /* 0x001ea40000300a00 */
[----:B--2---:R-:W-:-:S02]  /*369c0*/  PRMT R225, R226, 0x7632, R225 ;  /* 0x00007632e2e17816 */ /* 0x004fc400000000e1 */
[----:B------:R-:W-:Y:S01]  /*369d0*/  PRMT R224, R227, 0x7632, R224 ;  /* 0x00007632e3e07816 */ /* 0x000fe200000000e0 */
[----:B------:R0:W-:Y:S04]  /*369e0*/  STG.E.U16 desc[UR4][R250.64], R226 ;  /* 0x000000e2fa007986 */ /* 0x0001e8000c101504 */
[----:B------:R1:W-:Y:S04]  /*369f0*/  STG.E.U16 desc[UR4][R230.64], R225 ;  /* 0x000000e1e6007986 */ /* 0x0003e8000c101504 */
[----:B------:R-:W-:Y:S04]  /*36a00*/  STG.E.U16 desc[UR4][R222.64], R227 ;  /* 0x000000e3de007986 */ /* 0x000fe8000c101504 */
[----:B------:R3:W-:Y:S04]  /*36a10*/  STG.E.U16 desc[UR4][R240.64], R224 ;  /* 0x000000e0f0007986 */ /* 0x0007e8000c101504 */
[----:B0-----:R-:W2:Y:S04]  /*36a20*/  LDL.LU.64 R250, [R1+0x230] ;  /* 0x0002300001fa7983 */ /* 0x001ea80000300a00 */
[----:B-1----:R-:W2:Y:S01]  /*36a30*/  LDL.LU.64 R230, [R1+0x228] ;  /* 0x0002280001e67983 */ /* 0x002ea20000300a00 */
[----:B---3--:R-:W-:-:S03]  /*36a40*/  PRMT R224, R220, 0x7632, R224 ;  /* 0x00007632dce07816 */ /* 0x008fc600000000e0 */
[----:B------:R-:W3:Y:S04]  /*36a50*/  LDL.LU.64 R222, [R1+0xd50] ;  /* 0x000d500001de7983 */ /* 0x000ee80000300a00 */
[----:B------:R-:W2:Y:S04]  /*36a60*/  LDL.LU.64 R226, [R1+0x238] ;  /* 0x0002380001e27983 */ /* 0x000ea80000300a00 */
[----:B------:R-:W2:Y:S04]  /*36a70*/  LDL.LU.64 R240, [R1+0x220] ;  /* 0x0002200001f07983 */ /* 0x000ea80000300a00 */
[----:B------:R0:W-:Y:S04]  /*36a80*/  STG.E.U16 desc[UR4][R232.64], R220 ;  /* 0x000000dce8007986 */ /* 0x0001e8000c101504 */
[----:B------:R1:W-:Y:S04]  /*36a90*/  STG.E.U16 desc[UR4][R234.64], R224 ;  /* 0x000000e0ea007986 */ /* 0x0003e8000c101504 */
[----:B0-----:R-:W2:Y:S04]  /*36aa0*/  LDL.LU.64 R232, [R1+0x218] ;  /* 0x0002180001e87983 */ /* 0x001ea80000300a00 */
[----:B-1----:R-:W4:Y:S01]  /*36ab0*/  LDL.LU.64 R224, [R1+0x260] ;  /* 0x0002600001e07983 */ /* 0x002f220000300a00 */
[----:B------:R-:W-:-:S03]  /*36ac0*/  PRMT R220, R221, 0x7632, R220 ;  /* 0x00007632dddc7816 */ /* 0x000fc600000000dc */
[----:B------:R0:W-:Y:S04]  /*36ad0*/  STG.E.U16 desc[UR4][R236.64], R221 ;  /* 0x000000ddec007986 */ /* 0x0001e8000c101504 */
[----:B------:R1:W-:Y:S04]  /*36ae0*/  STG.E.U16 desc[UR4][R238.64], R220 ;  /* 0x000000dcee007986 */ /* 0x0003e8000c101504 */
[----:B------:R-:W2:Y:S04]  /*36af0*/  LDL.LU.64 R234, [R1+0x210] ;  /* 0x0002100001ea7983 */ /* 0x000ea80000300a00 */
[----:B0-----:R-:W2:Y:S04]  /*36b00*/  LDL.LU.64 R236, [R1+0x208] ;  /* 0x0002080001ec7983 */ /* 0x001ea80000300a00 */
[----:B-1----:R-:W2:Y:S01]  /*36b10*/  LDL.LU.64 R238, [R1+0x200] ;  /* 0x0002000001ee7983 */ /* 0x002ea20000300a00 */
[----:B---3--:R-:W-:-:S02]  /*36b20*/  PRMT R221, R222, 0x7632, R221 ;  /* 0x00007632dedd7816 */ /* 0x008fc400000000dd */
[----:B------:R-:W-:Y:S01]  /*36b30*/  PRMT R220, R223, 0x7632, R220 ;  /* 0x00007632dfdc7816 */ /* 0x000fe200000000dc */
[----:B----4-:R-:W-:Y:S04]  /*36b40*/  STG.E.U16 desc[UR4][R224.64], R222 ;  /* 0x000000dee0007986 */ /* 0x010fe8000c101504 */
[----:B------:R-:W-:Y:S04]  /*36b50*/  STG.E.U16 desc[UR4][R228.64], R221 ;  /* 0x000000dde4007986 */ /* 0x000fe8000c101504 */
[----:B------:R0:W-:Y:S04]  /*36b60*/  STG.E.U16 desc[UR4][R242.64], R223 ;  /* 0x000000dff2007986 */ /* 0x0001e8000c101504 */
[----:B0-----:R-:W3:Y:S04]  /*36b70*/  LDL.LU.64 R222, [R1+0x240] ;  /* 0x0002400001de7983 */ /* 0x001ee80000300a00 */
[----:B------:R-:W4:Y:S04]  /*36b80*/  LDL.LU.64 R224, [R1+0x1f8] ;  /* 0x0001f80001e07983 */ /* 0x000f280000300a00 */
[----:B------:R-:W4:Y:S04]  /*36b90*/  LDL.LU.64 R228, [R1+0x1f0] ;  /* 0x0001f00001e47983 */ /* 0x000f280000300a00 */
[----:B------:R-:W4:Y:S04]  /*36ba0*/  LDL.LU.64 R242, [R1+0x1e8] ;  /* 0x0001e80001f27983 */ /* 0x000f280000300a00 */
[----:B------:R0:W-:Y:S04]  /*36bb0*/  STG.E.U16 desc[UR4][R248.64], R220 ;  /* 0x000000dcf8007986 */ /* 0x0001e8000c101504 */
[----:B0-----:R-:W4:Y:S01]  /*36bc0*/  LDL.LU.64 R248, [R1+0x1e0] ;  /* 0x0001e00001f87983 */ /* 0x001f220000300a00 */
[----:B------:R-:W-:-:S03]  /*36bd0*/  PRMT R220, R216, 0x7632, R220 ;  /* 0x00007632d8dc7816 */ /* 0x000fc600000000dc */
[----:B---3--:R0:W-:Y:S04]  /*36be0*/  STG.E.U16 desc[UR4][R222.64], R216 ;  /* 0x000000d8de007986 */ /* 0x0081e8000c101504 */
[----:B--2---:R1:W-:Y:S04]  /*36bf0*/  STG.E.U16 desc[UR4][R226.64], R220 ;  /* 0x000000dce2007986 */ /* 0x0043e8000c101504 */
[----:B------:R2:W-:Y:S01]  /*36c00*/  STG.E.U16 desc[UR4][R250.64], R217 ;  /* 0x000000d9fa007986 */ /* 0x0005e2000c101504 */
[----:B0-----:R-:W-:-:S03]  /*36c10*/  PRMT R216, R217, 0x7632, R216 ;  /* 0x00007632d9d87816 */ /* 0x001fc600000000d8 */
[----:B-1----:R-:W3:Y:S01]  /*36c20*/  LDL.LU.64 R220, [R1+0x1d0] ;  /* 0x0001d00001dc7983 */ /* 0x002ee20000300a00 */
[----:B--2---:R-:W-:-:S03]  /*36c30*/  PRMT R217, R218, 0x7632, R217 ;  /* 0x00007632dad97816 */ /* 0x004fc600000000d9 */
[----:B------:R-:W2:Y:S04]  /*36c40*/  LDL.LU.64 R250, [R1+0x1c8] ;  /* 0x0001c80001fa7983 */ /* 0x000ea80000300a00 */
[----:B------:R0:W-:Y:S04]  /*36c50*/  STG.E.U16 desc[UR4][R230.64], R216 ;  /* 0x000000d8e6007986 */ /* 0x0001e8000c101504 */
[----:B------:R1:W-:Y:S04]  /*36c60*/  STG.E.U16 desc[UR4][R240.64], R218 ;  /* 0x000000daf0007986 */ /* 0x0003e8000c101504 */
[----:B------:R4:W-:Y:S04]  /*36c70*/  STG.E.U16 desc[UR4][R232.64], R217 ;  /* 0x000000d9e8007986 */ /* 0x0009e8000c101504 */
[----:B0-----:R-:W2:Y:S01]  /*36c80*/  LDL.LU.64 R230, [R1+0x1c0] ;  /* 0x0001c00001e67983 */ /* 0x001ea20000300a00 */
[----:B------:R-:W-:-:S03]  /*36c90*/  PRMT R216, R219, 0x7632, R216 ;  /* 0x00007632dbd87816 */ /* 0x000fc600000000d8 */
[----:B------:R-:W2:Y:S04]  /*36ca0*/  LDL.LU.64 R226, [R1+0x1b8] ;  /* 0x0001b80001e27983 */ /* 0x000ea80000300a00 */
[----:B-1----:R-:W2:Y:S04]  /*36cb0*/  LDL.LU.64 R240, [R1+0x1b0] ;  /* 0x0001b00001f07983 */ /* 0x002ea80000300a00 */
[----:B----4-:R-:W4:Y:S04]  /*36cc0*/  LDL.LU.64 R232, [R1+0x1a8] ;  /* 0x0001a80001e87983 */ /* 0x010f280000300a00 */
[----:B------:R0:W-:Y:S04]  /*36cd0*/  STG.E.U16 desc[UR4][R234.64], R219 ;  /* 0x000000dbea007986 */ /* 0x0001e8000c101504 */
[----:B0-----:R-:W3:Y:S04]  /*36ce0*/  LDL.LU.64 R218, [R1+0x1d8] ;  /* 0x0001d80001da7983 */ /* 0x001ee80000300a00 */
[----:B------:R0:W-:Y:S04]  /*36cf0*/  STG.E.U16 desc[UR4][R236.64], R216 ;  /* 0x000000d8ec007986 */ /* 0x0001e8000c101504 */
[----:B------:R1:W-:Y:S04]  /*36d00*/  STG.E.U16 desc[UR4][R238.64], R212 ;  /* 0x000000d4ee007986 */ /* 0x0003e8000c101504 */
[----:B------:R-:W4:Y:S01]  /*36d10*/  LDL.LU.64 R222, [R1+0x1a0] ;  /* 0x0001a00001de7983 */ /* 0x000f220000300a00 */
[----:B0-----:R-:W-:-:S03]  /*36d20*/  PRMT R216, R212, 0x7632, R216 ;  /* 0x00007632d4d87816 */ /* 0x001fc600000000d8 */
[----:B------:R-:W4:Y:S01]  /*36d30*/  LDL.LU.64 R234, [R1+0x198] ;  /* 0x0001980001ea7983 */ /* 0x000f220000300a00 */
[----:B-1----:R-:W-:-:S03]  /*36d40*/  PRMT R212, R213, 0x7632, R212 ;  /* 0x00007632d5d47816 */ /* 0x002fc600000000d4 */
[----:B------:R-:W4:Y:S04]  /*36d50*/  LDL.LU.64 R236, [R1+0x190] ;  /* 0x0001900001ec7983 */ /* 0x000f280000300a00 */
[----:B------:R-:W-:Y:S04]  /*36d60*/  STG.E.U16 desc[UR4][R224.64], R216 ;  /* 0x000000d8e0007986 */ /* 0x000fe8000c101504 */
[----:B------:R-:W4:Y:S04]  /*36d70*/  LDL.LU.64 R238, [R1+0x188] ;  /* 0x0001880001ee7983 */ /* 0x000f280000300a00 */
[----:B------:R-:W-:Y:S04]  /*36d80*/  STG.E.U16 desc[UR4][R228.64], R213 ;  /* 0x000000d5e4007986 */ /* 0x000fe8000c101504 */
[----:B------:R0:W-:Y:S04]  /*36d90*/  STG.E.U16 desc[UR4][R242.64], R212 ;  /* 0x000000d4f2007986 */ /* 0x0001e8000c101504 */
[----:B------:R1:W-:Y:S04]  /*36da0*/  STG.E.U16 desc[UR4][R248.64], R214 ;  /* 0x000000d6f8007986 */ /* 0x0003e8000c101504 */
[----:B0-----:R-:W4:Y:S04]  /*36db0*/  LDL.LU.64 R242, [R1+0x180] ;  /* 0x0001800001f27983 */ /* 0x001f280000300a00 */
[----:B------:R-:W4:Y:S04]  /*36dc0*/  LDL.LU.64 R224, [R1+0x178] ;  /* 0x0001780001e07983 */ /* 0x000f280000300a00 */
[----:B------:R-:W4:Y:S04]  /*36dd0*/  LDL.LU.64 R228, [R1+0x170] ;  /* 0x0001700001e47983 */ /* 0x000f280000300a00 */
[----:B-1----:R-:W4:Y:S01]  /*36de0*/  LDL.LU.64 R248, [R1+0x168] ;  /* 0x0001680001f87983 */ /* 0x002f220000300a00 */
[----:B------:R-:W-:-:S02]  /*36df0*/  PRMT R213, R214, 0x7632, R213 ;  /* 0x00007632d6d57816 */ /* 0x000fc400000000d5 */
[----:B------:R-:W-:-:S03]  /*36e00*/  PRMT R212, R215, 0x7632, R212 ;  /* 0x00007632d7d47816 */ /* 0x000fc600000000d4 */
[----:B---3--:R-:W-:Y:S04]  /*36e10*/  STG.E.U16 desc[UR4][R218.64], R213 ;  /* 0x000000d5da007986 */ /* 0x008fe8000c101504 */
[----:B------:R-:W-:Y:S04]  /*36e20*/  STG.E.U16 desc[UR4][R220.64], R215 ;  /* 0x000000d7dc007986 */ /* 0x000fe8000c101504 */
[----:B--2---:R0:W-:Y:S04]  /*36e30*/  STG.E.U16 desc[UR4][R250.64], R212 ;  /* 0x000000d4fa007986 */ /* 0x0041e8000c101504 */
[----:B------:R1:W-:Y:S01]  /*36e40*/  STG.E.U16 desc[UR4][R230.64], R208 ;  /* 0x000000d0e6007986 */ /* 0x0003e2000c101504 */
[----:B0-----:R-:W-:-:S03]  /*36e50*/  PRMT R212, R208, 0x7632, R212 ;  /* 0x00007632d0d47816 */ /* 0x001fc600000000d4 */
[----:B------:R-:W2:Y:S01]  /*36e60*/  LDL.LU.64 R250, [R1+0x160] ;  /* 0x0001600001fa7983 */ /* 0x000ea20000300a00 */
[----:B-1----:R-:W-:-:S03]  /*36e70*/  PRMT R208, R209, 0x7632, R208 ;  /* 0x00007632d1d07816 */ /* 0x002fc600000000d0 */
[----:B------:R-:W-:Y:S04]  /*36e80*/  STG.E.U16 desc[UR4][R226.64], R212 ;  /* 0x000000d4e2007986 */ /* 0x000fe8000c101504 */
[----:B------:R-:W3:Y:S04]  /*36e90*/  LDL.LU.64 R230, [R1+0x158] ;  /* 0x0001580001e67983 */ /* 0x000ee80000300a00 */
[----:B------:R0:W-:Y:S04]  /*36ea0*/  STG.E.U16 desc[UR4][R240.64], R209 ;  /* 0x000000d1f0007986 */ /* 0x0001e8000c101504 */
[----:B----4-:R1:W-:Y:S04]  /*36eb0*/  STG.E.U16 desc[UR4][R232.64], R208 ;  /* 0x000000d0e8007986 */ /* 0x0103e8000c101504 */
[----:B0-----:R-:W4:Y:S01]  /*36ec0*/  LDL.LU.64 R240, [R1+0x150] ;  /* 0x0001500001f07983 */ /* 0x001f220000300a00 */
[----:B------:R-:W-:-:S03]  /*36ed0*/  PRMT R209, R210, 0x7632, R209 ;  /* 0x00007632d2d17816 */ /* 0x000fc600000000d1 */
[----:B------:R-:W4:Y:S01]  /*36ee0*/  LDL.LU.64 R226, [R1+0x148] ;  /* 0x0001480001e27983 */ /* 0x000f220000300a00 */
[----:B-1----:R-:W-:-:S03]  /*36ef0*/  PRMT R208, R211, 0x7632, R208 ;  /* 0x00007632d3d07816 */ /* 0x002fc600000000d0 */
[----:B------:R-:W-:Y:S04]  /*36f00*/  STG.E.U16 desc[UR4][R222.64], R210 ;  /* 0x000000d2de007986 */ /* 0x000fe8000c101504 */
[----:B------:R-:W4:Y:S04]  /*36f10*/  LDL.LU.64 R232, [R1+0x140] ;  /* 0x0001400001e87983 */ /* 0x000f280000300a00 */
[----:B------:R0:W-:Y:S04]  /*36f20*/  STG.E.U16 desc[UR4][R234.64], R209 ;  /* 0x000000d1ea007986 */ /* 0x0001e8000c101504 */
[----:B------:R-:W-:Y:S04]  /*36f30*/  STG.E.U16 desc[UR4][R236.64], R211 ;  /* 0x000000d3ec007986 */ /* 0x000fe8000c101504 */
[----:B------:R1:W-:Y:S04]  /*36f40*/  STG.E.U16 desc[UR4][R238.64], R208 ;  /* 0x000000d0ee007986 */ /* 0x0003e8000c101504 */
[----:B0-----:R-:W4:Y:S04]  /*36f50*/  LDL.LU.64 R234, [R1+0x138] ;  /* 0x0001380001ea7983 */ /* 0x001f280000300a00 */
[----:B------:R0:W-:Y:S01]  /*36f60*/  STG.E.U16 desc[UR4][R242.64], R204 ;  /* 0x000000ccf2007986 */ /* 0x0001e2000c101504 */
[----:B-1----:R-:W-:-:S03]  /*36f70*/  PRMT R208, R204, 0x7632, R208 ;  /* 0x00007632ccd07816 */ /* 0x002fc600000000d0 */
[----:B------:R-:W4:Y:S04]  /*36f80*/  LDL.LU.64 R236, [R1+0x130] ;  /* 0x0001300001ec7983 */ /* 0x000f280000300a00 */
[----:B------:R-:W4:Y:S01]  /*36f90*/  LDL.LU.64 R238, [R1+0x128] ;  /* 0x0001280001ee7983 */ /* 0x000f220000300a00 */
[----:B0-----:R-:W-:-:S03]  /*36fa0*/  PRMT R204, R205, 0x7632, R204 ;  /* 0x00007632cdcc7816 */ /* 0x001fc600000000cc */
[----:B------:R-:W-:Y:S04]  /*36fb0*/  STG.E.U16 desc[UR4][R224.64], R208 ;  /* 0x000000d0e0007986 */ /* 0x000fe8000c101504 */
[----:B------:R-:W4:Y:S04]  /*36fc0*/  LDL.LU.64 R242, [R1+0x120] ;  /* 0x0001200001f27983 */ /* 0x000f280000300a00 */
[----:B------:R-:W-:Y:S04]  /*36fd0*/  STG.E.U16 desc[UR4][R228.64], R205 ;  /* 0x000000cde4007986 */ /* 0x000fe8000c101504 */
[----:B------:R0:W-:Y:S04]  /*36fe0*/  STG.E.U16 desc[UR4][R248.64], R204 ;  /* 0x000000ccf8007986 */ /* 0x0001e8000c101504 */
[----:B0-----:R-:W4:Y:S01]  /*36ff0*/  LDL.LU.64 R248, [R1+0x118] ;  /* 0x0001180001f87983 */ /* 0x001f220000300a00 */
[----:B------:R-:W-:-:S03]  /*37000*/  PRMT R205, R206, 0x7632, R205 ;  /* 0x00007632cecd7816 */ /* 0x000fc600000000cd */
[----:B------:R-:W4:Y:S04]  /*37010*/  LDL.LU.64 R216, [R1+0x110] ;  /* 0x0001100001d87983 */ /* 0x000f280000300a00 */
[----:B------:R-:W4:Y:S01]  /*37020*/  LDL.LU.64 R218, [R1+0x108] ;  /* 0x0001080001da7983 */ /* 0x000f220000300a00 */
[----:B------:R-:W-:-:S03]  /*37030*/  PRMT R204, R207, 0x7632, R204 ;  /* 0x00007632cfcc7816 */ /* 0x000fc600000000cc */
[----:B--2---:R0:W-:Y:S04]  /*37040*/  STG.E.U16 desc[UR4][R250.64], R206 ;  /* 0x000000cefa007986 */ /* 0x0041e8000c101504 */
[----:B---3--:R1:W-:Y:S04]  /*37050*/  STG.E.U16 desc[UR4][R230.64], R205 ;  /* 0x000000cde6007986 */ /* 0x0083e8000c101504 */
[----:B0-----:R-:W2:Y:S04]  /*37060*/  LDL.LU.64 R250, [R1+0x100] ;  /* 0x0001000001fa7983 */ /* 0x001ea80000300a00 */
[----:B------:R-:W3:Y:S04]  /*37070*/  LDL.LU.64 R220, [R1+0xf8] ;  /* 0x0000f80001dc7983 */ /* 0x000ee80000300a00 */
[----:B------:R-:W3:Y:S04]  /*37080*/  LDL.LU.64 R228, [R1+0xf0] ;  /* 0x0000f00001e47983 */ /* 0x000ee80000300a00 */
[----:B----4-:R0:W-:Y:S04]  /*37090*/  STG.E.U16 desc[UR4][R240.64], R207 ;  /* 0x000000cff0007986 */ /* 0x0101e8000c101504 */
[----:B-1----:R-:W4:Y:S04]  /*370a0*/  LDL.LU.64 R230, [R1+0xe8] ;  /* 0x0000e80001e67983 */ /* 0x002f280000300a00 */
[----:B------:R1:W-:Y:S04]  /*370b0*/  STG.E.U16 desc[UR4][R226.64], R204 ;  /* 0x000000cce2007986 */ /* 0x0003e8000c101504 */
[----:B0-----:R-:W4:Y:S04]  /*370c0*/  LDL.LU.64 R240, [R1+0xe0] ;  /* 0x0000e00001f07983 */ /* 0x001f280000300a00 */
[----:B------:R-:W4:Y:S01]  /*370d0*/  LDL.LU.64 R222, [R1+0xd8] ;  /* 0x0000d80001de7983 */ /* 0x000f220000300a00 */
[----:B-1----:R-:W-:-:S03]  /*370e0*/  PRMT R204, R200, 0x7632, R204 ;  /* 0x00007632c8cc7816 */ /* 0x002fc600000000cc */
[----:B------:R0:W-:Y:S04]  /*370f0*/  STG.E.U16 desc[UR4][R232.64], R200 ;  /* 0x000000c8e8007986 */ /* 0x0001e8000c101504 */
[----:B------:R-:W4:Y:S04]  /*37100*/  LDL.LU.64 R224, [R1+0xd0] ;  /* 0x0000d00001e07983 */ /* 0x000f280000300a00 */
[----:B------:R1:W-:Y:S04]  /*37110*/  STG.E.U16 desc[UR4][R234.64], R204 ;  /* 0x000000ccea007986 */ /* 0x0003e8000c101504 */
[----:B0-----:R-:W4:Y:S01]  /*37120*/  LDL.LU.64 R232, [R1+0xc8] ;  /* 0x0000c80001e87983 */ /* 0x001f220000300a00 */
[----:B------:R-:W-:-:S03]  /*37130*/  PRMT R200, R201, 0x7632, R200 ;  /* 0x00007632c9c87816 */ /* 0x000fc600000000c8 */
[----:B------:R0:W-:Y:S04]  /*37140*/  STG.E.U16 desc[UR4][R236.64], R201 ;  /* 0x000000c9ec007986 */ /* 0x0001e8000c101504 */
[----:B-1----:R-:W4:Y:S04]  /*37150*/  LDL.LU.64 R234, [R1+0xc0] ;  /* 0x0000c00001ea7983 */ /* 0x002f280000300a00 */
[----:B------:R-:W4:Y:S01]  /*37160*/  LDL.LU.64 R226, [R1+0x4d0] ;  /* 0x0004d00001e27983 */ /* 0x000f220000300a00 */
[----:B0-----:R-:W-:-:S03]  /*37170*/  PRMT R201, R202, 0x7632, R201 ;  /* 0x00007632cac97816 */ /* 0x001fc600000000c9 */
[----:B------:R0:W-:Y:S04]  /*37180*/  STG.E.U16 desc[UR4][R238.64], R200 ;  /* 0x000000c8ee007986 */ /* 0x0001e8000c101504 */
[----:B------:R-:W4:Y:S04]  /*37190*/  LDL.LU.64 R236, [R1+0x4c8] ;  /* 0x0004c80001ec7983 */ /* 0x000f280000300a00 */
[----:B------:R1:W-:Y:S04]  /*371a0*/  STG.E.U16 desc[UR4][R242.64], R202 ;  /* 0x000000caf2007986 */ /* 0x0003e8000c101504 */
[----:B0-----:R-:W4:Y:S04]  /*371b0*/  LDL.LU.64 R238, [R1+0x4c0] ;  /* 0x0004c00001ee7983 */ /* 0x001f280000300a00 */
[----:B------:R0:W-:Y:S04]  /*371c0*/  STG.E.U16 desc[UR4][R248.64], R201 ;  /* 0x000000c9f8007986 */ /* 0x0001e8000c101504 */
[----:B-1----:R-:W4:Y:S04]  /*371d0*/  LDL.LU.64 R242, [R1+0x4b8] ;  /* 0x0004b80001f27983 */ /* 0x002f280000300a00 */
[----:B0-----:R-:W4:Y:S01]  /*371e0*/  LDL.LU.64 R248, [R1+0x4b0] ;  /* 0x0004b00001f87983 */ /* 0x001f220000300a00 */
[----:B------:R-:W-:-:S03]  /*371f0*/  PRMT R200, R203, 0x7632, R200 ;  /* 0x00007632cbc87816 */ /* 0x000fc600000000c8 */
[----:B------:R-:W-:Y:S04]  /*37200*/  STG.E.U16 desc[UR4][R216.64], R203 ;  /* 0x000000cbd8007986 */ /* 0x000fe8000c101504 */
[----:B------:R0:W-:Y:S02]  /*37210*/  STG.E.U16 desc[UR4][R218.64], R200 ;  /* 0x000000c8da007986 */ /* 0x0001e4000c101504 */
[----:B0-----:R-:W-:Y:S02]  /*37220*/  PRMT R200, R196, 0x7632, R200 ;  /* 0x00007632c4c87816 */ /* 0x001fe400000000c8 */
[----:B--2---:R0:W-:Y:S04]  /*37230*/  STG.E.U16 desc[UR4][R250.64], R196 ;  /* 0x000000c4fa007986 */ /* 0x0041e8000c101504 */
[----:B---3--:R-:W-:Y:S04]  /*37240*/  STG.E.U16 desc[UR4][R220.64], R200 ;  /* 0x000000c8dc007986 */ /* 0x008fe8000c101504 */
[----:B------:R1:W-:Y:S01]  /*37250*/  STG.E.U16 desc[UR4][R228.64], R197 ;  /* 0x000000c5e4007986 */ /* 0x0003e2000c101504 */
[----:B0-----:R-:W-:-:S03]  /*37260*/  PRMT R196, R197, 0x7632, R196 ;  /* 0x00007632c5c47816 */ /* 0x001fc600000000c4 */
[----:B------:R-:W2:Y:S04]  /*37270*/  LDL.LU.64 R250, [R1+0x4a8] ;  /* 0x0004a80001fa7983 */ /* 0x000ea80000300a00 */
[----:B----4-:R0:W-:Y:S01]  /*37280*/  STG.E.U16 desc[UR4][R230.64], R196 ;  /* 0x000000c4e6007986 */ /* 0x0101e2000c101504 */
[----:B-1----:R-:W-:-:S03]  /*37290*/  PRMT R197, R198, 0x7632, R197 ;  /* 0x00007632c6c57816 */ /* 0x002fc600000000c5 */
[----:B------:R-:W3:Y:S04]  /*372a0*/  LDL.LU.64 R228, [R1+0x4a0] ;  /* 0x0004a00001e47983 */ /* 0x000ee80000300a00 */
[----:B------:R1:W-:Y:S04]  /*372b0*/  STG.E.U16 desc[UR4][R240.64], R198 ;  /* 0x000000c6f0007986 */ /* 0x0003e8000c101504 */
[----:B0-----:R-:W4:Y:S01]  /*372c0*/  LDL.LU.64 R230, [R1+0x498] ;  /* 0x0004980001e67983 */ /* 0x001f220000300a00 */
[----:B------:R-:W-:-:S03]  /*372d0*/  PRMT R196, R199, 0x7632, R196 ;  /* 0x00007632c7c47816 */ /* 0x000fc600000000c4 */
[----:B------:R-:W-:Y:S04]  /*372e0*/  STG.E.U16 desc[UR4][R222.64], R197 ;  /* 0x000000c5de007986 */ /* 0x000fe8000c101504 */
[----:B-1----:R-:W4:Y:S01]  /*372f0*/  LDL.LU.64 R240, [R1+0x490] ;  /* 0x0004900001f07983 */ /* 0x002f220000300a00 */
[----:B------:R-:W-:-:S03]  /*37300*/  PRMT R198, R192, 0x7632, R198 ;  /* 0x00007632c0c67816 */ /* 0x000fc600000000c6 */
[----:B------:R-:W-:Y:S04]  /*37310*/  STG.E.U16 desc[UR4][R224.64], R199 ;  /* 0x000000c7e0007986 */ /* 0x000fe8000c101504 */
[----:B------:R0:W-:Y:S04]  /*37320*/  STG.E.U16 desc[UR4][R232.64], R196 ;  /* 0x000000c4e8007986 */ /* 0x0001e8000c101504 */
[----:B------:R1:W-:Y:S04]  /*37330*/  STG.E.U16 desc[UR4][R234.64], R192 ;  /* 0x000000c0ea007986 */ /* 0x0003e8000c101504 */
[----:B------:R1:W-:Y:S01]  /*37340*/  STG.E.U16 desc[UR4][R226.64], R198 ;  /* 0x000000c6e2007986 */ /* 0x0003e2000c101504 */
[----:B0-----:R-:W0:Y:S03]  /*37350*/  LDC.64 R196, c[0x0][0x270] ;  /* 0x00009c00ffc47b82 */ /* 0x001e260000000a00 */
[----:B------:R-:W4:Y:S04]  /*37360*/  LDL.LU.64 R232, [R1+0x488] ;  /* 0x0004880001e87983 */ /* 0x000f280000300a00 */
[----:B-1----:R-:W4:Y:S01]  /*37370*/  LDL.LU.64 R234, [R1+0x480] ;  /* 0x0004800001ea7983 */ /* 0x002f220000300a00 */
[----:B------:R-:W-:-:S02]  /*37380*/  PRMT R192, R194, 0x7632, R192 ;  /* 0x00007632c2c07816 */ /* 0x000fc400000000c0 */
[----:B------:R-:W-:Y:S01]  /*37390*/  PRMT R198, R193, 0x7632, R198 ;  /* 0x00007632c1c67816 */ /* 0x000fe200000000c6 */
[----:B------:R1:W-:Y:S04]  /*373a0*/  STG.E.U16 desc[UR4][R236.64], R193 ;  /* 0x000000c1ec007986 */ /* 0x0003e8000c101504 */
[----:B------:R1:W-:Y:S04]  /*373b0*/  STG.E.U16 desc[UR4][R238.64], R198 ;  /* 0x000000c6ee007986 */ /* 0x0003e8000c101504 */
[----:B------:R0:W-:Y:S01]  /*373c0*/  STG.E.U16 desc[UR4][R242.64], R194 ;  /* 0x000000c2f2007986 */ /* 0x0001e2000c101504 */
[----:B-1----:R-:W-:Y:S01]  /*373d0*/  PRMT R193, R195, 0x7632, R193 ;  /* 0x00007632c3c17816 */ /* 0x002fe200000000c1 */
[----:B------:R-:W1:Y:S02]  /*373e0*/  LDC R198, c[0x0][0x228] ;  /* 0x00008a00ffc67b82 */ /* 0x000e640000000800 */
[----:B------:R0:W-:Y:S04]  /*373f0*/  STG.E.U16 desc[UR4][R248.64], R192 ;  /* 0x000000c0f8007986 */ /* 0x0001e8000c101504 */
[----:B0-----:R-:W4:Y:S02]  /*37400*/  LDL.LU.64 R242, [R1+0x478] ;  /* 0x0004780001f27983 */ /* 0x001f240000300a00 */
[----:B------:R-:W0:Y:S02]  /*37410*/  LDC R194, c[0x0][0x278] ;  /* 0x00009e00ffc27b82 */ /* 0x000e240000000800 */
[----:B------:R-:W4:Y:S04]  /*37420*/  LDL.LU.64 R248, [R1+0x8e8] ;  /* 0x0008e80001f87983 */ /* 0x000f280000300a00 */
[----:B------:R-:W0:Y:S01]  /*37430*/  LDL.LU.64 R238, [R1+0x8d0] ;  /* 0x0008d00001ee7983 */ /* 0x000e220000300a00 */
[----:B------:R-:W-:-:S03]  /*37440*/  PRMT R192, R188, 0x7632, R192 ;  /* 0x00007632bcc07816 */ /* 0x000fc600000000c0 */
[----:B------:R-:W4:Y:S04]  /*37450*/  LDL.LU.64 R222, [R1+0x8e0] ;  /* 0x0008e00001de7983 */ /* 0x000f280000300a00 */
[----:B------:R-:W4:Y:S04]  /*37460*/  LDL.LU.64 R236, [R1+0x8d8] ;  /* 0x0008d80001ec7983 */ /* 0x000f280000300a00 */
[----:B------:R-:W4:Y:S04]  /*37470*/  LDL.LU.64 R224, [R1+0x8c8] ;  /* 0x0008c80001e07983 */ /* 0x000f280000300a00 */
[----:B--2---:R-:W-:Y:S04]  /*37480*/  STG.E.U16 desc[UR4][R250.64], R195 ;  /* 0x000000c3fa007986 */ /* 0x004fe8000c101504 */
[----:B---3--:R-:W-:Y:S04]  /*37490*/  STG.E.U16 desc[UR4][R228.64], R193 ;  /* 0x000000c1e4007986 */ /* 0x008fe8000c101504 */
[----:B----4-:R-:W-:Y:S04]  /*374a0*/  STG.E.U16 desc[UR4][R230.64], R188 ;  /* 0x000000bce6007986 */ /* 0x010fe8000c101504 */
[----:B------:R2:W-:Y:S04]  /*374b0*/  STG.E.U16 desc[UR4][R240.64], R192 ;  /* 0x000000c0f0007986 */ /* 0x0005e8000c101504 */
[----:B--2---:R-:W2:Y:S01]  /*374c0*/  LDL.LU.64 R240, [R1+0x8c0] ;  /* 0x0008c00001f07983 */ /* 0x004ea20000300a00 */
[----:B------:R-:W-:-:S03]  /*374d0*/  PRMT R192, R189, 0x7632, R192 ;  /* 0x00007632bdc07816 */ /* 0x000fc600000000c0 */
[----:B------:R-:W3:Y:S04]  /*374e0*/  LDL.LU.64 R226, [R1+0x8b8] ;  /* 0x0008b80001e27983 */ /* 0x000ee80000300a00 */
[----:B------:R-:W4:Y:S04]  /*374f0*/  LDL.LU.64 R228, [R1+0x8b0] ;  /* 0x0008b00001e47983 */ /* 0x000f280000300a00 */
[----:B------:R-:W4:Y:S04]  /*37500*/  LDL.LU.64 R220, [R1+0x8a8] ;  /* 0x0008a80001dc7983 */ /* 0x000f280000300a00 */
[----:B------:R1:W-:Y:S04]  /*37510*/  STG.E.U16 desc[UR4][R232.64], R189 ;  /* 0x000000bde8007986 */ /* 0x0003e8000c101504 */
[----:B------:R-:W4:Y:S04]  /*37520*/  LDL.LU.64 R230, [R1+0x8a0] ;  /* 0x0008a00001e67983 */ /* 0x000f280000300a00 */
[----:B------:R1:W-:Y:S04]  /*37530*/  STG.E.U16 desc[UR4][R234.64], R192 ;  /* 0x000000c0ea007986 */ /* 0x0003e8000c101504 */
[----:B-1----:R-:W4:Y:S01]  /*37540*/  LDL.LU.64 R232, [R1+0x898] ;  /* 0x0008980001e87983 */ /* 0x002f220000300a00 */
[----:B------:R-:W-:-:S03]  /*37550*/  PRMT R192, R190, 0x7632, R192 ;  /* 0x00007632bec07816 */ /* 0x000fc600000000c0 */
[----:B------:R1:W-:Y:S04]  /*37560*/  STG.E.U16 desc[UR4][R242.64], R190 ;  /* 0x000000bef2007986 */ /* 0x0003e8000c101504 */
[----:B------:R0:W-:Y:S04]  /*37570*/  STG.E.U16 desc[UR4][R248.64], R192 ;  /* 0x000000c0f8007986 */ /* 0x0001e8000c101504 */
[----:B-1----:R-:W4:Y:S04]  /*37580*/  LDL.LU.64 R242, [R1+0x890] ;  /* 0x0008900001f27983 */ /* 0x002f280000300a00 */
[----:B0-----:R-:W4:Y:S01]  /*37590*/  LDL.LU.64 R248, [R1+0x888] ;  /* 0x0008880001f87983 */ /* 0x001f220000300a00 */
[----:B------:R-:W0:Y:S01]  /*375a0*/  S2R R252, SR_TID.X ;  /* 0x0000000000fc7919 */ /* 0x000e220000002100 */
[----:B------:R-:W0:Y:S01]  /*375b0*/  S2R R251, SR_CTAID.X ;  /* 0x0000000000fb7919 */ /* 0x000e220000002500 */
[----:B------:R-:W1:Y:S01]  /*375c0*/  S2R R250, SR_CTAID.Y ;  /* 0x0000000000fa7919 */ /* 0x000e620000002600 */
[----:B------:R-:W4:Y:S01]  /*375d0*/  LDL.LU.64 R234, [R1+0x880] ;  /* 0x0008800001ea7983 */ /* 0x000f220000300a00 */
[----:B0-----:R-:W-:Y:S01]  /*375e0*/  PRMT R252, R252, 0x6540, R251 ;  /* 0x00006540fcfc7816 */ /* 0x001fe200000000fb */
[----:B-1----:R-:W-:-:S04]  /*375f0*/  IMAD R196, R250, R196, RZ ;  /* 0x000000c4fac47224 */ /* 0x002fc800078e02ff */
[----:B------:R-:W-:Y:S01]  /*37600*/  IMAD R188, R252, R197, RZ ;  /* 0x000000c5fcbc7224 */ /* 0x000fe200078e02ff */
[----:B------:R-:W-:-:S04]  /*37610*/  SHF.L.U32 R189, R196, 0x1, RZ ;  /* 0x00000001c4bd7819 */ /* 0x000fc800000006ff */
[----:B------:R-:W-:-:S04]  /*37620*/  SHF.L.U32 R188, R188, 0x1, RZ ;  /* 0x00000001bcbc7819 */ /* 0x000fc800000006ff */
[--C-:B------:R-:W-:Y:S02]  /*37630*/  IADD3 R188, R188, R198, R189.reuse ;  /* 0x000000c6bcbc7210 */ /* 0x100fe40007ffe0bd */
[----:B------:R-:W-:Y:S02]  /*37640*/  PRMT R189, R191, 0x7632, R189 ;  /* 0x00007632bfbd7816 */ /* 0x000fe400000000bd */
[----:B------:R-:W-:Y:S01]  /*37650*/  LEA R238, R194, R188, 0x8 ;  /* 0x000000bcc2ee7211 */ /* 0x000fe200078e40ff */
[----:B------:R0:W-:Y:S04]  /*37660*/  STG.E.U16 desc[UR4][R222.64], R191 ;  /* 0x000000bfde007986 */ /* 0x0001e8000c101504 */
[----:B------:R1:W-:Y:S04]  /*37670*/  STG.E.U16 desc[UR4][R236.64], R189 ;  /* 0x000000bdec007986 */ /* 0x0003e8000c101504 */
[----:B------:R1:W-:Y:S04]  /*37680*/  STG.E.U16 desc[UR4][R238.64], R184 ;  /* 0x000000b8ee007986 */ /* 0x0003e8000c101504 */
[----:B0-----:R-:W4:Y:S04]  /*37690*/  LDL.LU.64 R222, [R1+0x878] ;  /* 0x0008780001de7983 */ /* 0x001f280000300a00 */
[----:B-1----:R-:W4:Y:S01]  /*376a0*/  LDL.LU.64 R236, [R1+0x870] ;  /* 0x0008700001ec7983 */ /* 0x002f220000300a00 */
[----:B------:R-:W-:-:S03]  /*376b0*/  PRMT R189, R184, 0x7632, R189 ;  /* 0x00007632b8bd7816 */ /* 0x000fc600000000bd */
[----:B------:R-:W4:Y:S01]  /*376c0*/  LDL.LU.64 R238, [R1+0x868] ;  /* 0x0008680001ee7983 */ /* 0x000f220000300a00 */
[----:B------:R-:W-:-:S03]  /*376d0*/  PRMT R184, R185, 0x7632, R184 ;  /* 0x00007632b9b87816 */ /* 0x000fc600000000b8 */
[----:B------:R0:W-:Y:S04]  /*376e0*/  STG.E.U16 desc[UR4][R224.64], R189 ;  /* 0x000000bde0007986 */ /* 0x0001e8000c101504 */
[----:B0-----:R-:W4:Y:S01]  /*376f0*/  LDL.LU.64 R224, [R1+0x860] ;  /* 0x0008600001e07983 */ /* 0x001f220000300a00 */
[----:B------:R-:W0:Y:S03]  /*37700*/  LDC R189, c[0x0][0x278] ;  /* 0x00009e00ffbd7b82 */ /* 0x000e260000000800 */
[----:B--2---:R1:W-:Y:S04]  /*37710*/  STG.E.U16 desc[UR4][R240.64], R185 ;  /* 0x000000b9f0007986 */ /* 0x0043e8000c101504 */
[----:B---3--:R2:W-:Y:S04]  /*37720*/  STG.E.U16 desc[UR4][R226.64], R184 ;  /* 0x000000b8e2007986 */ /* 0x0085e8000c101504 */
[----:B-1----:R-:W3:Y:S01]  /*37730*/  LDL.LU.64 R240, [R1+0x858] ;  /* 0x0008580001f07983 */ /* 0x002ee20000300a00 */
[----:B------:R-:W-:-:S03]  /*37740*/  PRMT R185, R186, 0x7632, R185 ;  /* 0x00007632bab97816 */ /* 0x000fc600000000b9 */
[----:B--2---:R-:W2:Y:S01]  /*37750*/  LDL.LU.64 R226, [R1+0x850] ;  /* 0x0008500001e27983 */ /* 0x004ea20000300a00 */
[----:B------:R-:W-:-:S03]  /*37760*/  PRMT R184, R187, 0x7632, R184 ;  /* 0x00007632bbb87816 */ /* 0x000fc600000000b8 */
[----:B----4-:R1:W-:Y:S04]  /*37770*/  STG.E.U16 desc[UR4][R228.64], R186 ;  /* 0x000000bae4007986 */ /* 0x0103e8000c101504 */
[----:B------:R4:W-:Y:S04]  /*37780*/  STG.E.U16 desc[UR4][R220.64], R185 ;  /* 0x000000b9dc007986 */ /* 0x0009e8000c101504 */
[----:B------:R0:W-:Y:S04]  /*37790*/  STG.E.U16 desc[UR4][R230.64], R187 ;  /* 0x000000bbe6007986 */ /* 0x0001e8000c101504 */
[----:B-1----:R-:W2:Y:S04]  /*377a0*/  LDL.LU.64 R228, [R1+0x848] ;  /* 0x0008480001e47983 */ /* 0x002ea80000300a00 */
[----:B----4-:R-:W4:Y:S04]  /*377b0*/  LDL.LU.64 R220, [R1+0x840] ;  /* 0x0008400001dc7983 */ /* 0x010f280000300a00 */
[----:B0-----:R-:W4:Y:S04]  /*377c0*/  LDL.LU.64 R230, [R1+0x838] ;  /* 0x0008380001e67983 */ /* 0x001f280000300a00 */
[----:B------:R0:W-:Y:S02]  /*377d0*/  STG.E.U16 desc[UR4][R232.64], R184 ;  /* 0x000000b8e8007986 */ /* 0x0001e4000c101504 */
[----:B0-----:R-:W-:-:S02]  /*377e0*/  PRMT R184, R180, 0x7632, R184 ;  /* 0x00007632b4b87816 */ /* 0x001fc400000000b8 */
[----:B------:R-:W4:Y:S04]  /*377f0*/  LDL.LU.64 R232, [R1+0x830] ;  /* 0x0008300001e87983 */ /* 0x000f280000300a00 */
[----:B------:R0:W-:Y:S04]  /*37800*/  STG.E.U16 desc[UR4][R242.64], R180 ;  /* 0x000000b4f2007986 */ /* 0x0001e8000c101504 */
[----:B------:R1:W-:Y:S04]  /*37810*/  STG.E.U16 desc[UR4][R248.64], R184 ;  /* 0x000000b8f8007986 */ /* 0x0003e8000c101504 */
[----:B0-----:R-:W4:Y:S04]  /*37820*/  LDL.LU.64 R242, [R1+0x828] ;  /* 0x0008280001f27983 */ /* 0x001f280000300a00 */
[----:B-1----:R-:W4:Y:S01]  /*37830*/  LDL.LU.64 R248, [R1+0x820] ;  /* 0x0008200001f87983 */ /* 0x002f220000300a00 */
[----:B------:R-:W-:-:S03]  /*37840*/  PRMT R180, R181, 0x7632, R180 ;  /* 0x00007632b5b47816 */ /* 0x000fc600000000b4 */
[----:B------:R0:W-:Y:S04]  /*37850*/  STG.E.U16 desc[UR4][R234.64], R181 ;  /* 0x000000b5ea007986 */ /* 0x0001e8000c101504 */
[----:B0-----:R-:W4:Y:S01]  /*37860*/  LDL.LU.64 R234, [R1+0x818] ;  /* 0x0008180001ea7983 */ /* 0x001f220000300a00 */
[----:B------:R-:W-:-:S03]  /*37870*/  PRMT R181, R182, 0x7632, R181 ;  /* 0x00007632b6b57816 */ /* 0x000fc600000000b5 */
[----:B------:R0:W-:Y:S04]  /*37880*/  STG.E.U16 desc[UR4][R222.64], R180 ;  /* 0x000000b4de007986 */ /* 0x0001e8000c101504 */
[----:B------:R1:W-:Y:S04]  /*37890*/  STG.E.U16 desc[UR4][R236.64], R182 ;  /* 0x000000b6ec007986 */ /* 0x0003e8000c101504 */
[----:B------:R1:W-:Y:S04]  /*378a0*/  STG.E.U16 desc[UR4][R238.64], R181 ;  /* 0x000000b5ee007986 */ /* 0x0003e8000c101504 */
[----:B0-----:R-:W4:Y:S01]  /*378b0*/  LDL.LU.64 R222, [R1+0x7f8] ;  /* 0x0007f80001de7983 */ /* 0x001f220000300a00 */
[----:B------:R-:W-:-:S03]  /*378c0*/  PRMT R180, R183, 0x7632, R180 ;  /* 0x00007632b7b47816 */ /* 0x000fc600000000b4 */
[----:B-1----:R-:W4:Y:S04]  /*378d0*/  LDL.LU.64 R236, [R1+0x7f0] ;  /* 0x0007f00001ec7983 */ /* 0x002f280000300a00 */
[----:B------:R-:W4:Y:S04]  /*378e0*/  LDL.LU.64 R238, [R1+0x7e8] ;  /* 0x0007e80001ee7983 */ /* 0x000f280000300a00 */
[----:B------:R0:W-:Y:S04]  /*378f0*/  STG.E.U16 desc[UR4][R224.64], R183 ;  /* 0x000000b7e0007986 */ /* 0x0001e8000c101504 */
[----:B0-----:R-:W4:Y:S04]  /*37900*/  LDL.LU.64 R224, [R1+0x7e0] ;  /* 0x0007e00001e07983 */ /* 0x001f280000300a00 */
[----:B---3--:R0:W-:Y:S04]  /*37910*/  STG.E.U16 desc[UR4][R240.64], R180 ;  /* 0x000000b4f0007986 */ /* 0x0081e8000c101504 */
[----:B--2---:R1:W-:Y:S04]  /*37920*/  STG.E.U16 desc[UR4][R226.64], R176 ;  /* 0x000000b0e2007986 */ /* 0x0043e8000c101504 */
[----:B0-----:R-:W2:Y:S01]  /*37930*/  LDL.LU.64 R240, [R1+0x7d8] ;  /* 0x0007d80001f07983 */ /* 0x001ea20000300a00 */
[----:B------:R-:W-:-:S03]  /*37940*/  PRMT R180, R176, 0x7632, R180 ;  /* 0x00007632b0b47816 */ /* 0x000fc600000000b4 */
[----:B-1----:R-:W3:Y:S01]  /*37950*/  LDL.LU.64 R226, [R1+0x7d0] ;  /* 0x0007d00001e27983 */ /* 0x002ee20000300a00 */
[----:B------:R-:W-:-:S03]  /*37960*/  PRMT R176, R177, 0x7632, R176 ;  /* 0x00007632b1b07816 */ /* 0x000fc600000000b0 */
[----:B------:R0:W-:Y:S04]  /*37970*/  STG.E.U16 desc[UR4][R228.64], R180 ;  /* 0x000000b4e4007986 */ /* 0x0001e8000c101504 */
[----:B----4-:R1:W-:Y:S04]  /*37980*/  STG.E.U16 desc[UR4][R220.64], R177 ;  /* 0x000000b1dc007986 */ /* 0x0103e8000c101504 */
[----:B------:R4:W-:Y:S04]  /*37990*/  STG.E.U16 desc[UR4][R230.64], R176 ;  /* 0x000000b0e6007986 */ /* 0x0009e8000c101504 */
[----:B0-----:R-:W3:Y:S04]  /*379a0*/  LDL.LU.64 R228, [R1+0x7c8] ;  /* 0x0007c80001e47983 */ /* 0x001ee80000300a00 */
[----:B-1----:R-:W3:Y:S01]  /*379b0*/  LDL.LU.64 R220, [R1+0x7c0] ;  /* 0x0007c00001dc7983 */ /* 0x002ee20000300a00 */
[----:B------:R-:W-:-:S03]  /*379c0*/  PRMT R177, R178, 0x7632, R177 ;  /* 0x00007632b2b17816 */ /* 0x000fc600000000b1 */
[----:B----4-:R-:W4:Y:S04]  /*379d0*/  LDL.LU.64 R230, [R1+0x7b8] ;  /* 0x0007b80001e67983 */ /* 0x010f280000300a00 */
[----:B------:R0:W-:Y:S04]  /*379e0*/  STG.E.U16 desc[UR4][R232.64], R178 ;  /* 0x000000b2e8007986 */ /* 0x0001e8000c101504 */
[----:B0-----:R-:W4:Y:S04]  /*379f0*/  LDL.LU.64 R232, [R1+0x7b0] ;  /* 0x0007b00001e87983 */ /* 0x001f280000300a00 */
[----:B------:R0:W-:Y:S04]  /*37a00*/  STG.E.U16 desc[UR4][R242.64], R177 ;  /* 0x000000b1f2007986 */ /* 0x0001e8000c101504 */
[----:B------:R1:W-:Y:S04]  /*37a10*/  STG.E.U16 desc[UR4][R248.64], R179 ;  /* 0x000000b3f8007986 */ /* 0x0003e8000c101504 */
[----:B0-----:R-:W4:Y:S04]  /*37a20*/  LDL.LU.64 R242, [R1+0x7a8] ;  /* 0x0007a80001f27983 */ /* 0x001f280000300a00 */
[----:B-1----:R-:W4:Y:S01]  /*37a30*/  LDL.LU.64 R248, [R1+0x7a0] ;  /* 0x0007a00001f87983 */ /* 0x002f220000300a00 */
[----:B------:R-:W-:-:S05]  /*37a40*/  PRMT R176, R179, 0x7632, R176 ;  /* 0x00007632b3b07816 */ /* 0x000fca00000000b0 */
[----:B------:R0:W-:Y:S02]  /*37a50*/  STG.E.U16 desc[UR4][R234.64], R176 ;  /* 0x000000b0ea007986 */ /* 0x0001e4000c101504 */
[----:B0-----:R-:W-:Y:S02]  /*37a60*/  PRMT R176, R172, 0x7632, R176 ;  /* 0x00007632acb07816 */ /* 0x001fe400000000b0 */
[----:B------:R-:W4:Y:S04]  /*37a70*/  LDL.LU.64 R234, [R1+0x798] ;  /* 0x0007980001ea7983 */ /* 0x000f280000300a00 */
[----:B------:R0:W-:Y:S04]  /*37a80*/  STG.E.U16 desc[UR4][R222.64], R172 ;  /* 0x000000acde007986 */ /* 0x0001e8000c101504 */
[----:B------:R1:W-:Y:S04]  /*37a90*/  STG.E.U16 desc[UR4][R236.64], R176 ;  /* 0x000000b0ec007986 */ /* 0x0003e8000c101504 */
[----:B------:R1:W-:Y:S04]  /*37aa0*/  STG.E.U16 desc[UR4][R238.64], R173 ;  /* 0x000000adee007986 */ /* 0x0003e8000c101504 */
[----:B0-----:R-:W4:Y:S01]  /*37ab0*/  LDL.LU.64 R222, [R1+0x790] ;  /* 0x0007900001de7983 */ /* 0x001f220000300a00 */
[----:B------:R-:W-:-:S03]  /*37ac0*/  PRMT R172, R173, 0x7632, R172 ;  /* 0x00007632adac7816 */ /* 0x000fc600000000ac */
[----:B-1----:R-:W4:Y:S04]  /*37ad0*/  LDL.LU.64 R236, [R1+0x788] ;  /* 0x0007880001ec7983 */ /* 0x002f280000300a00 */
[----:B------:R-:W4:Y:S01]  /*37ae0*/  LDL.LU.64 R238, [R1+0x780] ;  /* 0x0007800001ee7983 */ /* 0x000f220000300a00 */
[----:B------:R-:W-:-:S03]  /*37af0*/  PRMT R173, R174, 0x7632, R173 ;  /* 0x00007632aead7816 */ /* 0x000fc600000000ad */
[----:B------:R0:W-:Y:S04]  /*37b00*/  STG.E.U16 desc[UR4][R224.64], R172 ;  /* 0x000000ace0007986 */ /* 0x0001e8000c101504 */
[----:B0-----:R-:W4:Y:S01]  /*37b10*/  LDL.LU.64 R224, [R1+0x778] ;  /* 0x0007780001e07983 */ /* 0x001f220000300a00 */
[----:B------:R-:W-:-:S03]  /*37b20*/  PRMT R172, R175, 0x7632, R172 ;  /* 0x00007632afac7816 */ /* 0x000fc600000000ac */
[----:B--2---:R0:W-:Y:S04]  /*37b30*/  STG.E.U16 desc[UR4][R240.64], R174 ;  /* 0x000000aef0007986 */ /* 0x0041e8000c101504 */
[----:B---3--:R1:W-:Y:S04]  /*37b40*/  STG.E.U16 desc[UR4][R226.64], R173 ;  /* 0x000000ade2007986 */ /* 0x0083e8000c101504 */
[----:B0-----:R-:W2:Y:S04]  /*37b50*/  LDL.LU.64 R240, [R1+0x770] ;  /* 0x0007700001f07983 */ /* 0x001ea80000300a00 */
[----:B-1----:R-:W3:Y:S04]  /*37b60*/  LDL.LU.64 R226, [R1+0x768] ;  /* 0x0007680001e27983 */ /* 0x002ee80000300a00 */
[----:B------:R0:W-:Y:S04]  /*37b70*/  STG.E.U16 desc[UR4][R228.64], R175 ;  /* 0x000000afe4007986 */ /* 0x0001e8000c101504 */
[----:B------:R1:W-:Y:S04]  /*37b80*/  STG.E.U16 desc[UR4][R220.64], R172 ;  /* 0x000000acdc007986 */ /* 0x0003e8000c101504 */
[----:B----4-:R4:W-:Y:S04]  /*37b90*/  STG.E.U16 desc[UR4][R230.64], R168 ;  /* 0x000000a8e6007986 */ /* 0x0109e8000c101504 */
[----:B0-----:R-:W3:Y:S04]  /*37ba0*/  LDL.LU.64 R228, [R1+0x760] ;  /* 0x0007600001e47983 */ /* 0x001ee80000300a00 */
[----:B-1----:R-:W3:Y:S01]  /*37bb0*/  LDL.LU.64 R220, [R1+0x758] ;  /* 0x0007580001dc7983 */ /* 0x002ee20000300a00 */
[----:B------:R-:W-:-:S03]  /*37bc0*/  PRMT R172, R168, 0x7632, R172 ;  /* 0x00007632a8ac7816 */ /* 0x000fc600000000ac */
[----:B----4-:R-:W4:Y:S01]  /*37bd0*/  LDL.LU.64 R230, [R1+0x750] ;  /* 0x0007500001e67983 */ /* 0x010f220000300a00 */
[----:B------:R-:W-:-:S03]  /*37be0*/  PRMT R168, R169, 0x7632, R168 ;  /* 0x00007632a9a87816 */ /* 0x000fc600000000a8 */
[----:B------:R0:W-:Y:S04]  /*37bf0*/  STG.E.U16 desc[UR4][R232.64], R172 ;  /* 0x000000ace8007986 */ /* 0x0001e8000c101504 */
[----:B0-----:R-:W4:Y:S04]  /*37c00*/  LDL.LU.64 R232, [R1+0x748] ;  /* 0x0007480001e87983 */ /* 0x001f280000300a00 */
[----:B------:R0:W-:Y:S04]  /*37c10*/  STG.E.U16 desc[UR4][R242.64], R169 ;  /* 0x000000a9f2007986 */ /* 0x0001e8000c101504 */
[----:B------:R1:W-:Y:S04]  /*37c20*/  STG.E.U16 desc[UR4][R248.64], R168 ;  /* 0x000000a8f8007986 */ /* 0x0003e8000c101504 */
[----:B0-----:R-:W4:Y:S04]  /*37c30*/  LDL.LU.64 R242, [R1+0x740] ;  /* 0x0007400001f27983 */ /* 0x001f280000300a00 */
[----:B-1----:R-:W4:Y:S01]  /*37c40*/  LDL.LU.64 R248, [R1+0x738] ;  /* 0x0007380001f87983 */ /* 0x002f220000300a00 */
[----:B------:R-:W-:-:S02]  /*37c50*/  PRMT R169, R170, 0x7632, R169 ;  /* 0x00007632aaa97816 */ /* 0x000fc400000000a9 */
[----:B------:R-:W-:Y:S01]  /*37c60*/  PRMT R168, R171, 0x7632, R168 ;  /* 0x00007632aba87816 */ /* 0x000fe200000000a8 */
[----:B------:R0:W-:Y:S04]  /*37c70*/  STG.E.U16 desc[UR4][R234.64], R170 ;  /* 0x000000aaea007986 */ /* 0x0001e8000c101504 */
[----:B0-----:R-:W4:Y:S04]  /*37c80*/  LDL.LU.64 R234, [R1+0x730] ;  /* 0x0007300001ea7983 */ /* 0x001f280000300a00 */
[----:B------:R0:W-:Y:S04]  /*37c90*/  STG.E.U16 desc[UR4][R222.64], R169 ;  /* 0x000000a9de007986 */ /* 0x0001e8000c101504 */
[----:B------:R1:W-:Y:S04]  /*37ca0*/  STG.E.U16 desc[UR4][R236.64], R171 ;  /* 0x000000abec007986 */ /* 0x0003e8000c101504 */
[----:B------:R1:W-:Y:S04]  /*37cb0*/  STG.E.U16 desc[UR4][R238.64], R168 ;  /* 0x000000a8ee007986 */ /* 0x0003e8000c101504 */
[----:B0-----:R-:W4:Y:S04]  /*37cc0*/  LDL.LU.64 R222, [R1+0x728] ;  /* 0x0007280001de7983 */ /* 0x001f280000300a00 */
[----:B-1----:R-:W4:Y:S01]  /*37cd0*/  LDL.LU.64 R236, [R1+0x720] ;  /* 0x0007200001ec7983 */ /* 0x002f220000300a00 */
[----:B------:R-:W-:-:S03]  /*37ce0*/  PRMT R168, R164, 0x7632, R168 ;  /* 0x00007632a4a87816 */ /* 0x000fc600000000a8 */
[----:B------:R-:W4:Y:S04]  /*37cf0*/  LDL.LU.64 R238, [R1+0x718] ;  /* 0x0007180001ee7983 */ /* 0x000f280000300a00 */
[----:B------:R0:W-:Y:S04]  /*37d00*/  STG.E.U16 desc[UR4][R224.64], R164 ;  /* 0x000000a4e0007986 */ /* 0x0001e8000c101504 */
[----:B0-----:R-:W4:Y:S01]  /*37d10*/  LDL.LU.64 R224, [R1+0x710] ;  /* 0x0007100001e07983 */ /* 0x001f220000300a00 */
[----:B------:R-:W-:-:S03]  /*37d20*/  PRMT R164, R165, 0x7632, R164 ;  /* 0x00007632a5a47816 */ /* 0x000fc600000000a4 */
[----:B--2---:R0:W-:Y:S04]  /*37d30*/  STG.E.U16 desc[UR4][R240.64], R168 ;  /* 0x000000a8f0007986 */ /* 0x0041e8000c101504 */
[----:B---3--:R1:W-:Y:S04]  /*37d40*/  STG.E.U16 desc[UR4][R226.64], R165 ;  /* 0x000000a5e2007986 */ /* 0x0083e8000c101504 */
[----:B0-----:R-:W2:Y:S04]  /*37d50*/  LDL.LU.64 R240, [R1+0x708] ;  /* 0x0007080001f07983 */ /* 0x001ea80000300a00 */
[----:B-1----:R-:W3:Y:S01]  /*37d60*/  LDL.LU.64 R226, [R1+0x700] ;  /* 0x0007000001e27983 */ /* 0x002ee20000300a00 */
[----:B------:R-:W-:-:S03]  /*37d70*/  PRMT R165, R166, 0x7632, R165 ;  /* 0x00007632a6a57816 */ /* 0x000fc600000000a5 */
[----:B------:R0:W-:Y:S04]  /*37d80*/  STG.E.U16 desc[UR4][R228.64], R164 ;  /* 0x000000a4e4007986 */ /* 0x0001e8000c101504 */
[----:B------:R-:W-:Y:S04]  /*37d90*/  STG.E.U16 desc[UR4][R220.64], R166 ;  /* 0x000000a6dc007986 */ /* 0x000fe8000c101504 */
[----:B----4-:R1:W-:Y:S04]  /*37da0*/  STG.E.U16 desc[UR4][R230.64], R165 ;  /* 0x000000a5e6007986 */ /* 0x0103e8000c101504 */
[----:B0-----:R-:W4:Y:S01]  /*37db0*/  LDL.LU.64 R228, [R1+0x6f8] ;  /* 0x0006f80001e47983 */ /* 0x001f220000300a00 */
[----:B------:R-:W-:-:S03]  /*37dc0*/  PRMT R164, R167, 0x7632, R164 ;  /* 0x00007632a7a47816 */ /* 0x000fc600000000a4 */
[----:B------:R-:W4:Y:S04]  /*37dd0*/  LDL.LU.64 R218, [R1+0x6f0] ;  /* 0x0006f00001da7983 */ /* 0x000f280000300a00 */
[----:B-1----:R-:W4:Y:S04]  /*37de0*/  LDL.LU.64 R230, [R1+0x6e8] ;  /* 0x0006e80001e67983 */ /* 0x002f280000300a00 */
[----:B------:R0:W-:Y:S04]  /*37df0*/  STG.E.U16 desc[UR4][R232.64], R167 ;  /* 0x000000a7e8007986 */ /* 0x0001e8000c101504 */
[----:B0-----:R-:W4:Y:S04]  /*37e00*/  LDL.LU.64 R232, [R1+0x6e0] ;  /* 0x0006e00001e87983 */ /* 0x001f280000300a00 */
[----:B------:R0:W-:Y:S04]  /*37e10*/  STG.E.U16 desc[UR4][R242.64], R164 ;  /* 0x000000a4f2007986 */ /* 0x0001e8000c101504 */
[----:B------:R1:W-:Y:S04]  /*37e20*/  STG.E.U16 desc[UR4][R248.64], R160 ;  /* 0x000000a0f8007986 */ /* 0x0003e8000c101504 */
[----:B0-----:R-:W4:Y:S04]  /*37e30*/  LDL.LU.64 R242, [R1+0x6d8] ;  /* 0x0006d80001f27983 */ /* 0x001f280000300a00 */
[----:B-1----:R-:W4:Y:S01]  /*37e40*/  LDL.LU.64 R248, [R1+0x6d0] ;  /* 0x0006d00001f87983 */ /* 0x002f220000300a00 */
[----:B------:R-:W-:-:S02]  /*37e50*/  PRMT R164, R160, 0x7632, R164 ;  /* 0x00007632a0a47816 */ /* 0x000fc400000000a4 */
[----:B------:R-:W-:-:S03]  /*37e60*/  PRMT R160, R161, 0x7632, R160 ;  /* 0x00007632a1a07816 */ /* 0x000fc600000000a0 */
[----:B------:R0:W-:Y:S04]  /*37e70*/  STG.E.U16 desc[UR4][R234.64], R164 ;  /* 0x000000a4ea007986 */ /* 0x0001e8000c101504 */
[----:B0-----:R-:W4:Y:S04]  /*37e80*/  LDL.LU.64 R234, [R1+0x6c8] ;  /* 0x0006c80001ea7983 */ /* 0x001f280000300a00 */
[----:B------:R-:W4:Y:S04]  /*37e90*/  LDL.LU.64 R220, [R1+0x6c0] ;  /* 0x0006c00001dc7983 */ /* 0x000f280000300a00 */
[----:B------:R0:W-:Y:S04]  /*37ea0*/  STG.E.U16 desc[UR4][R222.64], R161 ;  /* 0x000000a1de007986 */ /* 0x0001e8000c101504 */
[----:B------:R1:W-:Y:S04]  /*37eb0*/  STG.E.U16 desc[UR4][R236.64], R160 ;  /* 0x000000a0ec007986 */ /* 0x0003e8000c101504 */
[----:B------:R1:W-:Y:S01]  /*37ec0*/  STG.E.U16 desc[UR4][R238.64], R162 ;  /* 0x000000a2ee007986 */ /* 0x0003e2000c101504 */
[----:B0-----:R-:W-:-:S03]  /*37ed0*/  PRMT R161, R162, 0x7632, R161 ;  /* 0x00007632a2a17816 */ /* 0x001fc600000000a1 */
[----:B-1----:R-:W4:Y:S01]  /*37ee0*/  LDL.LU.64 R236, [R1+0x6b8] ;  /* 0x0006b80001ec7983 */ /* 0x002f220000300a00 */
[----:B------:R-:W-:-:S03]  /*37ef0*/  PRMT R160, R163, 0x7632, R160 ;  /* 0x00007632a3a07816 */ /* 0x000fc600000000a0 */
[----:B------:R-:W4:Y:S04]  /*37f00*/  LDL.LU.64 R238, [R1+0x6b0] ;  /* 0x0006b00001ee7983 */ /* 0x000f280000300a00 */
[----:B------:R-:W-:Y:S04]  /*37f10*/  STG.E.U16 desc[UR4][R224.64], R161 ;  /* 0x000000a1e0007986 */ /* 0x000fe8000c101504 */
[----:B------:R-:W4:Y:S04]  /*37f20*/  LDL.LU.64 R222, [R1+0x6a8] ;  /* 0x0006a80001de7983 */ /* 0x000f280000300a00 */
[----:B--2---:R0:W-:Y:S04]  /*37f30*/  STG.E.U16 desc[UR4][R240.64], R163 ;  /* 0x000000a3f0007986 */ /* 0x0041e8000c101504 */
[----:B---3--:R1:W-:Y:S04]  /*37f40*/  STG.E.U16 desc[UR4][R226.64], R160 ;  /* 0x000000a0e2007986 */ /* 0x0083e8000c101504 */
[----:B0-----:R-:W2:Y:S01]  /*37f50*/  LDL.LU.64 R240, [R1+0x6a0] ;  /* 0x0006a00001f07983 */ /* 0x001ea20000300a00 */
[----:B-1----:R-:W-:-:S03]  /*37f60*/  PRMT R160, R156, 0x7632, R160 ;  /* 0x000076329ca07816 */ /* 0x002fc600000000a0 */
[----:B------:R-:W3:Y:S04]  /*37f70*/  LDL.LU.64 R224, [R1+0x698] ;  /* 0x0006980001e07983 */ /* 0x000ee80000300a00 */
[----:B----4-:R0:W-:Y:S04]  /*37f80*/  STG.E.U16 desc[UR4][R228.64], R156 ;  /* 0x0000009ce4007986 */ /* 0x0101e8000c101504 */
[----:B------:R-:W4:Y:S04]  /*37f90*/  LDL.LU.64 R226, [R1+0x690] ;  /* 0x0006900001e27983 */ /* 0x000f280000300a00 */
[----:B------:R-:W-:Y:S04]  /*37fa0*/  STG.E.U16 desc[UR4][R218.64], R160 ;  /* 0x000000a0da007986 */ /* 0x000fe8000c101504 */
[----:B0-----:R-:W4:Y:S01]  /*37fb0*/  LDL.LU.64 R228, [R1+0x688] ;  /* 0x0006880001e47983 */ /* 0x001f220000300a00 */
[----:B------:R-:W-:-:S03]  /*37fc0*/  PRMT R156, R157, 0x7632, R156 ;  /* 0x000076329d9c7816 */ /* 0x000fc6000000009c */
[----:B------:R0:W-:Y:S04]  /*37fd0*/  STG.E.U16 desc[UR4][R230.64], R157 ;  /* 0x0000009de6007986 */ /* 0x0001e8000c101504 */
[----:B------:R1:W-:Y:S04]  /*37fe0*/  STG.E.U16 desc[UR4][R232.64], R156 ;  /* 0x0000009ce8007986 */ /* 0x0003e8000c101504 */
[----:B0-----:R-:W4:Y:S01]  /*37ff0*/  LDL.LU.64 R230, [R1+0x680] ;  /* 0x0006800001e67983 */ /* 0x001f220000300a00 */
[----:B------:R-:W-:-:S03]  /*38000*/  PRMT R157, R158, 0x7632, R157 ;  /* 0x000076329e9d7816 */ /* 0x000fc6000000009d */
[----:B-1----:R-:W4:Y:S04]  /*38010*/  LDL.LU.64 R232, [R1+0x678] ;  /* 0x0006780001e87983 */ /* 0x002f280000300a00 */
[----:B------:R0:W-:Y:S04]  /*38020*/  STG.E.U16 desc[UR4][R242.64], R158 ;  /* 0x0000009ef2007986 */ /* 0x0001e8000c101504 */
[----:B------:R1:W-:Y:S04]  /*38030*/  STG.E.U16 desc[UR4][R248.64], R157 ;  /* 0x0000009df8007986 */ /* 0x0003e8000c101504 */
[----:B0-----:R-:W4:Y:S04]  /*38040*/  LDL.LU.64 R242, [R1+0x670] ;  /* 0x0006700001f27983 */ /* 0x001f280000300a00 */
[----:B-1----:R-:W4:Y:S01]  /*38050*/  LDL.LU.64 R248, [R1+0x668] ;  /* 0x0006680001f87983 */ /* 0x002f220000300a00 */
[----:B------:R-:W-:-:S03]  /*38060*/  PRMT R156, R159, 0x7632, R156 ;  /* 0x000076329f9c7816 */ /* 0x000fc6000000009c */
[----:B------:R0:W-:Y:S04]  /*38070*/  STG.E.U16 desc[UR4][R234.64], R159 ;  /* 0x0000009fea007986 */ /* 0x0001e8000c101504 */
[----:B------:R1:W-:Y:S04]  /*38080*/  STG.E.U16 desc[UR4][R220.64], R156 ;  /* 0x0000009cdc007986 */ /* 0x0003e8000c101504 */
[----:B0-----:R-:W4:Y:S01]  /*38090*/  LDL.LU.64 R234, [R1+0x660] ;  /* 0x0006600001ea7983 */ /* 0x001f220000300a00 */
[----:B-1----:R-:W-:-:S03]  /*380a0*/  PRMT R156, R152, 0x7632, R156 ;  /* 0x00007632989c7816 */ /* 0x002fc6000000009c */
[----:B------:R-:W4:Y:S04]  /*380b0*/  LDL.LU.64 R220, [R1+0x658] ;  /* 0x0006580001dc7983 */ /* 0x000f280000300a00 */
[----:B------:R0:W-:Y:S04]  /*380c0*/  STG.E.U16 desc[UR4][R236.64], R152 ;  /* 0x00000098ec007986 */ /* 0x0001e8000c101504 */
[----:B------:R1:W-:Y:S04]  /*380d0*/  STG.E.U16 desc[UR4][R238.64], R156 ;  /* 0x0000009cee007986 */ /* 0x0003e8000c101504 */
[----:B0-----:R-:W4:Y:S01]  /*380e0*/  LDL.LU.64 R236, [R1+0x650] ;  /* 0x0006500001ec7983 */ /* 0x001f220000300a00 */
[----:B------:R-:W-:-:S03]  /*380f0*/  PRMT R152, R153, 0x7632, R152 ;  /* 0x0000763299987816 */ /* 0x000fc60000000098 */
[----:B------:R0:W-:Y:S04]  /*38100*/  STG.E.U16 desc[UR4][R222.64], R153 ;  /* 0x00000099de007986 */ /* 0x0001e8000c101504 */
[----:B-1----:R-:W4:Y:S04]  /*38110*/  LDL.LU.64 R238, [R1+0x648] ;  /* 0x0006480001ee7983 */ /* 0x002f280000300a00 */
[----:B0-----:R-:W4:Y:S01]  /*38120*/  LDL.LU.64 R222, [R1+0x640] ;  /* 0x0006400001de7983 */ /* 0x001f220000300a00 */
[----:B------:R-:W-:-:S03]  /*38130*/  PRMT R153, R154, 0x7632, R153 ;  /* 0x000076329a997816 */ /* 0x000fc60000000099 */
[----:B--2---:R0:W-:Y:S04]  /*38140*/  STG.E.U16 desc[UR4][R240.64], R152 ;  /* 0x00000098f0007986 */ /* 0x0041e8000c101504 */
[----:B---3--:R1:W-:Y:S04]  /*38150*/  STG.E.U16 desc[UR4][R224.64], R154 ;  /* 0x0000009ae0007986 */ /* 0x0083e8000c101504 */
[----:B0-----:R-:W2:Y:S01]  /*38160*/  LDL.LU.64 R240, [R1+0x638] ;  /* 0x0006380001f07983 */ /* 0x001ea20000300a00 */
[----:B------:R-:W-:-:S03]  /*38170*/  PRMT R152, R155, 0x7632, R152 ;  /* 0x000076329b987816 */ /* 0x000fc60000000098 */
[----:B----4-:R0:W-:Y:S04]  /*38180*/  STG.E.U16 desc[UR4][R226.64], R153 ;  /* 0x00000099e2007986 */ /* 0x0101e8000c101504 */
[----:B-1----:R-:W3:Y:S04]  /*38190*/  LDL.LU.64 R224, [R1+0x630] ;  /* 0x0006300001e07983 */ /* 0x002ee80000300a00 */
[----:B------:R1:W-:Y:S04]  /*381a0*/  STG.E.U16 desc[UR4][R228.64], R155 ;  /* 0x0000009be4007986 */ /* 0x0003e8000c101504 */
[----:B0-----:R-:W4:Y:S04]  /*381b0*/  LDL.LU.64 R226, [R1+0x628] ;  /* 0x0006280001e27983 */ /* 0x001f280000300a00 */
[----:B-1----:R-:W4:Y:S04]  /*381c0*/  LDL.LU.64 R228, [R1+0x620] ;  /* 0x0006200001e47983 */ /* 0x002f280000300a00 */
[----:B------:R0:W-:Y:S04]  /*381d0*/  STG.E.U16 desc[UR4][R230.64], R152 ;  /* 0x00000098e6007986 */ /* 0x0001e8000c101504 */
[----:B------:R1:W-:Y:S01]  /*381e0*/  STG.E.U16 desc[UR4][R232.64], R148 ;  /* 0x00000094e8007986 */ /* 0x0003e2000c101504 */
[----:B0-----:R-:W-:-:S03]  /*381f0*/  PRMT R152, R148, 0x7632, R152 ;  /* 0x0000763294987816 */ /* 0x001fc60000000098 */
[----:B------:R-:W4:Y:S04]  /*38200*/  LDL.LU.64 R230, [R1+0x618] ;  /* 0x0006180001e67983 */ /* 0x000f280000300a00 */
[----:B-1----:R-:W4:Y:S04]  /*38210*/  LDL.LU.64 R232, [R1+0x610] ;  /* 0x0006100001e87983 */ /* 0x002f280000300a00 */
[----:B------:R0:W-:Y:S04]  /*38220*/  STG.E.U16 desc[UR4][R242.64], R152 ;  /* 0x00000098f2007986 */ /* 0x0001e8000c101504 */
[----:B------:R1:W-:Y:S04]  /*38230*/  STG.E.U16 desc[UR4][R248.64], R149 ;  /* 0x00000095f8007986 */ /* 0x0003e8000c101504 */
[----:B0-----:R-:W4:Y:S04]  /*38240*/  LDL.LU.64 R242, [R1+0x608] ;  /* 0x0006080001f27983 */ /* 0x001f280000300a00 */
[----:B-1----:R-:W4:Y:S01]  /*38250*/  LDL.LU.64 R248, [R1+0x600] ;  /* 0x0006000001f87983 */ /* 0x002f220000300a00 */
[----:B------:R-:W-:-:S02]  /*38260*/  PRMT R148, R149, 0x7632, R148 ;  /* 0x0000763295947816 */ /* 0x000fc40000000094 */
[----:B------:R-:W-:-:S03]  /*38270*/  PRMT R149, R150, 0x7632, R149 ;  /* 0x0000763296957816 */ /* 0x000fc60000000095 */
[----:B------:R0:W-:Y:S04]  /*38280*/  STG.E.U16 desc[UR4][R234.64], R148 ;  /* 0x00000094ea007986 */ /* 0x0001e8000c101504 */
[----:B------:R-:W-:Y:S04]  /*38290*/  STG.E.U16 desc[UR4][R220.64], R150 ;  /* 0x00000096dc007986 */ /* 0x000fe8000c101504 */
[----:B0-----:R-:W4:Y:S01]  /*382a0*/  LDL.LU.64 R234, [R1+0x5f8] ;  /* 0x0005f80001ea7983 */ /* 0x001f220000300a00 */
[----:B------:R-:W-:-:S03]  /*382b0*/  PRMT R148, R151, 0x7632, R148 ;  /* 0x0000763297947816 */ /* 0x000fc60000000094 */
[----:B------:R-:W4:Y:S04]  /*382c0*/  LDL.LU.64 R218, [R1+0x5f0] ;  /* 0x0005f00001da7983 */ /* 0x000f280000300a00 */
[----:B------:R0:W-:Y:S04]  /*382d0*/  STG.E.U16 desc[UR4][R236.64], R149 ;  /* 0x00000095ec007986 */ /* 0x0001e8000c101504 */
[----:B------:R1:W-:Y:S04]  /*382e0*/  STG.E.U16 desc[UR4][R238.64], R151 ;  /* 0x00000097ee007986 */ /* 0x0003e8000c101504 */
[----:B0-----:R-:W4:Y:S04]  /*382f0*/  LDL.LU.64 R236, [R1+0x5e8] ;  /* 0x0005e80001ec7983 */ /* 0x001f280000300a00 */
[----:B------:R0:W-:Y:S04]  /*38300*/  STG.E.U16 desc[UR4][R222.64], R148 ;  /* 0x00000094de007986 */ /* 0x0001e8000c101504 */
[----:B-1----:R-:W4:Y:S04]  /*38310*/  LDL.LU.64 R238, [R1+0x5e0] ;  /* 0x0005e00001ee7983 */ /* 0x002f280000300a00 */
[----:B------:R-:W4:Y:S01]  /*38320*/  LDL.LU.64 R220, [R1+0x5d8] ;  /* 0x0005d80001dc7983 */ /* 0x000f220000300a00 */
[----:B0-----:R-:W-:-:S03]  /*38330*/  PRMT R148, R144, 0x7632, R148 ;  /* 0x0000763290947816 */ /* 0x001fc60000000094 */
[----:B------:R-:W4:Y:S04]  /*38340*/  LDL.LU.64 R222, [R1+0x5d0] ;  /* 0x0005d00001de7983 */ /* 0x000f280000300a00 */
[----:B--2---:R0:W-:Y:S04]  /*38350*/  STG.E.U16 desc[UR4][R240.64], R144 ;  /* 0x00000090f0007986 */ /* 0x0041e8000c101504 */
[----:B---3--:R1:W-:Y:S04]  /*38360*/  STG.E.U16 desc[UR4][R224.64], R148 ;  /* 0x00000094e0007986 */ /* 0x0083e8000c101504 */
[----:B0-----:R-:W2:Y:S01]  /*38370*/  LDL.LU.64 R240, [R1+0x5c8] ;  /* 0x0005c80001f07983 */ /* 0x001ea20000300a00 */
[----:B------:R-:W-:-:S03]  /*38380*/  PRMT R144, R145, 0x7632, R144 ;  /* 0x0000763291907816 */ /* 0x000fc60000000090 */
[----:B----4-:R0:W-:Y:S04]  /*38390*/  STG.E.U16 desc[UR4][R226.64], R145 ;  /* 0x00000091e2007986 */ /* 0x0101e8000c101504 */
[----:B-1----:R-:W3:Y:S04]  /*383a0*/  LDL.LU.64 R224, [R1+0x5c0] ;  /* 0x0005c00001e07983 */ /* 0x002ee80000300a00 */
[----:B------:R1:W-:Y:S01]  /*383b0*/  STG.E.U16 desc[UR4][R228.64], R144 ;  /* 0x00000090e4007986 */ /* 0x0003e2000c101504 */
[----:B0-----:R-:W-:-:S03]  /*383c0*/  PRMT R145, R146, 0x7632, R145 ;  /* 0x0000763292917816 */ /* 0x001fc60000000091 */
[----:B------:R-:W4:Y:S04]  /*383d0*/  LDL.LU.64 R226, [R1+0x5b8] ;  /* 0x0005b80001e27983 */ /* 0x000f280000300a00 */
[----:B-1----:R-:W4:Y:S01]  /*383e0*/  LDL.LU.64 R228, [R1+0x5b0] ;  /* 0x0005b00001e47983 */ /* 0x002f220000300a00 */
[----:B------:R-:W-:-:S03]  /*383f0*/  PRMT R144, R147, 0x7632, R144 ;  /* 0x0000763293907816 */ /* 0x000fc60000000090 */
[----:B------:R0:W-:Y:S04]  /*38400*/  STG.E.U16 desc[UR4][R230.64], R146 ;  /* 0x00000092e6007986 */ /* 0x0001e8000c101504 */
[----:B------:R-:W-:Y:S04]  /*38410*/  STG.E.U16 desc[UR4][R232.64], R145 ;  /* 0x00000091e8007986 */ /* 0x000fe8000c101504 */
[----:B0-----:R-:W4:Y:S04]  /*38420*/  LDL.LU.64 R230, [R1+0x5a8] ;  /* 0x0005a80001e67983 */ /* 0x001f280000300a00 */
[----:B------:R0:W-:Y:S04]  /*38430*/  STG.E.U16 desc[UR4][R242.64], R147 ;  /* 0x00000093f2007986 */ /* 0x0001e8000c101504 */
[----:B------:R1:W-:Y:S04]  /*38440*/  STG.E.U16 desc[UR4][R248.64], R144 ;  /* 0x00000090f8007986 */ /* 0x0003e8000c101504 */
[----:B0-----:R-:W4:Y:S04]  /*38450*/  LDL.LU.64 R242, [R1+0x5a0] ;  /* 0x0005a00001f27983 */ /* 0x001f280000300a00 */
[----:B-1----:R-:W4:Y:S01]  /*38460*/  LDL.LU.64 R248, [R1+0x8f0] ;  /* 0x0008f00001f87983 */ /* 0x002f220000300a00 */
[----:B------:R-:W-:-:S03]  /*38470*/  PRMT R144, R140, 0x7632, R144 ;  /* 0x000076328c907816 */ /* 0x000fc60000000090 */
[----:B------:R-:W4:Y:S04]  /*38480*/  LDL.LU.64 R232, [R1+0x910] ;  /* 0x0009100001e87983 */ /* 0x000f280000300a00 */
[----:B------:R0:W-:Y:S04]  /*38490*/  STG.E.U16 desc[UR4][R234.64], R140 ;  /* 0x0000008cea007986 */ /* 0x0001e8000c101504 */
[----:B------:R-:W-:Y:S01]  /*384a0*/  STG.E.U16 desc[UR4][R218.64], R144 ;  /* 0x00000090da007986 */ /* 0x000fe2000c101504 */
[----:B0-----:R-:W-:-:S03]  /*384b0*/  PRMT R140, R141, 0x7632, R140 ;  /* 0x000076328d8c7816 */ /* 0x001fc6000000008c */
[----:B------:R-:W4:Y:S04]  /*384c0*/  LDL.LU.64 R234, [R1+0x908] ;  /* 0x0009080001ea7983 */ /* 0x000f280000300a00 */
[----:B------:R0:W-:Y:S04]  /*384d0*/  STG.E.U16 desc[UR4][R236.64], R141 ;  /* 0x0000008dec007986 */ /* 0x0001e8000c101504 */
[----:B------:R1:W-:Y:S01]  /*384e0*/  STG.E.U16 desc[UR4][R238.64], R140 ;  /* 0x0000008cee007986 */ /* 0x0003e2000c101504 */
[----:B0-----:R-:W-:-:S03]  /*384f0*/  PRMT R141, R142, 0x7632, R141 ;  /* 0x000076328e8d7816 */ /* 0x001fc6000000008d */
[----:B------:R-:W4:Y:S04]  /*38500*/  LDL.LU.64 R236, [R1+0x900] ;  /* 0x0009000001ec7983 */ /* 0x000f280000300a00 */
[----:B------:R-:W-:Y:S04]  /*38510*/  STG.E.U16 desc[UR4][R220.64], R142 ;  /* 0x0000008edc007986 */ /* 0x000fe8000c101504 */
[----:B-1----:R-:W4:Y:S01]  /*38520*/  LDL.LU.64 R238, [R1+0x918] ;  /* 0x0009180001ee7983 */ /* 0x002f220000300a00 */
[----:B------:R-:W-:-:S03]  /*38530*/  PRMT R140, R143, 0x7632, R140 ;  /* 0x000076328f8c7816 */ /* 0x000fc6000000008c */
[----:B------:R-:W-:Y:S04]  /*38540*/  STG.E.U16 desc[UR4][R222.64], R141 ;  /* 0x0000008dde007986 */ /* 0x000fe8000c101504 */
[----:B------:R-:W4:Y:S04]  /*38550*/  LDL.LU.64 R216, [R1+0x938] ;  /* 0x0009380001d87983 */ /* 0x000f280000300a00 */
[----:B--2---:R0:W-:Y:S04]  /*38560*/  STG.E.U16 desc[UR4][R240.64], R143 ;  /* 0x0000008ff0007986 */ /* 0x0041e8000c101504 */
[----:B---3--:R1:W-:Y:S04]  /*38570*/  STG.E.U16 desc[UR4][R224.64], R140 ;  /* 0x0000008ce0007986 */ /* 0x0083e8000c101504 */
[----:B0-----:R-:W2:Y:S04]  /*38580*/  LDL.LU.64 R240, [R1+0x930] ;  /* 0x0009300001f07983 */ /* 0x001ea80000300a00 */
[----:B------:R-:W3:Y:S01]  /*38590*/  LDL.LU.64 R222, [R1+0x928] ;  /* 0x0009280001de7983 */ /* 0x000ee20000300a00 */
[----:B-1----:R-:W-:-:S03]  /*385a0*/  PRMT R140, R136, 0x7632, R140 ;  /* 0x00007632888c7816 */ /* 0x002fc6000000008c */
[----:B------:R-:W3:Y:S04]  /*385b0*/  LDL.LU.64 R224, [R1+0x940] ;  /* 0x0009400001e07983 */ /* 0x000ee80000300a00 */
[----:B----4-:R0:W-:Y:S04]  /*385c0*/  STG.E.U16 desc[UR4][R226.64], R136 ;  /* 0x00000088e2007986 */ /* 0x0101e8000c101504 */
[----:B------:R1:W-:Y:S04]  /*385d0*/  STG.E.U16 desc[UR4][R228.64], R140 ;  /* 0x0000008ce4007986 */ /* 0x0003e8000c101504 */
[----:B0-----:R-:W4:Y:S01]  /*385e0*/  LDL.LU.64 R226, [R1+0x920] ;  /* 0x0009200001e27983 */ /* 0x001f220000300a00 */
[----:B------:R-:W-:-:S03]  /*385f0*/  PRMT R136, R137, 0x7632, R136 ;  /* 0x0000763289887816 */ /* 0x000fc60000000088 */
        /* <DEDUP_REMOVED lines=9> */
[----:B------:R-:W4:Y:S04]  /*38690*/  LDL.LU.64 R218, [R1+0x580] ;  /* 0x0005800001da7983 */ /* 0x000f280000300a00 */
[----:B------:R0:W-:Y:S04]  /*386a0*/  STG.E.U16 desc[UR4][R232.64], R136 ;  /* 0x00000088e8007986 */ /* 0x0001e8000c101504 */
[----:B------:R1:W-:Y:S04]  /*386b0*/  STG.E.U16 desc[UR4][R234.64], R139 ;  /* 0x0000008bea007986 */ /* 0x0003e8000c101504 */
[----:B0-----:R-:W4:Y:S01]  /*386c0*/  LDL.LU.64 R232, [R1+0x578] ;  /* 0x0005780001e87983 */ /* 0x001f220000300a00 */
[----:B------:R-:W-:-:S03]  /*386d0*/  PRMT R136, R132, 0x7632, R136 ;  /* 0x0000763284887816 */ /* 0x000fc60000000088 */
[----:B-1----:R-:W4:Y:S04]  /*386e0*/  LDL.LU.64 R234, [R1+0x570] ;  /* 0x0005700001ea7983 */ /* 0x002f280000300a00 */
[----:B------:R-:W4:Y:S04]  /*386f0*/  LDL.LU.64 R220, [R1+0x568] ;  /* 0x0005680001dc7983 */ /* 0x000f280000300a00 */
[----:B------:R0:W-:Y:S04]  /*38700*/  STG.E.U16 desc[UR4][R236.64], R137 ;  /* 0x00000089ec007986 */ /* 0x0001e8000c101504 */
[----:B------:R1:W-:Y:S04]  /*38710*/  STG.E.U16 desc[UR4][R238.64], R132 ;  /* 0x00000084ee007986 */ /* 0x0003e8000c101504 */
[----:B0-----:R-:W4:Y:S04]  /*38720*/  LDL.LU.64 R236, [R1+0x560] ;  /* 0x0005600001ec7983 */ /* 0x001f280000300a00 */
[----:B------:R-:W-:Y:S01]  /*38730*/  STG.E.U16 desc[UR4][R216.64], R136 ;  /* 0x00000088d8007986 */ /* 0x000fe2000c101504 */
[----:B-1----:R-:W-:-:S03]  /*38740*/  PRMT R132, R133, 0x7632, R132 ;  /* 0x0000763285847816 */ /* 0x002fc60000000084 */
[----:B------:R-:W4:Y:S04]  /*38750*/  LDL.LU.64 R238, [R1+0x558] ;  /* 0x0005580001ee7983 */ /* 0x000f280000300a00 */
[----:B--2---:R0:W-:Y:S04]  /*38760*/  STG.E.U16 desc[UR4][R240.64], R133 ;  /* 0x00000085f0007986 */ /* 0x0041e8000c101504 */
[----:B---3--:R1:W-:Y:S04]  /*38770*/  STG.E.U16 desc[UR4][R222.64], R132 ;  /* 0x00000084de007986 */ /* 0x0083e8000c101504 */
[----:B0-----:R-:W2:Y:S01]  /*38780*/  LDL.LU.64 R240, [R1+0x550] ;  /* 0x0005500001f07983 */ /* 0x001ea20000300a00 */
[----:B-1----:R-:W-:-:S03]  /*38790*/  PRMT R132, R134, 0x7632, R132 ;  /* 0x0000763286847816 */ /* 0x002fc60000000084 */
[----:B------:R0:W-:Y:S01]  /*387a0*/  STG.E.U16 desc[UR4][R224.64], R134 ;  /* 0x00000086e0007986 */ /* 0x0001e2000c101504 */
[----:B------:R-:W-:-:S03]  /*387b0*/  PRMT R133, R135, 0x7632, R133 ;  /* 0x0000763287857816 */ /* 0x000fc60000000085 */
[----:B------:R-:W3:Y:S04]  /*387c0*/  LDL.LU.64 R222, [R1+0x548] ;  /* 0x0005480001de7983 */ /* 0x000ee80000300a00 */
[----:B----4-:R1:W-:Y:S04]  /*387d0*/  STG.E.U16 desc[UR4][R226.64], R132 ;  /* 0x00000084e2007986 */ /* 0x0103e8000c101504 */
[----:B0-----:R-:W4:Y:S04]  /*387e0*/  LDL.LU.64 R224, [R1+0x540] ;  /* 0x0005400001e07983 */ /* 0x001f280000300a00 */
[----:B------:R0:W-:Y:S04]  /*387f0*/  STG.E.U16 desc[UR4][R228.64], R135 ;  /* 0x00000087e4007986 */ /* 0x0001e8000c101504 */
[----:B-1----:R-:W4:Y:S01]  /*38800*/  LDL.LU.64 R226, [R1+0x538] ;  /* 0x0005380001e27983 */ /* 0x002f220000300a00 */
[----:B------:R-:W-:-:S03]  /*38810*/  PRMT R132, R128, 0x7632, R132 ;  /* 0x0000763280847816 */ /* 0x000fc60000000084 */
[----:B0-----:R-:W4:Y:S04]  /*38820*/  LDL.LU.64 R228, [R1+0x530] ;  /* 0x0005300001e47983 */ /* 0x001f280000300a00 */
[----:B------:R-:W-:Y:S04]  /*38830*/  STG.E.U16 desc[UR4][R230.64], R133 ;  /* 0x00000085e6007986 */ /* 0x000fe8000c101504 */
[----:B------:R0:W-:Y:S04]  /*38840*/  STG.E.U16 desc[UR4][R242.64], R128 ;  /* 0x00000080f2007986 */ /* 0x0001e8000c101504 */
[----:B------:R1:W-:Y:S04]  /*38850*/  STG.E.U16 desc[UR4][R248.64], R132 ;  /* 0x00000084f8007986 */ /* 0x0003e8000c101504 */
[----:B0-----:R-:W4:Y:S04]  /*38860*/  LDL.LU.64 R242, [R1+0x528] ;  /* 0x0005280001f27983 */ /* 0x001f280000300a00 */
[----:B------:R-:W4:Y:S04]  /*38870*/  LDL.LU.64 R230, [R1+0x520] ;  /* 0x0005200001e67983 */ /* 0x000f280000300a00 */
[----:B-1----:R-:W4:Y:S01]  /*38880*/  LDL.LU.64 R248, [R1+0x518] ;  /* 0x0005180001f87983 */ /* 0x002f220000300a00 */
[----:B------:R-:W-:-:S03]  /*38890*/  PRMT R128, R129, 0x7632, R128 ;  /* 0x0000763281807816 */ /* 0x000fc60000000080 */
[----:B------:R0:W-:Y:S04]  /*388a0*/  STG.E.U16 desc[UR4][R218.64], R129 ;  /* 0x00000081da007986 */ /* 0x0001e8000c101504 */
[----:B------:R1:W-:Y:S04]  /*388b0*/  STG.E.U16 desc[UR4][R232.64], R128 ;  /* 0x00000080e8007986 */ /* 0x0003e8000c101504 */
[----:B------:R1:W-:Y:S01]  /*388c0*/  STG.E.U16 desc[UR4][R234.64], R130 ;  /* 0x00000082ea007986 */ /* 0x0003e2000c101504 */
[----:B0-----:R-:W-:-:S03]  /*388d0*/  PRMT R129, R131, 0x7632, R129 ;  /* 0x0000763283817816 */ /* 0x001fc60000000081 */
[----:B-1----:R-:W4:Y:S01]  /*388e0*/  LDL.LU.64 R232, [R1+0x510] ;  /* 0x0005100001e87983 */ /* 0x002f220000300a00 */
[----:B------:R-:W-:-:S03]  /*388f0*/  PRMT R128, R130, 0x7632, R128 ;  /* 0x0000763282807816 */ /* 0x000fc60000000080 */
[----:B------:R-:W4:Y:S01]  /*38900*/  LDL.LU.64 R234, [R1+0x508] ;  /* 0x0005080001ea7983 */ /* 0x000f220000300a00 */
[----:B------:R-:W0:Y:S03]  /*38910*/  LDC R130, c[0x0][0x278] ;  /* 0x00009e00ff827b82 */ /* 0x000e260000000800 */
[----:B------:R1:W-:Y:S02]  /*38920*/  STG.E.U16 desc[UR4][R220.64], R128 ;  /* 0x00000080dc007986 */ /* 0x0003e4000c101504 */
[----:B-1----:R-:W-:Y:S02]  /*38930*/  PRMT R128, R108, 0x7632, R128 ;  /* 0x000076326c807816 */ /* 0x002fe40000000080 */
[----:B------:R1:W-:Y:S04]  /*38940*/  STG.E.U16 desc[UR4][R236.64], R131 ;  /* 0x00000083ec007986 */ /* 0x0003e8000c101504 */
[----:B------:R0:W-:Y:S01]  /*38950*/  STG.E.U16 desc[UR4][R238.64], R129 ;  /* 0x00000081ee007986 */ /* 0x0001e2000c101504 */
[----:B-1----:R-:W1:Y:S03]  /*38960*/  LDC R131, c[0x0][0x278] ;  /* 0x00009e00ff837b82 */ /* 0x002e660000000800 */
[----:B------:R-:W4:Y:S04]  /*38970*/  LDL.LU.64 R236, [R1+0x500] ;  /* 0x0005000001ec7983 */ /* 0x000f280000300a00 */
[----:B0-----:R-:W4:Y:S01]  /*38980*/  LDL.LU.64 R238, [R1+0x4f8] ;  /* 0x0004f80001ee7983 */ /* 0x001f220000300a00 */
[----:B------:R-:W0:Y:S03]  /*38990*/  LDC R129, c[0x0][0x278] ;  /* 0x00009e00ff817b82 */ /* 0x000e260000000800 */
[----:B--2---:R2:W-:Y:S04]  /*389a0*/  STG.E.U16 desc[UR4][R240.64], R108 ;  /* 0x0000006cf0007986 */ /* 0x0045e8000c101504 */
[----:B---3--:R3:W-:Y:S01]  /*389b0*/  STG.E.U16 desc[UR4][R222.64], R128 ;  /* 0x00000080de007986 */ /* 0x0087e2000c101504 */
[----:B--2---:R-:W-:-:S03]  /*389c0*/  PRMT R108, R109, 0x7632, R108 ;  /* 0x000076326d6c7816 */ /* 0x004fc6000000006c */
[----:B------:R-:W1:Y:S04]  /*389d0*/  LDL.LU.64 R240, [R1+0x4f0] ;  /* 0x0004f00001f07983 */ /* 0x000e680000300a00 */
[----:B----4-:R2:W-:Y:S01]  /*389e0*/  STG.E.U16 desc[UR4][R224.64], R109 ;  /* 0x0000006de0007986 */ /* 0x0105e2000c101504 */
[----:B---3--:R-:W3:Y:S03]  /*389f0*/  LDC R128, c[0x0][0x278] ;  /* 0x00009e00ff807b82 */ /* 0x008ee60000000800 */
[----:B------:R4:W-:Y:S05]  /*38a00*/  STG.E.U16 desc[UR4][R226.64], R108 ;  /* 0x0000006ce2007986 */ /* 0x0009ea000c101504 */
[----:B--2---:R-:W2:Y:S01]  /*38a10*/  LDC R109, c[0x0][0x278] ;  /* 0x00009e00ff6d7b82 */ /* 0x004ea20000000800 */
[----:B------:R0:W-:Y:S01]  /*38a20*/  STG.E.U16 desc[UR4][R228.64], R110 ;  /* 0x0000006ee4007986 */ /* 0x0001e2000c101504 */
[----:B----4-:R-:W-:-:S02]  /*38a30*/  PRMT R108, R110, 0x7632, R108 ;  /* 0x000076326e6c7816 */ /* 0x010fc4000000006c */
[----:B0-----:R-:W-:-:S03]  /*38a40*/  PRMT R110, R111, 0x7632, R110 ;  /* 0x000076326f6e7816 */ /* 0x001fc6000000006e */
[----:B------:R0:W-:Y:S04]  /*38a50*/  STG.E.U16 desc[UR4][R242.64], R108 ;  /* 0x0000006cf2007986 */ /* 0x0001e8000c101504 */
[----:B------:R-:W-:Y:S04]  /*38a60*/  STG.E.U16 desc[UR4][R230.64], R111 ;  /* 0x0000006fe6007986 */ /* 0x000fe8000c101504 */
[----:B------:R4:W-:Y:S04]  /*38a70*/  STG.E.U16 desc[UR4][R248.64], R110 ;  /* 0x0000006ef8007986 */ /* 0x0009e8000c101504 */
[----:B0-----:R-:W3:Y:S01]  /*38a80*/  LDL.LU.64 R242, [R1+0x4e8] ;  /* 0x0004e80001f27983 */ /* 0x001ee20000300a00 */
[----:B------:R-:W0:Y:S03]  /*38a90*/  LDC R108, c[0x0][0x278] ;  /* 0x00009e00ff6c7b82 */ /* 0x000e260000000800 */
[----:B----4-:R-:W4:Y:S05]  /*38aa0*/  LDL.LU.64 R248, [R1+0x4e0] ;  /* 0x0004e00001f87983 */ /* 0x010f2a0000300a00 */
[----:B------:R-:W4:Y:S01]  /*38ab0*/  LDC R110, c[0x0][0x278] ;  /* 0x00009e00ff6e7b82 */ /* 0x000f220000000800 */
[----:B------:R-:W4:Y:S01]  /*38ac0*/  LDL.LU.64 R230, [R1+0x4d8] ;  /* 0x0004d80001e67983 */ /* 0x000f220000300a00 */
[----:B------:R-:W-:-:S02]  /*38ad0*/  LEA R232, R129, R188, 0x9 ;  /* 0x000000bc81e87211 */ /* 0x000fc400078e48ff */
[----:B------:R-:W-:-:S04]  /*38ae0*/  PRMT R111, R124, 0x7632, R111 ;  /* 0x000076327c6f7816 */ /* 0x000fc8000000006f */
[----:B------:R-:W4:Y:S01]  /*38af0*/  LDC R129, c[0x0][0x278] ;  /* 0x00009e00ff817b82 */ /* 0x000f220000000800 */
[----:B------:R2:W-:Y:S01]  /*38b00*/  STG.E.U16 desc[UR4][R232.64], R124 ;  /* 0x0000007ce8007986 */ /* 0x0005e2000c101504 */
[----:B------:R-:W-:-:S03]  /*38b10*/  IMAD R234, R130, 0x202, R188 ;  /* 0x0000020282ea7824 */ /* 0x000fc600078e02bc */
[----:B--2---:R-:W2:Y:S01]  /*38b20*/  LDL.LU.64 R232, [R1+0x470] ;  /* 0x0004700001e87983 */ /* 0x004ea20000300a00 */
[----:B------:R-:W-:-:S03]  /*38b30*/  PRMT R124, R125, 0x7632, R124 ;  /* 0x000076327d7c7816 */ /* 0x000fc6000000007c */
[----:B------:R0:W-:Y:S04]  /*38b40*/  STG.E.U16 desc[UR4][R234.64], R111 ;  /* 0x0000006fea007986 */ /* 0x0001e8000c101504 */
[----:B0-----:R-:W2:Y:S01]  /*38b50*/  LDL.LU.64 R234, [R1+0x468] ;  /* 0x0004680001ea7983 */ /* 0x001ea20000300a00 */
[----:B------:R-:W2:Y:S03]  /*38b60*/  LDC R111, c[0x0][0x278] ;  /* 0x00009e00ff6f7b82 */ /* 0x000ea60000000800 */
[----:B------:R-:W2:Y:S01]  /*38b70*/  LDL.LU.64 R228, [R1+0x460] ;  /* 0x0004600001e47983 */ /* 0x000ea20000300a00 */
[----:B------:R-:W-:-:S04]  /*38b80*/  IMAD R236, R109, 0x204, R188 ;  /* 0x000002046dec7824 */ /* 0x000fc800078e02bc */
[----:B------:R-:W0:Y:S01]  /*38b90*/  LDC R109, c[0x0][0x278] ;  /* 0x00009e00ff6d7b82 */ /* 0x000e220000000800 */
[--C-:B---3--:R-:W-:Y:S01]  /*38ba0*/  IMAD R238, R128, 0x206, R188.reuse ;  /* 0x0000020680ee7824 */ /* 0x108fe200078e02bc */
[----:B------:R3:W-:Y:S06]  /*38bb0*/  STG.E.U16 desc[UR4][R236.64], R125 ;  /* 0x0000007dec007986 */ /* 0x0007ec000c101504 */
[----:B------:R-:W0:Y:S01]  /*38bc0*/  LDC R128, c[0x0][0x278] ;  /* 0x00009e00ff807b82 */ /* 0x000e220000000800 */
[----:B------:R3:W-:Y:S04]  /*38bd0*/  STG.E.U16 desc[UR4][R238.64], R124 ;  /* 0x0000007cee007986 */ /* 0x0007e8000c101504 */
[----:B---3--:R-:W3:Y:S03]  /*38be0*/  LDL.LU.64 R236, [R1+0x458] ;  /* 0x0004580001ec7983 */ /* 0x008ee60000300a00 */
[----:B------:R-:W0:Y:S01]  /*38bf0*/  LDC R125, c[0x0][0x278] ;  /* 0x00009e00ff7d7b82 */ /* 0x000e220000000800 */
[----:B------:R-:W3:Y:S07]  /*38c00*/  LDL.LU.64 R238, [R1+0x450] ;  /* 0x0004500001ee7983 */ /* 0x000eee0000300a00 */
[----:B------:R-:W3:Y:S01]  /*38c10*/  LDC R124, c[0x0][0x278] ;  /* 0x00009e00ff7c7b82 */ /* 0x000ee20000000800 */
[----:B-1----:R-:W-:-:S05]  /*38c20*/  IMAD R240, R131, 0x208, R188 ;  /* 0x0000020883f07824 */ /* 0x002fca00078e02bc */
[----:B------:R1:W-:Y:S02]  /*38c30*/  STG.E.U16 desc[UR4][R240.64], R126 ;  /* 0x0000007ef0007986 */ /* 0x0003e4000c101504 */
[----:B-1----:R-:W-:Y:S02]  /*38c40*/  PRMT R126, R126, 0x7632, R126 ;  /* 0x000076327e7e7816 */ /* 0x002fe4000000007e */
[----:B------:R-:W3:Y:S01]  /*38c50*/  LDL.LU.64 R240, [R1+0x448] ;  /* 0x0004480001f07983 */ /* 0x000ee20000300a00 */
[--C-:B------:R-:W-:Y:S02]  /*38c60*/  IMAD R242, R108, 0x20a, R188.reuse ;  /* 0x0000020a6cf27824 */ /* 0x100fe400078e02bc */
[----:B------:R-:W1:Y:S01]  /*38c70*/  LDC R108, c[0x0][0x278] ;  /* 0x00009e00ff6c7b82 */ /* 0x000e620000000800 */
[--C-:B----4-:R-:W-:Y:S02]  /*38c80*/  IMAD R248, R110, 0x20c, R188.reuse ;  /* 0x0000020c6ef87824 */ /* 0x110fe400078e02bc */
[----:B------:R4:W-:Y:S04]  /*38c90*/  STG.E.U16 desc[UR4][R242.64], R126 ;  /* 0x0000007ef2007986 */ /* 0x0009e8000c101504 */
[----:B------:R0:W-:Y:S04]  /*38ca0*/  STG.E.U16 desc[UR4][R248.64], R127 ;  /* 0x0000007ff8007986 */ /* 0x0001e8000c101504 */
[----:B----4-:R-:W4:Y:S04]  /*38cb0*/  LDL.LU.64 R242, [R1+0x440] ;  /* 0x0004400001f27983 */ /* 0x010f280000300a00 */
[----:B0-----:R-:W4:Y:S01]  /*38cc0*/  LDL.LU.64 R248, [R1+0xb8] ;  /* 0x0000b80001f87983 */ /* 0x001f220000300a00 */
[----:B------:R-:W-:Y:S01]  /*38cd0*/  IMAD R230, R129, 0x20e, R188 ;  /* 0x0000020e81e67824 */ /* 0x000fe200078e02bc */
[----:B------:R-:W-:-:S05]  /*38ce0*/  PRMT R110, R127, 0x7632, R110 ;  /* 0x000076327f6e7816 */ /* 0x000fca000000006e */
[----:B------:R0:W-:Y:S01]  /*38cf0*/  STG.E.U16 desc[UR4][R230.64], R110 ;  /* 0x0000006ee6007986 */ /* 0x0001e2000c101504 */
[--C-:B--2---:R-:W-:Y:S02]  /*38d00*/  IMAD R232, R111, 0x210, R188.reuse ;  /* 0x000002106fe87824 */ /* 0x104fe400078e02bc */
[----:B------:R-:W2:Y:S03]  /*38d10*/  LDC R111, c[0x0][0x278] ;  /* 0x00009e00ff6f7b82 */ /* 0x000ea60000000800 */
[----:B------:R1:W-:Y:S05]  /*38d20*/  STG.E.U16 desc[UR4][R232.64], R120 ;  /* 0x00000078e8007986 */ /* 0x0003ea000c101504 */
[----:B0-----:R-:W4:Y:S01]  /*38d30*/  LDC R110, c[0x0][0x278] ;  /* 0x00009e00ff6e7b82 */ /* 0x001f220000000800 */
[----:B------:R-:W2:Y:S04]  /*38d40*/  LDL.LU.64 R230, [R1+0xb0] ;  /* 0x0000b00001e67983 */ /* 0x000ea80000300a00 */
[----:B-1----:R-:W2:Y:S01]  /*38d50*/  LDL.LU.64 R232, [R1+0xa8] ;  /* 0x0000a80001e87983 */ /* 0x002ea20000300a00 */
[--C-:B------:R-:W-:Y:S01]  /*38d60*/  IMAD R234, R109, 0x212, R188.reuse ;  /* 0x000002126dea7824 */ /* 0x100fe200078e02bc */
[----:B------:R-:W-:Y:S01]  /*38d70*/  PRMT R109, R120, 0x7632, R109 ;  /* 0x00007632786d7816 */ /* 0x000fe2000000006d */
[--C-:B------:R-:W-:Y:S01]  /*38d80*/  IMAD R228, R125, 0x214, R188.reuse ;  /* 0x000002147de47824 */ /* 0x100fe200078e02bc */
[----:B------:R-:W0:Y:S03]  /*38d90*/  LDC R120, c[0x0][0x278] ;  /* 0x00009e00ff787b82 */ /* 0x000e260000000800 */
[----:B------:R1:W-:Y:S04]  /*38da0*/  STG.E.U16 desc[UR4][R234.64], R109 ;  /* 0x0000006dea007986 */ /* 0x0003e8000c101504 */
[----:B------:R1:W-:Y:S04]  /*38db0*/  STG.E.U16 desc[UR4][R228.64], R121 ;  /* 0x00000079e4007986 */ /* 0x0003e8000c101504 */
[----:B-1----:R-:W2:Y:S01]  /*38dc0*/  LDL.LU.64 R234, [R1+0xa0] ;  /* 0x0000a00001ea7983 */ /* 0x002ea20000300a00 */
[----:B------:R-:W1:Y:S01]  /*38dd0*/  LDC R109, c[0x0][0x278] ;  /* 0x00009e00ff6d7b82 */ /* 0x000e620000000800 */
[----:B------:R-:W-:Y:S01]  /*38de0*/  PRMT R121, R121, 0x7632, R121 ;  /* 0x0000763279797816 */ /* 0x000fe20000000079 */
[----:B---3--:R-:W-:-:S06]  /*38df0*/  IMAD R236, R124, 0x216, R188 ;  /* 0x000002167cec7824 */ /* 0x008fcc00078e02bc */
[----:B------:R-:W3:Y:S01]  /*38e00*/  LDC R124, c[0x0][0x278] ;  /* 0x00009e00ff7c7b82 */ /* 0x000ee20000000800 */
[--C-:B------:R-:W-:Y:S01]  /*38e10*/  IMAD R238, R128, 0x218, R188.reuse ;  /* 0x0000021880ee7824 */ /* 0x100fe200078e02bc */
[----:B------:R0:W-:Y:S04]  /*38e20*/  STG.E.U16 desc[UR4][R236.64], R121 ;  /* 0x00000079ec007986 */ /* 0x0001e8000c101504 */
[----:B------:R0:W-:Y:S04]  /*38e30*/  STG.E.U16 desc[UR4][R238.64], R122 ;  /* 0x0000007aee007986 */ /* 0x0001e8000c101504 */
[----:B0-----:R-:W3:Y:S01]  /*38e40*/  LDL.LU.64 R236, [R1+0x98] ;  /* 0x0000980001ec7983 */ /* 0x001ee20000300a00 */
[----:B------:R-:W0:Y:S03]  /*38e50*/  LDC R121, c[0x0][0x278] ;  /* 0x00009e00ff797b82 */ /* 0x000e260000000800 */
[----:B------:R-:W3:Y:S01]  /*38e60*/  LDL.LU.64 R238, [R1+0x90] ;  /* 0x0000900001ee7983 */ /* 0x000ee20000300a00 */
[----:B------:R-:W-:Y:S01]  /*38e70*/  IMAD R240, R108, 0x21a, R188 ;  /* 0x0000021a6cf07824 */ /* 0x000fe200078e02bc */
[----:B------:R-:W-:-:S03]  /*38e80*/  PRMT R108, R122, 0x7632, R108 ;  /* 0x000076327a6c7816 */ /* 0x000fc6000000006c */
[----:B------:R-:W0:Y:S02]  /*38e90*/  LDC R122, c[0x0][0x278] ;  /* 0x00009e00ff7a7b82 */ /* 0x000e240000000800 */
[----:B------:R1:W-:Y:S04]  /*38ea0*/  STG.E.U16 desc[UR4][R240.64], R108 ;  /* 0x0000006cf0007986 */ /* 0x0003e8000c101504 */
[----:B-1----:R-:W0:Y:S02]  /*38eb0*/  LDL.LU.64 R240, [R1+0x88] ;  /* 0x0000880001f07983 */ /* 0x002e240000300a00 */
[----:B------:R-:W1:Y:S02]  /*38ec0*/  LDC R108, c[0x0][0x278] ;  /* 0x00009e00ff6c7b82 */ /* 0x000e640000000800 */
[----:B------:R-:W3:Y:S01]  /*38ed0*/  LDL.LU.64 R224, [R1+0x80] ;  /* 0x0000800001e07983 */ /* 0x000ee20000300a00 */
[----:B----4-:R-:W-:-:S05]  /*38ee0*/  IMAD R242, R110, 0x21c, R188 ;  /* 0x0000021c6ef27824 */ /* 0x010fca00078e02bc */
[----:B------:R-:W4:Y:S01]  /*38ef0*/  LDC R110, c[0x0][0x278] ;  /* 0x00009e00ff6e7b82 */ /* 0x000f220000000800 */
[--C-:B--2---:R-:W-:Y:S01]  /*38f00*/  IMAD R248, R111, 0x21e, R188.reuse ;  /* 0x0000021e6ff87824 */ /* 0x104fe200078e02bc */
[----:B------:R-:W-:Y:S01]  /*38f10*/  PRMT R111, R123, 0x7632, R111 ;  /* 0x000076327b6f7816 */ /* 0x000fe2000000006f */
[----:B------:R2:W-:Y:S04]  /*38f20*/  STG.E.U16 desc[UR4][R242.64], R123 ;  /* 0x0000007bf2007986 */ /* 0x0005e8000c101504 */
[----:B------:R1:W-:Y:S04]  /*38f30*/  STG.E.U16 desc[UR4][R248.64], R111 ;  /* 0x0000006ff8007986 */ /* 0x0003e8000c101504 */
[----:B--2---:R-:W2:Y:S04]  /*38f40*/  LDL.LU.64 R242, [R1+0x78] ;  /* 0x0000780001f27983 */ /* 0x004ea80000300a00 */
[----:B-1----:R-:W2:Y:S01]  /*38f50*/  LDL.LU.64 R248, [R1+0x70] ;  /* 0x0000700001f87983 */ /* 0x002ea20000300a00 */
[----:B------:R-:W1:Y:S01]  /*38f60*/  LDC R111, c[0x0][0x278] ;  /* 0x00009e00ff6f7b82 */ /* 0x000e620000000800 */
[----:B------:R-:W-:-:S02]  /*38f70*/  IMAD R230, R109, 0x220, R188 ;  /* 0x000002206de67824 */ /* 0x000fc400078e02bc */
[----:B------:R-:W2:Y:S01]  /*38f80*/  LDL.LU.64 R226, [R1+0x68] ;  /* 0x0000680001e27983 */ /* 0x000ea20000300a00 */
[----:B------:R-:W-:Y:S01]  /*38f90*/  IMAD R232, R120, 0x222, R188 ;  /* 0x0000022278e87824 */ /* 0x000fe200078e02bc */
[----:B------:R-:W-:-:S03]  /*38fa0*/  PRMT R120, R116, 0x7632, R120 ;  /* 0x0000763274787816 */ /* 0x000fc60000000078 */
[----:B------:R-:W2:Y:S01]  /*38fb0*/  LDC R109, c[0x0][0x278] ;  /* 0x00009e00ff6d7b82 */ /* 0x000ea20000000800 */
[----:B------:R4:W-:Y:S04]  /*38fc0*/  STG.E.U16 desc[UR4][R230.64], R116 ;  /* 0x00000074e6007986 */ /* 0x0009e8000c101504 */
[----:B------:R-:W2:Y:S04]  /*38fd0*/  LDL.LU.64 R228, [R1+0x60] ;  /* 0x0000600001e47983 */ /* 0x000ea80000300a00 */
[----:B------:R3:W-:Y:S01]  /*38fe0*/  STG.E.U16 desc[UR4][R232.64], R120 ;  /* 0x00000078e8007986 */ /* 0x0007e2000c101504 */
[----:B----4-:R-:W4:Y:S03]  /*38ff0*/  LDC R116, c[0x0][0x278] ;  /* 0x00009e00ff747b82 */ /* 0x010f260000000800 */
[----:B------:R-:W4:Y:S04]  /*39000*/  LDL.LU.64 R230, [R1+0x58] ;  /* 0x0000580001e67983 */ /* 0x000f280000300a00 */
[----:B---3--:R-:W3:Y:S01]  /*39010*/  LDL.LU.64 R232, [R1+0x50] ;  /* 0x0000500001e87983 */ /* 0x008ee20000300a00 */
[----:B------:R-:W-:Y:S01]  /*39020*/  IMAD R234, R124, 0x224, R188 ;  /* 0x000002247cea7824 */ /* 0x000fe200078e02bc */
[----:B------:R-:W4:Y:S04]  /*39030*/  LDC R120, c[0x0][0x278] ;  /* 0x00009e00ff787b82 */ /* 0x000f280000000800 */
[----:B------:R1:W-:Y:S02]  /*39040*/  STG.E.U16 desc[UR4][R234.64], R117 ;  /* 0x00000075ea007986 */ /* 0x0003e4000c101504 */
[----:B-1----:R-:W-:-:S02]  /*39050*/  PRMT R117, R117, 0x7632, R117 ;  /* 0x0000763275757816 */ /* 0x002fc40000000075 */
[----:B------:R-:W3:Y:S01]  /*39060*/  LDL.LU.64 R234, [R1+0x48] ;  /* 0x0000480001ea7983 */ /* 0x000ee20000300a00 */
[--C-:B------:R-:W-:Y:S02]  /*39070*/  IMAD R236, R108, 0x226, R188.reuse ;  /* 0x000002266cec7824 */ /* 0x100fe400078e02bc */
[----:B------:R-:W1:Y:S01]  /*39080*/  LDC R108, c[0x0][0x278] ;  /* 0x00009e00ff6c7b82 */ /* 0x000e620000000800 */
[----:B------:R-:W-:Y:S01]  /*39090*/  IMAD R238, R110, 0x228, R188 ;  /* 0x000002286eee7824 */ /* 0x000fe200078e02bc */
[----:B------:R-:W-:Y:S01]  /*390a0*/  PRMT R110, R118, 0x7632, R110 ;  /* 0x00007632766e7816 */ /* 0x000fe2000000006e */
[----:B------:R1:W-:Y:S04]  /*390b0*/  STG.E.U16 desc[UR4][R236.64], R117 ;  /* 0x00000075ec007986 */ /* 0x0003e8000c101504 */
[----:B------:R1:W-:Y:S04]  /*390c0*/  STG.E.U16 desc[UR4][R238.64], R118 ;  /* 0x00000076ee007986 */ /* 0x0003e8000c101504 */
[----:B-1----:R-:W3:Y:S01]  /*390d0*/  LDL.LU.64 R236, [R1+0x40] ;  /* 0x0000400001ec7983 */ /* 0x002ee20000300a00 */
[----:B------:R-:W1:Y:S03]  /*390e0*/  LDC R117, c[0x0][0x278] ;  /* 0x00009e00ff757b82 */ /* 0x000e660000000800 */
[----:B------:R-:W3:Y:S05]  /*390f0*/  LDL.LU.64 R238, [R1+0x38] ;  /* 0x0000380001ee7983 */ /* 0x000eea0000300a00 */
[----:B------:R-:W1:Y:S01]  /*39100*/  LDC R118, c[0x0][0x278] ;  /* 0x00009e00ff767b82 */ /* 0x000e620000000800 */
[----:B0-----:R-:W-:-:S07]  /*39110*/  IMAD R240, R121, 0x22a, R188 ;  /* 0x0000022a79f07824 */ /* 0x001fce00078e02bc */
[----:B------:R-:W0:Y:S01]  /*39120*/  LDC R121, c[0x0][0x278] ;  /* 0x00009e00ff797b82 */ /* 0x000e220000000800 */
[--C-:B------:R-:W-:Y:S01]  /*39130*/  IMAD R224, R111, 0x22c, R188.reuse ;  /* 0x0000022c6fe07824 */ /* 0x100fe200078e02bc */
[----:B------:R1:W-:Y:S04]  /*39140*/  STG.E.U16 desc[UR4][R240.64], R110 ;  /* 0x0000006ef0007986 */ /* 0x0003e8000c101504 */
[----:B------:R-:W-:Y:S02]  /*39150*/  STG.E.U16 desc[UR4][R224.64], R119 ;  /* 0x00000077e0007986 */ /* 0x000fe4000c101504 */
[----:B------:R-:W0:Y:S02]  /*39160*/  LDC R111, c[0x0][0x278] ;  /* 0x00009e00ff6f7b82 */ /* 0x000e240000000800 */
[----:B-1----:R-:W3:Y:S06]  /*39170*/  LDL.LU.64 R240, [R1+0x30] ;  /* 0x0000300001f07983 */ /* 0x002eec0000300a00 */
[----:B------:R-:W3:Y:S01]  /*39180*/  LDC R110, c[0x0][0x278] ;  /* 0x00009e00ff6e7b82 */ /* 0x000ee20000000800 */
[--C-:B--2---:R-:W-:Y:S01]  /*39190*/  IMAD R242, R109, 0x22e, R188.reuse ;  /* 0x0000022e6df27824 */ /* 0x104fe200078e02bc */
[----:B------:R-:W-:Y:S01]  /*391a0*/  PRMT R109, R119, 0x7632, R109 ;  /* 0x00007632776d7816 */ /* 0x000fe2000000006d */
[----:B----4-:R-:W-:-:S04]  /*391b0*/  IMAD R248, R116, 0x230, R188 ;  /* 0x0000023074f87824 */ /* 0x010fc800078e02bc */
[----:B------:R1:W-:Y:S01]  /*391c0*/  STG.E.U16 desc[UR4][R242.64], R109 ;  /* 0x0000006df2007986 */ /* 0x0003e2000c101504 */
[----:B------:R-:W2:Y:S03]  /*391d0*/  LDC R116, c[0x0][0x278] ;  /* 0x00009e00ff747b82 */ /* 0x000ea60000000800 */
[----:B------:R4:W-:Y:S04]  /*391e0*/  STG.E.U16 desc[UR4][R248.64], R112 ;  /* 0x00000070f8007986 */ /* 0x0009e8000c101504 */
[----:B-1----:R-:W2:Y:S01]  /*391f0*/  LDL.LU.64 R242, [R1+0x28] ;  /* 0x0000280001f27983 */ /* 0x002ea20000300a00 */
[----:B------:R-:W-:Y:S01]  /*39200*/  IMAD R226, R120, 0x232, R188 ;  /* 0x0000023278e27824 */ /* 0x000fe200078e02bc */
[----:B------:R-:W1:Y:S02]  /*39210*/  LDC R109, c[0x0][0x278] ;  /* 0x00009e00ff6d7b82 */ /* 0x000e640000000800 */
[----:B----4-:R-:W4:Y:S01]  /*39220*/  LDL.LU.64 R248, [R1+0x20] ;  /* 0x0000200001f87983 */ /* 0x010f220000300a00 */
[----:B------:R-:W-:-:S05]  /*39230*/  PRMT R112, R112, 0x7632, R112 ;  /* 0x0000763270707816 */ /* 0x000fca0000000070 */
[----:B------:R0:W-:Y:S01]  /*39240*/  STG.E.U16 desc[UR4][R226.64], R112 ;  /* 0x00000070e2007986 */ /* 0x0001e2000c101504 */
[--C-:B------:R-:W-:Y:S01]  /*39250*/  IMAD R228, R122, 0x234, R188.reuse ;  /* 0x000002347ae47824 */ /* 0x100fe200078e02bc */
[----:B------:R-:W4:Y:S01]  /*39260*/  LDC R120, c[0x0][0x278] ;  /* 0x00009e00ff787b82 */ /* 0x000f220000000800 */
[----:B---3--:R-:W-:-:S07]  /*39270*/  IMAD R232, R110, 0x238, R188 ;  /* 0x000002386ee87824 */ /* 0x008fce00078e02bc */
[----:B------:R-:W4:Y:S08]  /*39280*/  LDC R110, c[0x0][0x278] ;  /* 0x00009e00ff6e7b82 */ /* 0x000f300000000800 */
[----:B0-----:R-:W0:Y:S01]  /*39290*/  LDC R112, c[0x0][0x278] ;  /* 0x00009e00ff707b82 */ /* 0x001e220000000800 */
[----:B------:R-:W-:Y:S01]  /*392a0*/  IMAD R230, R108, 0x236, R188 ;  /* 0x000002366ce67824 */ /* 0x000fe200078e02bc */
[----:B------:R-:W-:Y:S01]  /*392b0*/  PRMT R108, R113, 0x7632, R108 ;  /* 0x00007632716c7816 */ /* 0x000fe2000000006c */
[----:B------:R3:W-:Y:S01]  /*392c0*/  STG.E.U16 desc[UR4][R228.64], R113 ;  /* 0x00000071e4007986 */ /* 0x0007e2000c101504 */
[----:B------:R-:W-:Y:S01]  /*392d0*/  IMAD R234, R111, 0x23a, R188 ;  /* 0x0000023a6fea7824 */ /* 0x000fe200078e02bc */
[----:B------:R-:W-:-:S02]  /*392e0*/  PRMT R111, R114, 0x7632, R111 ;  /* 0x00007632726f7816 */ /* 0x000fc4000000006f */
[----:B------:R1:W-:Y:S01]  /*392f0*/  STG.E.U16 desc[UR4][R230.64], R108 ;  /* 0x0000006ce6007986 */ /* 0x0003e2000c101504 */
[----:B------:R-:W-:-:S03]  /*39300*/  PRMT R122, R104, 0x7632, R122 ;  /* 0x00007632687a7816 */ /* 0x000fc6000000007a */
[----:B------:R1:W-:Y:S01]  /*39310*/  STG.E.U16 desc[UR4][R232.64], R114 ;  /* 0x00000072e8007986 */ /* 0x0003e2000c101504 */
[----:B---3--:R-:W3:Y:S03]  /*39320*/  LDC R113, c[0x0][0x278] ;  /* 0x00009e00ff717b82 */ /* 0x008ee60000000800 */
[----:B------:R2:W-:Y:S05]  /*39330*/  STG.E.U16 desc[UR4][R234.64], R111 ;  /* 0x0000006fea007986 */ /* 0x0005ea000c101504 */
[----:B-1----:R-:W1:Y:S08]  /*39340*/  LDC R108, c[0x0][0x278] ;  /* 0x00009e00ff6c7b82 */ /* 0x002e700000000800 */
[----:B------:R-:W4:Y:S08]  /*39350*/  LDC R114, c[0x0][0x278] ;  /* 0x00009e00ff727b82 */ /* 0x000f300000000800 */
[----:B--2---:R-:W2:Y:S01]  /*39360*/  LDC R111, c[0x0][0x278] ;  /* 0x00009e00ff6f7b82 */ /* 0x004ea20000000800 */
[--C-:B------:R-:W-:Y:S01]  /*39370*/  IMAD R236, R109, 0x23c, R188.reuse ;  /* 0x0000023c6dec7824 */ /* 0x100fe200078e02bc */
[----:B------:R-:W-:Y:S01]  /*39380*/  PRMT R109, R115, 0x7632, R109 ;  /* 0x00007632736d7816 */ /* 0x000fe2000000006d */
[----:B------:R-:W-:Y:S01]  /*39390*/  IMAD R121, R121, 0x250, RZ ;  /* 0x0000025079797824 */ /* 0x000fe200078e02ff */
[----:B------:R-:W-:Y:S01]  /*393a0*/  PRMT R123, R107, 0x7632, R123 ;  /* 0x000076326b7b7816 */ /* 0x000fe2000000007b */
[--C-:B------:R-:W-:Y:S01]  /*393b0*/  IMAD R238, R116, 0x23e, R188.reuse ;  /* 0x0000023e74ee7824 */ /* 0x100fe200078e02bc */
[----:B------:R0:W-:Y:S01]  /*393c0*/  STG.E.U16 desc[UR4][R236.64], R115 ;  /* 0x00000073ec007986 */ /* 0x0001e2000c101504 */
[----:B-1----:R-:W-:Y:S01]  /*393d0*/  IMAD R119, R108, 0x123, RZ ;  /* 0x000001236c777824 */ /* 0x002fe200078e02ff */
[----:B------:R-:W1:Y:S02]  /*393e0*/  LDC R116, c[0x0][0x278] ;  /* 0x00009e00ff747b82 */ /* 0x000e640000000800 */
[----:B------:R3:W-:Y:S06]  /*393f0*/  STG.E.U16 desc[UR4][R238.64], R109 ;  /* 0x0000006dee007986 */ /* 0x0007ec000c101504 */
[----:B------:R-:W1:Y:S08]  /*39400*/  LDC R234, c[0x0][0x278] ;  /* 0x00009e00ffea7b82 */ /* 0x000e700000000800 */
[----:B0-----:R-:W0:Y:S01]  /*39410*/  LDC R115, c[0x0][0x278] ;  /* 0x00009e00ff737b82 */ /* 0x001e220000000800 */
[----:B---3--:R-:W-:Y:S01]  /*39420*/  IMAD R108, R113, 0x246, R188 ;  /* 0x00000246716c7824 */ /* 0x008fe200078e02bc */
[----:B------:R-:W-:Y:S01]  /*39430*/  LEA.HI.X.SX32 R109, R119, R3, 0x1, P4 ;  /* 0x00000003776d7211 */ /* 0x000fe200020f0eff */
[----:B------:R-:W3:Y:S04]  /*39440*/  LDL.LU R239, [R1+0x94c] ;  /* 0x00094c0001ef7983 */ /* 0x000ee80000300800 */
[----:B------:R-:W3:Y:S01]  /*39450*/  LDL.LU R237, [R1+0x948] ;  /* 0x0009480001ed7983 */ /* 0x000ee20000300800 */
[----:B------:R-:W1:Y:S03]  /*39460*/  LDC R119, c[0x0][0x278] ;  /* 0x00009e00ff777b82 */ /* 0x000e660000000800 */
[----:B------:R-:W3:Y:S05]  /*39470*/  LDL.LU R238, [R1+0x814] ;  /* 0x0008140001ee7983 */ /* 0x000eea0000300800 */
[----:B------:R-:W1:Y:S01]  /*39480*/  LDC R113, c[0x0][0x278] ;  /* 0x00009e00ff717b82 */ /* 0x000e620000000800 */
[----:B0-----:R-:W-:-:S07]  /*39490*/  IMAD R115, R115, 0x24c, RZ ;  /* 0x0000024c73737824 */ /* 0x001fce00078e02ff */
[----:B------:R-:W0:Y:S01]  /*394a0*/  LDC R236, c[0x0][0x278] ;  /* 0x00009e00ffec7b82 */ /* 0x000e220000000800 */
[----:B------:R-:W-:-:S07]  /*394b0*/  IMAD R240, R117, 0x240, R188 ;  /* 0x0000024075f07824 */ /* 0x000fce00078e02bc */
[----:B------:R-:W1:Y:S01]  /*394c0*/  LDC R117, c[0x0][0x278] ;  /* 0x00009e00ff757b82 */ /* 0x000e620000000800 */
[----:B------:R0:W-:Y:S01]  /*394d0*/  STG.E.U16 desc[UR4][R240.64], R104 ;  /* 0x00000068f0007986 */ /* 0x0001e2000c101504 */
[----:B------:R-:W-:-:S03]  /*394e0*/  IMAD R242, R112, 0x242, R188 ;  /* 0x0000024270f27824 */ /* 0x000fc600078e02bc */
[----:B0-----:R-:W3:Y:S01]  /*394f0*/  LDL.LU R240, [R1+0x804] ;  /* 0x0008040001f07983 */ /* 0x001ee20000300800 */
[----:B----4-:R-:W-:-:S03]  /*39500*/  IMAD R248, R110, 0x244, R188 ;  /* 0x000002446ef87824 */ /* 0x010fc600078e02bc */
[----:B------:R0:W-:Y:S01]  /*39510*/  STG.E.U16 desc[UR4][R242.64], R122 ;  /* 0x0000007af2007986 */ /* 0x0001e2000c101504 */
[----:B--2---:R-:W-:Y:S01]  /*39520*/  IMAD R104, R111, 0x248, R188 ;  /* 0x000002486f687824 */ /* 0x004fe200078e02bc */
[----:B------:R-:W2:Y:S02]  /*39530*/  LDC R112, c[0x0][0x278] ;  /* 0x00009e00ff707b82 */ /* 0x000ea40000000800 */
[----:B------:R4:W-:Y:S01]  /*39540*/  STG.E.U16 desc[UR4][R248.64], R105 ;  /* 0x00000069f8007986 */ /* 0x0009e2000c101504 */
[----:B------:R-:W-:Y:S02]  /*39550*/  PRMT R110, R105, 0x7632, R110 ;  /* 0x00007632696e7816 */ /* 0x000fe4000000006e */
[----:B0-----:R-:W-:Y:S01]  /*39560*/  PRMT R122, R106, 0x7632, R122 ;  /* 0x000076326a7a7816 */ /* 0x001fe2000000007a */
[----:B-1----:R-:W-:Y:S01]  /*39570*/  IMAD R117, R117, 0x127, RZ ;  /* 0x0000012775757824 */ /* 0x002fe200078e02ff */
[----:B------:R-:W3:Y:S01]  /*39580*/  LDL.LU R243, [R1+0x810] ;  /* 0x0008100001f37983 */ /* 0x000ee20000300800 */
[----:B----4-:R-:W0:Y:S03]  /*39590*/  LDC R249, c[0x0][0x278] ;  /* 0x00009e00fff97b82 */ /* 0x010e260000000800 */
[----:B------:R1:W-:Y:S01]  /*395a0*/  STG.E.U16 desc[UR4][R108.64], R110 ;  /* 0x0000006e6c007986 */ /* 0x0003e2000c101504 */
[----:B------:R-:W-:-:S02]  /*395b0*/  IMAD R188, R189, 0x24a, R188 ;  /* 0x0000024abdbc7824 */ /* 0x000fc400078e02bc */
[----:B------:R-:W-:Y:S01]  /*395c0*/  IMAD R111, R116, 0x24e, RZ ;  /* 0x0000024e746f7824 */ /* 0x000fe200078e02ff */
[----:B------:R-:W4:Y:S01]  /*395d0*/  LDL.LU R241, [R1+0x80c] ;  /* 0x00080c0001f17983 */ /* 0x000f220000300800 */
[----:B------:R-:W2:Y:S01]  /*395e0*/  LDC R116, c[0x0][0x278] ;  /* 0x00009e00ff747b82 */ /* 0x000ea20000000800 */
[----:B------:R-:W-:Y:S02]  /*395f0*/  IMAD R113, R113, 0x256, RZ ;  /* 0x0000025671717824 */ /* 0x000fe400078e02ff */
[----:B------:R-:W4:Y:S01]  /*39600*/  LDL.LU R242, [R1+0x808] ;  /* 0x0008080001f27983 */ /* 0x000f220000300800 */
[----:B0-----:R-:W-:Y:S02]  /*39610*/  IMAD R249, R249, 0x124, RZ ;  /* 0x00000124f9f97824 */ /* 0x001fe400078e02ff */
[----:B-1----:R-:W-:Y:S01]  /*39620*/  IMAD R109, R114, 0x125, RZ ;  /* 0x00000125726d7824 */ /* 0x002fe200078e02ff */
[----:B------:R-:W-:Y:S01]  /*39630*/  IADD3 R108, P4, R115, R2, RZ ;  /* 0x00000002736c7210 */ /* 0x000fe20007f9e0ff */
[----:B------:R-:W0:Y:S01]  /*39640*/  LDC R114, c[0x0][0x278] ;  /* 0x00009e00ff727b82 */ /* 0x000e220000000800 */
[-C--:B------:R-:W-:Y:S01]  /*39650*/  LEA.HI.X.SX32 R105, R249, R3.reuse, 0x1, P6 ;  /* 0x00000003f9697211 */ /* 0x080fe200030f0eff */
[----:B------:R-:W4:Y:S06]  /*39660*/  LDL.LU R248, [R1+0x800] ;  /* 0x0008000001f87983 */ /* 0x000f2c0000300800 */
[----:B------:R-:W1:Y:S01]  /*39670*/  LDC R249, c[0x0][0x278] ;  /* 0x00009e00fff97b82 */ /* 0x000e620000000800 */
[----:B------:R-:W-:-:S07]  /*39680*/  LEA.HI.X.SX32 R189, R109, R3, 0x1, P5 ;  /* 0x000000036dbd7211 */ /* 0x000fce00028f0eff */
[----:B------:R-:W2:Y:S01]  /*39690*/  LDC R115, c[0x0][0x278] ;  /* 0x00009e00ff737b82 */ /* 0x000ea20000000800 */
[----:B-1----:R-:W-:-:S05]  /*396a0*/  IMAD R249, R249, 0x126, RZ ;  /* 0x00000126f9f97824 */ /* 0x002fca00078e02ff */
[----:B------:R-:W-:Y:S02]  /*396b0*/  LEA.HI.X.SX32 R109, R249, R3, 0x1, P4 ;  /* 0x00000003f96d7211 */ /* 0x000fe400020f0eff */
[----:B------:R-:W1:Y:S01]  /*396c0*/  LDC R249, c[0x0][0x278] ;  /* 0x00009e00fff97b82 */ /* 0x000e620000000800 */
[----:B------:R0:W-:Y:S02]  /*396d0*/  STG.E.U16 desc[UR4][R104.64], R106 ;  /* 0x0000006a68007986 */ /* 0x0001e4000c101504 */
[----:B0-----:R-:W-:Y:S01]  /*396e0*/  IMAD R105, R119, 0x252, RZ ;  /* 0x0000025277697824 */ /* 0x001fe200078e02ff */
[----:B------:R-:W-:-:S04]  /*396f0*/  IADD3 R104, P5, R121, R2, RZ ;  /* 0x0000000279687210 */ /* 0x000fc80007fbe0ff */
[----:B------:R-:W-:Y:S01]  /*39700*/  IADD3 R106, P4, R105, R2, RZ ;  /* 0x00000002696a7210 */ /* 0x000fe20007f9e0ff */
[----:B-1----:R-:W-:-:S05]  /*39710*/  IMAD R249, R249, 0x128, RZ ;  /* 0x00000128f9f97824 */ /* 0x002fca00078e02ff */
[----:B------:R-:W-:Y:S02]  /*39720*/  LEA.HI.X.SX32 R105, R249, R3, 0x1, P5 ;  /* 0x00000003f9697211 */ /* 0x000fe400028f0eff */
[----:B------:R-:W0:Y:S01]  /*39730*/  LDC R249, c[0x0][0x278] ;  /* 0x00009e00fff97b82 */ /* 0x000e220000000800 */
[----:B------:R-:W-:Y:S01]  /*39740*/  IMAD R121, R118, 0x254, RZ ;  /* 0x0000025476797824 */ /* 0x000fe200078e02ff */
[----:B------:R-:W-:Y:S04]  /*39750*/  STG.E.U16 desc[UR4][R188.64], R122 ;  /* 0x0000007abc007986 */ /* 0x000fe8000c101504 */
[----:B------:R1:W-:Y:S01]  /*39760*/  STG.E.U16 desc[UR4][R108.64], R107 ;  /* 0x0000006b6c007986 */ /* 0x0003e2000c101504 */
[-C--:B------:R-:W-:Y:S01]  /*39770*/  IADD3 R110, P6, R111, R2.reuse, RZ ;  /* 0x000000026f6e7210 */ /* 0x080fe20007fde0ff */
[----:B------:R-:W-:Y:S01]  /*39780*/  IMAD R119, R120, 0x129, RZ ;  /* 0x0000012978777824 */ /* 0x000fe200078e02ff */
[----:B------:R-:W3:Y:S01]  /*39790*/  LDC R118, c[0x0][0x278] ;  /* 0x00009e00ff767b82 */ /* 0x000ee20000000800 */
[----:B-1----:R-:W-:Y:S01]  /*397a0*/  IADD3 R108, P5, R121, R2, RZ ;  /* 0x00000002796c7210 */ /* 0x002fe20007fbe0ff */
[----:B--2---:R-:W-:-:S02]  /*397b0*/  IMAD R115, R115, 0x25c, RZ ;  /* 0x0000025c73737824 */ /* 0x004fc400078e02ff */
[----:B0-----:R-:W-:Y:S01]  /*397c0*/  IMAD R249, R249, 0x12a, RZ ;  /* 0x0000012af9f97824 */ /* 0x001fe200078e02ff */
[----:B------:R-:W-:-:S03]  /*397d0*/  LEA.HI.X.SX32 R111, R117, R3, 0x1, P6 ;  /* 0x00000003756f7211 */ /* 0x000fc600030f0eff */
[----:B------:R-:W0:Y:S01]  /*397e0*/  LDC R120, c[0x0][0x278] ;  /* 0x00009e00ff787b82 */ /* 0x000e220000000800 */
[----:B------:R-:W-:-:S07]  /*397f0*/  LEA.HI.X.SX32 R109, R249, R3, 0x1, P5 ;  /* 0x00000003f96d7211 */ /* 0x000fce00028f0eff */
[----:B------:R-:W1:Y:S01]  /*39800*/  LDC R249, c[0x0][0x278] ;  /* 0x00009e00fff97b82 */ /* 0x000e620000000800 */
[----:B------:R-:W-:Y:S01]  /*39810*/  STG.E.U16 desc[UR4][R110.64], R123 ;  /* 0x0000007b6e007986 */ /* 0x000fe2000c101504 */
[----:B------:R-:W-:-:S03]  /*39820*/  LEA.HI.X.SX32 R107, R119, R3, 0x1, P4 ;  /* 0x00000003776b7211 */ /* 0x000fc600020f0eff */
[----:B------:R2:W-:Y:S01]  /*39830*/  STG.E.U16 desc[UR4][R104.64], R96 ;  /* 0x0000006068007986 */ /* 0x0005e2000c101504 */
[----:B------:R-:W-:Y:S02]  /*39840*/  PRMT R121, R96, 0x7632, R121 ;  /* 0x0000763260797816 */ /* 0x000fe40000000079 */
[----:B------:R-:W-:Y:S01]  /*39850*/  PRMT R122, R97, 0x7632, R122 ;  /* 0x00007632617a7816 */ /* 0x000fe2000000007a */
[----:B------:R-:W0:Y:S01]  /*39860*/  LDC R117, c[0x0][0x278] ;  /* 0x00009e00ff757b82 */ /* 0x000e220000000800 */
[----:B--2---:R-:W-:Y:S01]  /*39870*/  IMAD R105, R116, 0x258, RZ ;  /* 0x0000025874697824 */ /* 0x004fe200078e02ff */
[----:B------:R-:W-:Y:S01]  /*39880*/  STG.E.U16 desc[UR4][R106.64], R121 ;  /* 0x000000796a007986 */ /* 0x000fe2000c101504 */
[----:B-1----:R-:W-:-:S03]  /*39890*/  IMAD R249, R249, 0x12c, RZ ;  /* 0x0000012cf9f97824 */ /* 0x002fc600078e02ff */
[-C--:B------:R-:W-:Y:S01]  /*398a0*/  IADD3 R96, P4, R105, R2.reuse, RZ ;  /* 0x0000000269607210 */ /* 0x080fe20007f9e0ff */
[----:B------:R1:W-:Y:S01]  /*398b0*/  STG.E.U16 desc[UR4][R108.64], R97 ;  /* 0x000000616c007986 */ /* 0x0003e2000c101504 */
[----:B------:R-:W-:Y:S01]  /*398c0*/  IMAD R111, R112, 0x12b, RZ ;  /* 0x0000012b706f7824 */ /* 0x000fe200078e02ff */
[----:B------:R-:W-:Y:S01]  /*398d0*/  IADD3 R110, P6, R113, R2, RZ ;  /* 0x00000002716e7210 */ /* 0x000fe20007fde0ff */
[----:B------:R-:W-:Y:S01]  /*398e0*/  IMAD R105, R114, 0x12d, RZ ;  /* 0x0000012d72697824 */ /* 0x000fe200078e02ff */
[----:B------:R-:W2:Y:S01]  /*398f0*/  LDC R119, c[0x0][0x278] ;  /* 0x00009e00ff777b82 */ /* 0x000ea20000000800 */
[----:B-1----:R-:W-:Y:S01]  /*39900*/  LEA.HI.X.SX32 R97, R249, R3, 0x1, P4 ;  /* 0x00000003f9617211 */ /* 0x002fe200020f0eff */
[----:B0-----:R-:W-:-:S06]  /*39910*/  IMAD R117, R117, 0x25a, RZ ;  /* 0x0000025a75757824 */ /* 0x001fcc00078e02ff */
[----:B------:R-:W0:Y:S01]  /*39920*/  LDC R249, c[0x0][0x278] ;  /* 0x00009e00fff97b82 */ /* 0x000e220000000800 */
[----:B------:R-:W-:Y:S02]  /*39930*/  LEA.HI.X.SX32 R111, R111, R3, 0x1, P6 ;  /* 0x000000036f6f7211 */ /* 0x000fe400030f0eff */
[----:B------:R-:W-:Y:S02]  /*39940*/  IADD3 R106, P6, R115, R2, RZ ;  /* 0x00000002736a7210 */ /* 0x000fe40007fde0ff */
[----:B------:R-:W-:-:S03]  /*39950*/  PRMT R116, R98, 0x7632, R116 ;  /* 0x0000763262747816 */ /* 0x000fc60000000074 */
[----:B------:R-:W1:Y:S01]  /*39960*/  LDC R113, c[0x0][0x278] ;  /* 0x00009e00ff717b82 */ /* 0x000e620000000800 */
[----:B------:R-:W-:-:S07]  /*39970*/  PRMT R121, R99, 0x7632, R121 ;  /* 0x0000763263797816 */ /* 0x000fce0000000079 */
[----:B------:R-:W4:Y:S01]  /*39980*/  LDC R112, c[0x0][0x278] ;  /* 0x00009e00ff707b82 */ /* 0x000f220000000800 */
[----:B0-----:R-:W-:Y:S01]  /*39990*/  IMAD R249, R249, 0x12e, RZ ;  /* 0x0000012ef9f97824 */ /* 0x001fe200078e02ff */
[----:B------:R-:W-:Y:S01]  /*399a0*/  IADD3 R104, P5, R117, R2, RZ ;  /* 0x0000000275687210 */ /* 0x000fe20007fbe0ff */
[----:B------:R0:W-:Y:S05]  /*399b0*/  STG.E.U16 desc[UR4][R110.64], R122 ;  /* 0x0000007a6e007986 */ /* 0x0001ea000c101504 */
[----:B------:R-:W4:Y:S01]  /*399c0*/  LDC R114, c[0x0][0x278] ;  /* 0x00009e00ff727b82 */ /* 0x000f220000000800 */
[----:B------:R-:W-:-:S07]  /*399d0*/  LEA.HI.X.SX32 R107, R249, R3, 0x1, P6 ;  /* 0x00000003f96b7211 */ /* 0x000fce00030f0eff */
[----:B------:R-:W3:Y:S01]  /*399e0*/  LDC R249, c[0x0][0x278] ;  /* 0x00009e00fff97b82 */ /* 0x000ee20000000800 */
[----:B------:R-:W-:Y:S01]  /*399f0*/  IMAD R117, R120, 0x260, RZ ;  /* 0x0000026078757824 */ /* 0x000fe200078e02ff */
[----:B------:R-:W-:Y:S01]  /*39a00*/  LEA.HI.X.SX32 R105, R105, R3, 0x1, P5 ;  /* 0x0000000369697211 */ /* 0x000fe200028f0eff */
[----:B------:R2:W-:Y:S04]  /*39a10*/  STG.E.U16 desc[UR4][R96.64], R98 ;  /* 0x0000006260007986 */ /* 0x0005e8000c101504 */
[----:B------:R-:W-:Y:S01]  /*39a20*/  STG.E.U16 desc[UR4][R104.64], R116 ;  /* 0x0000007468007986 */ /* 0x000fe2000c101504 */
[----:B-1----:R-:W-:Y:S01]  /*39a30*/  IMAD R113, R113, 0x264, RZ ;  /* 0x0000026471717824 */ /* 0x002fe200078e02ff */
[----:B0-----:R-:W0:Y:S02]  /*39a40*/  LDC R110, c[0x0][0x278] ;  /* 0x00009e00ff6e7b82 */ /* 0x001e240000000800 */
[----:B------:R1:W-:Y:S01]  /*39a50*/  STG.E.U16 desc[UR4][R106.64], R99 ;  /* 0x000000636a007986 */ /* 0x0003e2000c101504 */
[----:B--2---:R-:W-:Y:S01]  /*39a60*/  IADD3 R98, P4, R117, R2, RZ ;  /* 0x0000000275627210 */ /* 0x004fe20007f9e0ff */
[----:B------:R-:W-:-:S04]  /*39a70*/  IMAD R119, R119, 0x25e, RZ ;  /* 0x0000025e77777824 */ /* 0x000fc800078e02ff */
[----:B------:R-:W2:Y:S01]  /*39a80*/  LDC R111, c[0x0][0x278] ;  /* 0x00009e00ff6f7b82 */ /* 0x000ea20000000800 */
[----:B---3--:R-:W-:-:S07]  /*39a90*/  IMAD R249, R249, 0x130, RZ ;  /* 0x00000130f9f97824 */ /* 0x008fce00078e02ff */
[----:B------:R-:W3:Y:S01]  /*39aa0*/  LDC R109, c[0x0][0x278] ;  /* 0x00009e00ff6d7b82 */ /* 0x000ee20000000800 */
[----:B-1----:R-:W-:-:S07]  /*39ab0*/  LEA.HI.X.SX32 R99, R249, R3, 0x1, P4 ;  /* 0x00000003f9637211 */ /* 0x002fce00020f0eff */
[----:B------:R-:W1:Y:S01]  /*39ac0*/  LDC R249, c[0x0][0x278] ;  /* 0x00009e00fff97b82 */ /* 0x000e620000000800 */
[-C--:B------:R-:W-:Y:S01]  /*39ad0*/  IADD3 R106, P6, R113, R2.reuse, RZ ;  /* 0x00000002716a7210 */ /* 0x080fe20007fde0ff */
[----:B------:R-:W-:Y:S01]  /*39ae0*/  IMAD R97, R118, 0x12f, RZ ;  /* 0x0000012f76617824 */ /* 0x000fe200078e02ff */
[----:B------:R-:W-:-:S05]  /*39af0*/  IADD3 R96, P5, R119, R2, RZ ;  /* 0x0000000277607210 */ /* 0x000fca0007fbe0ff */
[----:B------:R-:W2:Y:S08]  /*39b00*/  LDC R115, c[0x0][0x278] ;  /* 0x00009e00ff737b82 */ /* 0x000eb00000000800 */
[----:B------:R-:W3:Y:S01]  /*39b10*/  LDC R108, c[0x0][0x278] ;  /* 0x00009e00ff6c7b82 */ /* 0x000ee20000000800 */
[----:B-1----:R-:W-:-:S07]  /*39b20*/  IMAD R249, R249, 0x132, RZ ;  /* 0x00000132f9f97824 */ /* 0x002fce00078e02ff */
[----:B------:R-:W1:Y:S01]  /*39b30*/  LDC R116, c[0x0][0x278] ;  /* 0x00009e00ff747b82 */ /* 0x000e620000000800 */
[----:B------:R-:W-:-:S07]  /*39b40*/  LEA.HI.X.SX32 R107, R249, R3, 0x1, P6 ;  /* 0x00000003f96b7211 */ /* 0x000fce00030f0eff */
[----:B------:R-:W1:Y:S01]  /*39b50*/  LDC R249, c[0x0][0x278] ;  /* 0x00009e00fff97b82 */ /* 0x000e620000000800 */
[----:B----4-:R-:W-:Y:S01]  /*39b60*/  IMAD R119, R112, 0x262, RZ ;  /* 0x0000026270777824 */ /* 0x010fe200078e02ff */
[-C--:B------:R-:W-:Y:S01]  /*39b70*/  LEA.HI.X.SX32 R97, R97, R3.reuse, 0x1, P5 ;  /* 0x0000000361617211 */ /* 0x080fe200028f0eff */
[----:B0-----:R-:W-:Y:S02]  /*39b80*/  IMAD R105, R110, 0x131, RZ ;  /* 0x000001316e697824 */ /* 0x001fe400078e02ff */
[----:B------:R-:W-:Y:S01]  /*39b90*/  IMAD R117, R114, 0x268, RZ ;  /* 0x0000026872757824 */ /* 0x000fe200078e02ff */
[----:B------:R-:W-:Y:S01]  /*39ba0*/  IADD3 R104, P5, R119, R2, RZ ;  /* 0x0000000277687210 */ /* 0x000fe20007fbe0ff */
[----:B------:R-:W-:Y:S01]  /*39bb0*/  STG.E.U16 desc[UR4][R96.64], R121 ;  /* 0x0000007960007986 */ /* 0x000fe2000c101504 */
[----:B------:R-:W0:Y:S02]  /*39bc0*/  LDC R112, c[0x0][0x278] ;  /* 0x00009e00ff707b82 */ /* 0x000e240000000800 */
[----:B------:R-:W-:Y:S01]  /*39bd0*/  LEA.HI.X.SX32 R105, R105, R3, 0x1, P5 ;  /* 0x0000000369697211 */ /* 0x000fe200028f0eff */
[----:B------:R4:W-:Y:S01]  /*39be0*/  STG.E.U16 desc[UR4][R98.64], R100 ;  /* 0x0000006462007986 */ /* 0x0009e2000c101504 */
[----:B------:R-:W-:Y:S01]  /*39bf0*/  PRMT R118, R100, 0x7632, R118 ;  /* 0x0000763264767816 */ /* 0x000fe20000000076 */
[----:B--2---:R-:W-:-:S02]  /*39c00*/  IMAD R115, R115, 0x26a, RZ ;  /* 0x0000026a73737824 */ /* 0x004fc400078e02ff */
[----:B---3--:R-:W-:Y:S01]  /*39c10*/  IMAD R109, R109, 0x133, RZ ;  /* 0x000001336d6d7824 */ /* 0x008fe200078e02ff */
[----:B------:R-:W2:Y:S01]  /*39c20*/  LDC R113, c[0x0][0x278] ;  /* 0x00009e00ff717b82 */ /* 0x000ea20000000800 */
[----:B----4-:R-:W-:Y:S01]  /*39c30*/  IADD3 R98, P5, R117, R2, RZ ;  /* 0x0000000275627210 */ /* 0x010fe20007fbe0ff */
[----:B-1----:R-:W-:-:S06]  /*39c40*/  IMAD R249, R249, 0x134, RZ ;  /* 0x00000134f9f97824 */ /* 0x002fcc00078e02ff */
[----:B------:R-:W1:Y:S01]  /*39c50*/  LDC R110, c[0x0][0x278] ;  /* 0x00009e00ff6e7b82 */ /* 0x000e620000000800 */
[----:B------:R-:W-:-:S07]  /*39c60*/  LEA.HI.X.SX32 R99, R249, R3, 0x1, P5 ;  /* 0x00000003f9637211 */ /* 0x000fce00028f0eff */
[----:B------:R-:W3:Y:S01]  /*39c70*/  LDC R249, c[0x0][0x278] ;  /* 0x00009e00fff97b82 */ /* 0x000ee20000000800 */
[----:B------:R-:W-:Y:S01]  /*39c80*/  IMAD R97, R111, 0x266, RZ ;  /* 0x000002666f617824 */ /* 0x000fe200078e02ff */
[----:B------:R-:W-:Y:S04]  /*39c90*/  STG.E.U16 desc[UR4][R104.64], R118 ;  /* 0x0000007668007986 */ /* 0x000fe8000c101504 */
[-C--:B------:R-:W-:Y:S01]  /*39ca0*/  IADD3 R96, P4, R97, R2.reuse, RZ ;  /* 0x0000000261607210 */ /* 0x080fe20007f9e0ff */
[----:B------:R4:W-:Y:S01]  /*39cb0*/  STG.E.U16 desc[UR4][R106.64], R101 ;  /* 0x000000656a007986 */ /* 0x0009e2000c101504 */
[----:B------:R-:W-:Y:S01]  /*39cc0*/  IADD3 R100, P6, R115, R2, RZ ;  /* 0x0000000273647210 */ /* 0x000fe20007fde0ff */
[----:B0-----:R-:W-:Y:S01]  /*39cd0*/  IMAD R115, R112, 0x26c, RZ ;  /* 0x0000026c70737824 */ /* 0x001fe200078e02ff */
[----:B------:R-:W-:Y:S01]  /*39ce0*/  LEA.HI.X.SX32 R97, R109, R3, 0x1, P4 ;  /* 0x000000036d617211 */ /* 0x000fe200020f0eff */
[----:B------:R-:W0:Y:S01]  /*39cf0*/  LDC R111, c[0x0][0x278] ;  /* 0x00009e00ff6f7b82 */ /* 0x000e220000000800 */
[----:B----4-:R-:W-:-:S07]  /*39d00*/  PRMT R106, R101, 0x7632, R106 ;  /* 0x00007632656a7816 */ /* 0x010fce000000006a */
[----:B------:R-:W4:Y:S01]  /*39d10*/  LDC R114, c[0x0][0x278] ;  /* 0x00009e00ff727b82 */ /* 0x000f220000000800 */
[----:B------:R2:W-:Y:S01]  /*39d20*/  STG.E.U16 desc[UR4][R96.64], R106 ;  /* 0x0000006a60007986 */ /* 0x0005e2000c101504 */
[----:B---3--:R-:W-:Y:S02]  /*39d30*/  IMAD R249, R249, 0x136, RZ ;  /* 0x00000136f9f97824 */ /* 0x008fe400078e02ff */
[----:B------:R-:W-:Y:S01]  /*39d40*/  IMAD R105, R108, 0x135, RZ ;  /* 0x000001356c697824 */ /* 0x000fe200078e02ff */
[----:B------:R-:W-:-:S03]  /*39d50*/  PRMT R117, R102, 0x7632, R117 ;  /* 0x0000763266757816 */ /* 0x000fc60000000075 */
[----:B------:R-:W3:Y:S01]  /*39d60*/  LDC R107, c[0x0][0x278] ;  /* 0x00009e00ff6b7b82 */ /* 0x000ee20000000800 */
[----:B--2---:R-:W-:Y:S01]  /*39d70*/  IADD3 R96, P5, R115, R2, RZ ;  /* 0x0000000273607210 */ /* 0x004fe20007fbe0ff */
[----:B------:R2:W-:Y:S06]  /*39d80*/  STG.E.U16 desc[UR4][R98.64], R102 ;  /* 0x0000006662007986 */ /* 0x0005ec000c101504 */
[----:B------:R-:W1:Y:S01]  /*39d90*/  LDC R108, c[0x0][0x278] ;  /* 0x00009e00ff6c7b82 */ /* 0x000e620000000800 */
[----:B------:R-:W-:-:S07]  /*39da0*/  LEA.HI.X.SX32 R97, R249, R3, 0x1, P5 ;  /* 0x00000003f9617211 */ /* 0x000fce00028f0eff */
[----:B------:R-:W4:Y:S01]  /*39db0*/  LDC R249, c[0x0][0x278] ;  /* 0x00009e00fff97b82 */ /* 0x000f220000000800 */
[----:B------:R-:W-:Y:S01]  /*39dc0*/  LEA.HI.X.SX32 R101, R105, R3, 0x1, P6 ;  /* 0x0000000369657211 */ /* 0x000fe200030f0eff */
[----:B--2---:R-:W-:-:S04]  /*39dd0*/  IMAD R99, R116, 0x270, RZ ;  /* 0x0000027074637824 */ /* 0x004fc800078e02ff */
[----:B------:R2:W-:Y:S02]  /*39de0*/  STG.E.U16 desc[UR4][R100.64], R117 ;  /* 0x0000007564007986 */ /* 0x0005e4000c101504 */
[----:B------:R-:W3:Y:S01]  /*39df0*/  LDC R112, c[0x0][0x278] ;  /* 0x00009e00ff707b82 */ /* 0x000ee20000000800 */
[----:B------:R-:W-:Y:S02]  /*39e00*/  IMAD R113, R113, 0x26e, RZ ;  /* 0x0000026e71717824 */ /* 0x000fe400078e02ff */
[----:B0-----:R-:W-:-:S05]  /*39e10*/  IMAD R111, R111, 0x272, RZ ;  /* 0x000002726f6f7824 */ /* 0x001fca00078e02ff */
[----:B------:R-:W0:Y:S01]  /*39e20*/  LDC R109, c[0x0][0x278] ;  /* 0x00009e00ff6d7b82 */ /* 0x000e220000000800 */
[----:B--2---:R-:W-:Y:S01]  /*39e30*/  IADD3 R100, P5, R99, R2, RZ ;  /* 0x0000000263647210 */ /* 0x004fe20007fbe0ff */
[----:B----4-:R-:W-:-:S06]  /*39e40*/  IMAD R249, R249, 0x138, RZ ;  /* 0x00000138f9f97824 */ /* 0x010fcc00078e02ff */
[----:B------:R-:W2:Y:S01]  /*39e50*/  LDC R104, c[0x0][0x278] ;  /* 0x00009e00ff687b82 */ /* 0x000ea20000000800 */
[----:B------:R-:W-:-:S07]  /*39e60*/  LEA.HI.X.SX32 R101, R249, R3, 0x1, P5 ;  /* 0x00000003f9657211 */ /* 0x000fce00028f0eff */
[----:B------:R-:W4:Y:S01]  /*39e70*/  LDC R249, c[0x0][0x278] ;  /* 0x00009e00fff97b82 */ /* 0x000f220000000800 */
[----:B------:R1:W-:Y:S07]  /*39e80*/  STG.E.U16 desc[UR4][R96.64], R103 ;  /* 0x0000006760007986 */ /* 0x0003ee000c101504 */
[----:B------:R-:W2:Y:S01]  /*39e90*/  LDC R106, c[0x0][0x278] ;  /* 0x00009e00ff6a7b82 */ /* 0x000ea20000000800 */
[----:B-1----:R-:W-:Y:S01]  /*39ea0*/  IMAD R97, R108, 0x274, RZ ;  /* 0x000002746c617824 */ /* 0x002fe200078e02ff */
[-C--:B------:R-:W-:Y:S01]  /*39eb0*/  IADD3 R98, P4, R113, R2.reuse, RZ ;  /* 0x0000000271627210 */ /* 0x080fe20007f9e0ff */
[----:B------:R-:W-:Y:S01]  /*39ec0*/  IMAD R105, R110, 0x137, RZ ;  /* 0x000001376e697824 */ /* 0x000fe200078e02ff */
[-C--:B------:R-:W-:Y:S01]  /*39ed0*/  IADD3 R102, P6, R111, R2.reuse, RZ ;  /* 0x000000026f667210 */ /* 0x080fe20007fde0ff */
[----:B---3--:R-:W-:Y:S01]  /*39ee0*/  IMAD R107, R107, 0x139, RZ ;  /* 0x000001396b6b7824 */ /* 0x008fe200078e02ff */
[----:B------:R-:W-:-:S02]  /*39ef0*/  IADD3 R96, P5, R97, R2, RZ ;  /* 0x0000000261607210 */ /* 0x000fc40007fbe0ff */
[----:B------:R-:W1:Y:S01]  /*39f00*/  LDC R110, c[0x0][0x278] ;  /* 0x00009e00ff6e7b82 */ /* 0x000e620000000800 */
[----:B----4-:R-:W-:Y:S01]  /*39f10*/  IMAD R249, R249, 0x13a, RZ ;  /* 0x0000013af9f97824 */ /* 0x010fe200078e02ff */
[-C--:B------:R-:W-:Y:S02]  /*39f20*/  LEA.HI.X.SX32 R99, R105, R3.reuse, 0x1, P4 ;  /* 0x0000000369637211 */ /* 0x080fe400020f0eff */
[----:B------:R-:W-:Y:S02]  /*39f30*/  PRMT R115, R103, 0x7632, R115 ;  /* 0x0000763267737816 */ /* 0x000fe40000000073 */
[----:B------:R-:W-:Y:S01]  /*39f40*/  PRMT R116, R92, 0x7632, R116 ;  /* 0x000076325c747816 */ /* 0x000fe20000000074 */
[----:B0-----:R-:W-:Y:S01]  /*39f50*/  IMAD R109, R109, 0x276, RZ ;  /* 0x000002766d6d7824 */ /* 0x001fe200078e02ff */
[-C--:B------:R-:W-:Y:S01]  /*39f60*/  LEA.HI.X.SX32 R97, R249, R3.reuse, 0x1, P5 ;  /* 0x00000003f9617211 */ /* 0x080fe200028f0eff */
[----:B------:R-:W0:Y:S08]  /*39f70*/  LDC R105, c[0x0][0x278] ;  /* 0x00009e00ff697b82 */ /* 0x000e300000000800 */
[----:B------:R-:W3:Y:S01]  /*39f80*/  LDC R249, c[0x0][0x278] ;  /* 0x00009e00fff97b82 */ /* 0x000ee20000000800 */
[----:B------:R-:W-:Y:S01]  /*39f90*/  LEA.HI.X.SX32 R103, R107, R3, 0x1, P6 ;  /* 0x000000036b677211 */ /* 0x000fe200030f0eff */
[----:B------:R-:W-:Y:S04]  /*39fa0*/  STG.E.U16 desc[UR4][R98.64], R115 ;  /* 0x0000007362007986 */ /* 0x000fe8000c101504 */
[----:B------:R-:W-:Y:S02]  /*39fb0*/  STG.E.U16 desc[UR4][R100.64], R92 ;  /* 0x0000005c64007986 */ /* 0x000fe4000c101504 */
[----:B------:R-:W4:Y:S02]  /*39fc0*/  LDC R113, c[0x0][0x278] ;  /* 0x00009e00ff717b82 */ /* 0x000f240000000800 */
[----:B------:R2:W-:Y:S04]  /*39fd0*/  STG.E.U16 desc[UR4][R102.64], R116 ;  /* 0x0000007466007986 */ /* 0x0005e8000c101504 */
[----:B------:R1:W-:Y:S02]  /*39fe0*/  STG.E.U16 desc[UR4][R96.64], R93 ;  /* 0x0000005d60007986 */ /* 0x0003e4000c101504 */
[----:B------:R-:W4:Y:S01]  /*39ff0*/  LDC R108, c[0x0][0x278] ;  /* 0x00009e00ff6c7b82 */ /* 0x000f220000000800 */
[----:B--2---:R-:W-:-:S02]  /*3a000*/  IMAD R103, R112, 0x278, RZ ;  /* 0x0000027870677824 */ /* 0x004fc400078e02ff */
[----:B---3--:R-:W-:Y:S01]  /*3a010*/  IMAD R249, R249, 0x13c, RZ ;  /* 0x0000013cf9f97824 */ /* 0x008fe200078e02ff */
[-C--:B------:R-:W-:Y:S01]  /*3a020*/  IADD3 R98, P4, R109, R2.reuse, RZ ;  /* 0x000000026d627210 */ /* 0x080fe20007f9e0ff */
[----:B------:R-:W-:Y:S01]  /*3a030*/  IMAD R99, R104, 0x13b, RZ ;  /* 0x0000013b68637824 */ /* 0x000fe200078e02ff */
[----:B------:R-:W-:Y:S01]  /*3a040*/  IADD3 R92, P5, R103, R2, RZ ;  /* 0x00000002675c7210 */ /* 0x000fe20007fbe0ff */
[----:B------:R-:W-:Y:S01]  /*3a050*/  IMAD R115, R114, 0x27a, RZ ;  /* 0x0000027a72737824 */ /* 0x000fe200078e02ff */
[----:B------:R-:W-:Y:S01]  /*3a060*/  PRMT R112, R93, 0x7632, R112 ;  /* 0x000076325d707816 */ /* 0x000fe20000000070 */
[----:B-1----:R-:W-:Y:S01]  /*3a070*/  IMAD R109, R110, 0x27c, RZ ;  /* 0x0000027c6e6d7824 */ /* 0x002fe200078e02ff */
[-C--:B------:R-:W-:Y:S01]  /*3a080*/  LEA.HI.X.SX32 R93, R249, R3.reuse, 0x1, P5 ;  /* 0x00000003f95d7211 */ /* 0x080fe200028f0eff */
[----:B0-----:R-:W-:Y:S01]  /*3a090*/  IMAD R101, R105, 0x13d, RZ ;  /* 0x0000013d69657824 */ /* 0x001fe200078e02ff */
[----:B------:R-:W0:Y:S01]  /*3a0a0*/  LDC R249, c[0x0][0x278] ;  /* 0x00009e00fff97b82 */ /* 0x000e220000000800 */
[----:B------:R-:W-:-:S05]  /*3a0b0*/  LEA.HI.X.SX32 R99, R99, R3, 0x1, P4 ;  /* 0x0000000363637211 */ /* 0x000fca00020f0eff */
[----:B------:R-:W-:Y:S01]  /*3a0c0*/  STG.E.U16 desc[UR4][R98.64], R112 ;  /* 0x0000007062007986 */ /* 0x000fe2000c101504 */
[-C--:B------:R-:W-:Y:S01]  /*3a0d0*/  IADD3 R100, P6, R115, R2.reuse, RZ ;  /* 0x0000000273647210 */ /* 0x080fe20007fde0ff */
[----:B----4-:R-:W-:Y:S01]  /*3a0e0*/  IMAD R113, R113, 0x280, RZ ;  /* 0x0000028071717824 */ /* 0x010fe200078e02ff */
[----:B------:R-:W-:Y:S01]  /*3a0f0*/  PRMT R114, R94, 0x7632, R114 ;  /* 0x000076325e727816 */ /* 0x000fe20000000072 */
[----:B------:R1:W-:Y:S01]  /*3a100*/  STG.E.U16 desc[UR4][R92.64], R94 ;  /* 0x0000005e5c007986 */ /* 0x0003e2000c101504 */
[----:B------:R-:W2:Y:S08]  /*3a110*/  LDC R111, c[0x0][0x278] ;  /* 0x00009e00ff6f7b82 */ /* 0x000eb00000000800 */
[----:B------:R-:W3:Y:S01]  /*3a120*/  LDC R107, c[0x0][0x278] ;  /* 0x00009e00ff6b7b82 */ /* 0x000ee20000000800 */
[----:B-1----:R-:W-:Y:S01]  /*3a130*/  IADD3 R92, P5, R109, R2, RZ ;  /* 0x000000026d5c7210 */ /* 0x002fe20007fbe0ff */
[----:B0-----:R-:W-:-:S06]  /*3a140*/  IMAD R249, R249, 0x13e, RZ ;  /* 0x0000013ef9f97824 */ /* 0x001fcc00078e02ff */
[----:B------:R-:W0:Y:S01]  /*3a150*/  LDC R105, c[0x0][0x278] ;  /* 0x00009e00ff697b82 */ /* 0x000e220000000800 */
[----:B------:R-:W-:-:S07]  /*3a160*/  LEA.HI.X.SX32 R93, R249, R3, 0x1, P5 ;  /* 0x00000003f95d7211 */ /* 0x000fce00028f0eff */
[----:B------:R-:W1:Y:S01]  /*3a170*/  LDC R249, c[0x0][0x278] ;  /* 0x00009e00fff97b82 */ /* 0x000e620000000800 */
[----:B------:R-:W-:Y:S02]  /*3a180*/  LEA.HI.X.SX32 R101, R101, R3, 0x1, P6 ;  /* 0x0000000365657211 */ /* 0x000fe400030f0eff */
[----:B------:R-:W-:Y:S01]  /*3a190*/  IADD3 R94, P5, R113, R2, RZ ;  /* 0x00000002715e7210 */ /* 0x000fe20007fbe0ff */
[----:B------:R-:W-:Y:S01]  /*3a1a0*/  IMAD R109, R108, 0x282, RZ ;  /* 0x000002826c6d7824 */ /* 0x000fe200078e02ff */
[----:B------:R-:W-:Y:S01]  /*3a1b0*/  PRMT R108, R95, 0x7632, R108 ;  /* 0x000076325f6c7816 */ /* 0x000fe2000000006c */
[----:B------:R-:W-:Y:S01]  /*3a1c0*/  STG.E.U16 desc[UR4][R100.64], R114 ;  /* 0x0000007264007986 */ /* 0x000fe2000c101504 */
[----:B------:R-:W-:Y:S01]  /*3a1d0*/  IMAD R97, R106, 0x13f, RZ ;  /* 0x0000013f6a617824 */ /* 0x000fe200078e02ff */
[----:B------:R-:W4:Y:S02]  /*3a1e0*/  LDC R103, c[0x0][0x278] ;  /* 0x00009e00ff677b82 */ /* 0x000f240000000800 */
[----:B------:R2:W-:Y:S06]  /*3a1f0*/  STG.E.U16 desc[UR4][R92.64], R95 ;  /* 0x0000005f5c007986 */ /* 0x0005ec000c101504 */
[----:B------:R-:W4:Y:S01]  /*3a200*/  LDC R104, c[0x0][0x278] ;  /* 0x00009e00ff687b82 */ /* 0x000f220000000800 */
[----:B-1----:R-:W-:-:S07]  /*3a210*/  IMAD R249, R249, 0x140, RZ ;  /* 0x00000140f9f97824 */ /* 0x002fce00078e02ff */
[----:B------:R-:W1:Y:S01]  /*3a220*/  LDC R102, c[0x0][0x278] ;  /* 0x00009e00ff667b82 */ /* 0x000e620000000800 */
[----:B--2---:R-:W-:-:S07]  /*3a230*/  LEA.HI.X.SX32 R95, R249, R3, 0x1, P5 ;  /* 0x00000003f95f7211 */ /* 0x004fce00028f0eff */
[----:B------:R-:W2:Y:S01]  /*3a240*/  LDC R249, c[0x0][0x278] ;  /* 0x00009e00fff97b82 */ /* 0x000ea20000000800 */
[----:B------:R-:W-:-:S05]  /*3a250*/  IMAD R111, R111, 0x27e, RZ ;  /* 0x0000027e6f6f7824 */ /* 0x000fca00078e02ff */
[-C--:B------:R-:W-:Y:S01]  /*3a260*/  IADD3 R96, P4, R111, R2.reuse, RZ ;  /* 0x000000026f607210 */ /* 0x080fe20007f9e0ff */
[----:B---3--:R-:W-:Y:S01]  /*3a270*/  IMAD R99, R107, 0x141, RZ ;  /* 0x000001416b637824 */ /* 0x008fe200078e02ff */
[----:B------:R-:W-:Y:S01]  /*3a280*/  IADD3 R98, P6, R109, R2, RZ ;  /* 0x000000026d627210 */ /* 0x000fe20007fde0ff */
[----:B0-----:R-:W-:Y:S01]  /*3a290*/  IMAD R105, R105, 0x288, RZ ;  /* 0x0000028869697824 */ /* 0x001fe200078e02ff */
[----:B------:R-:W0:Y:S08]  /*3a2a0*/  LDC R101, c[0x0][0x278] ;  /* 0x00009e00ff657b82 */ /* 0x000e300000000800 */
[----:B------:R-:W3:Y:S01]  /*3a2b0*/  LDC R100, c[0x0][0x278] ;  /* 0x00009e00ff647b82 */ /* 0x000ee20000000800 */
[----:B--2---:R-:W-:-:S07]  /*3a2c0*/  IMAD R251, R249, 0x142, RZ ;  /* 0x00000142f9fb7824 */ /* 0x004fce00078e02ff */
[----:B------:R-:W2:Y:S01]  /*3a2d0*/  LDC R249, c[0x0][0x278] ;  /* 0x00009e00fff97b82 */ /* 0x000ea20000000800 */
[-C--:B------:R-:W-:Y:S02]  /*3a2e0*/  LEA.HI.X.SX32 R97, R97, R3.reuse, 0x1, P4 ;  /* 0x0000000361617211 */ /* 0x080fe400020f0eff */
[----:B------:R-:W-:-:S03]  /*3a2f0*/  LEA.HI.X.SX32 R99, R99, R3, 0x1, P6 ;  /* 0x0000000363637211 */ /* 0x000fc600030f0eff */
[----:B------:R4:W-:Y:S02]  /*3a300*/  STG.E.U16 desc[UR4][R96.64], R108 ;  /* 0x0000006c60007986 */ /* 0x0009e4000c101504 */
[----:B------:R-:W0:Y:S01]  /*3a310*/  LDC R106, c[0x0][0x278] ;  /* 0x00009e00ff6a7b82 */ /* 0x000e220000000800 */
[-C--:B----4-:R-:W-:Y:S01]  /*3a320*/  IADD3 R96, P6, R105, R2.reuse, RZ ;  /* 0x0000000269607210 */ /* 0x090fe20007fde0ff */
[----:B--2---:R-:W-:Y:S02]  /*3a330*/  IMAD R249, R249, 0x144, RZ ;  /* 0x00000144f9f97824 */ /* 0x004fe400078e02ff */
[----:B------:R-:W-:Y:S02]  /*3a340*/  IMAD R107, R103, 0x284, RZ ;  /* 0x00000284676b7824 */ /* 0x000fe400078e02ff */
[----:B------:R-:W-:Y:S01]  /*3a350*/  IMAD R93, R104, 0x286, RZ ;  /* 0x00000286685d7824 */ /* 0x000fe200078e02ff */
[----:B------:R-:W-:Y:S01]  /*3a360*/  LEA.HI.X.SX32 R97, R249, R3, 0x1, P6 ;  /* 0x00000003f9617211 */ /* 0x000fe200030f0eff */
[----:B------:R2:W-:Y:S01]  /*3a370*/  STG.E.U16 desc[UR4][R94.64], R88 ;  /* 0x000000585e007986 */ /* 0x0005e2000c101504 */
[----:B------:R-:W4:Y:S01]  /*3a380*/  LDC R249, c[0x0][0x278] ;  /* 0x00009e00fff97b82 */ /* 0x000f220000000800 */
[----:B------:R-:W-:-:S07]  /*3a390*/  IADD3 R92, P4, R107, R2, RZ ;  /* 0x000000026b5c7210 */ /* 0x000fce0007f9e0ff */
[----:B------:R-:W3:Y:S01]  /*3a3a0*/  LDC R104, c[0x0][0x278] ;  /* 0x00009e00ff687b82 */ /* 0x000ee20000000800 */
[----:B--2---:R-:W-:Y:S02]  /*3a3b0*/  IADD3 R94, P5, R93, R2, RZ ;  /* 0x000000025d5e7210 */ /* 0x004fe40007fbe0ff */
[----:B------:R-:W-:Y:S01]  /*3a3c0*/  LEA.HI.X.SX32 R93, R251, R3, 0x1, P4 ;  /* 0x00000003fb5d7211 */ /* 0x000fe200020f0eff */
[----:B-1----:R-:W-:Y:S01]  /*3a3d0*/  IMAD R95, R102, 0x143, RZ ;  /* 0x00000143665f7824 */ /* 0x002fe200078e02ff */
[----:B------:R-:W-:-:S03]  /*3a3e0*/  PRMT R109, R88, 0x7632, R109 ;  /* 0x00007632586d7816 */ /* 0x000fc6000000006d */
[----:B------:R-:W1:Y:S01]  /*3a3f0*/  LDC R103, c[0x0][0x278] ;  /* 0x00009e00ff677b82 */ /* 0x000e620000000800 */
[----:B----4-:R-:W-:-:S07]  /*3a400*/  IMAD R251, R249, 0x146, RZ ;  /* 0x00000146f9fb7824 */ /* 0x010fce00078e02ff */
[----:B------:R-:W2:Y:S08]  /*3a410*/  LDC R105, c[0x0][0x278] ;  /* 0x00009e00ff697b82 */ /* 0x000eb00000000800 */
[----:B------:R-:W4:Y:S01]  /*3a420*/  LDC R249, c[0x0][0x278] ;  /* 0x00009e00fff97b82 */ /* 0x000f220000000800 */
[----:B------:R-:W-:Y:S02]  /*3a430*/  LEA.HI.X.SX32 R95, R95, R3, 0x1, P5 ;  /* 0x000000035f5f7211 */ /* 0x000fe400028f0eff */
[----:B------:R-:W-:Y:S01]  /*3a440*/  PRMT R88, R89, 0x7632, R88 ;  /* 0x0000763259587816 */ /* 0x000fe20000000058 */
[----:B------:R3:W-:Y:S04]  /*3a450*/  STG.E.U16 desc[UR4][R98.64], R109 ;  /* 0x0000006d62007986 */ /* 0x0007e8000c101504 */
[----:B------:R-:W-:Y:S01]  /*3a460*/  STG.E.U16 desc[UR4][R92.64], R89 ;  /* 0x000000595c007986 */ /* 0x000fe2000c101504 */
[----:B0-----:R-:W-:Y:S01]  /*3a470*/  IMAD R111, R106, 0x28c, RZ ;  /* 0x0000028c6a6f7824 */ /* 0x001fe200078e02ff */
[----:B------:R-:W0:Y:S02]  /*3a480*/  LDC R102, c[0x0][0x278] ;  /* 0x00009e00ff667b82 */ /* 0x000e240000000800 */
[----:B------:R-:W-:Y:S04]  /*3a490*/  STG.E.U16 desc[UR4][R94.64], R88 ;  /* 0x000000585e007986 */ /* 0x000fe8000c101504 */
[----:B------:R1:W-:Y:S02]  /*3a4a0*/  STG.E.U16 desc[UR4][R96.64], R90 ;  /* 0x0000005a60007986 */ /* 0x0003e4000c101504 */
[----:B---3--:R-:W3:Y:S01]  /*3a4b0*/  LDC R98, c[0x0][0x278] ;  /* 0x00009e00ff627b82 */ /* 0x008ee20000000800 */
[----:B----4-:R-:W-:-:S02]  /*3a4c0*/  IMAD R249, R249, 0x148, RZ ;  /* 0x00000148f9f97824 */ /* 0x010fc400078e02ff */
[----:B------:R-:W-:Y:S01]  /*3a4d0*/  IMAD R109, R101, 0x28a, RZ ;  /* 0x0000028a656d7824 */ /* 0x000fe200078e02ff */
[----:B------:R-:W-:Y:S01]  /*3a4e0*/  PRMT R108, R90, 0x7632, R108 ;  /* 0x000076325a6c7816 */ /* 0x000fe2000000006c */
[----:B-1----:R-:W-:-:S03]  /*3a4f0*/  IMAD R97, R104, 0x290, RZ ;  /* 0x0000029068617824 */ /* 0x002fc600078e02ff */
[----:B------:R-:W1:Y:S02]  /*3a500*/  LDC R99, c[0x0][0x278] ;  /* 0x00009e00ff637b82 */ /* 0x000e640000000800 */
[----:B------:R-:W-:-:S04]  /*3a510*/  IADD3 R96, P6, R97, R2, RZ ;  /* 0x0000000261607210 */ /* 0x000fc80007fde0ff */
[-C--:B------:R-:W-:Y:S01]  /*3a520*/  LEA.HI.X.SX32 R97, R249, R3.reuse, 0x1, P6 ;  /* 0x00000003f9617211 */ /* 0x080fe200030f0eff */
[----:B------:R-:W-:Y:S01]  /*3a530*/  IMAD R89, R100, 0x145, RZ ;  /* 0x0000014564597824 */ /* 0x000fe200078e02ff */
[----:B------:R-:W4:Y:S01]  /*3a540*/  LDC R249, c[0x0][0x278] ;  /* 0x00009e00fff97b82 */ /* 0x000f220000000800 */
[-C--:B------:R-:W-:Y:S01]  /*3a550*/  IADD3 R88, P5, R109, R2.reuse, RZ ;  /* 0x000000026d587210 */ /* 0x080fe20007fbe0ff */
[----:B------:R-:W-:Y:S01]  /*3a560*/  IMAD R103, R103, 0x28e, RZ ;  /* 0x0000028e67677824 */ /* 0x000fe200078e02ff */
[-C--:B------:R-:W-:Y:S01]  /*3a570*/  IADD3 R92, P4, R111, R2.reuse, RZ ;  /* 0x000000026f5c7210 */ /* 0x080fe20007f9e0ff */
[----:B---3--:R-:W-:Y:S01]  /*3a580*/  IMAD R95, R98, 0x147, RZ ;  /* 0x00000147625f7824 */ /* 0x008fe200078e02ff */
[-C--:B------:R-:W-:Y:S02]  /*3a590*/  LEA.HI.X.SX32 R89, R89, R3.reuse, 0x1, P5 ;  /* 0x0000000359597211 */ /* 0x080fe400028f0eff */
[----:B------:R-:W-:Y:S01]  /*3a5a0*/  IADD3 R94, P5, R103, R2, RZ ;  /* 0x00000002675e7210 */ /* 0x000fe20007fbe0ff */
[----:B--2---:R-:W-:Y:S01]  /*3a5b0*/  IMAD R105, R105, 0x294, RZ ;  /* 0x0000029469697824 */ /* 0x004fe200078e02ff */
[-C--:B------:R-:W-:Y:S01]  /*3a5c0*/  LEA.HI.X.SX32 R93, R251, R3.reuse, 0x1, P4 ;  /* 0x00000003fb5d7211 */ /* 0x080fe200020f0eff */
[----:B------:R-:W2:Y:S01]  /*3a5d0*/  LDC R107, c[0x0][0x278] ;  /* 0x00009e00ff6b7b82 */ /* 0x000ea20000000800 */
[----:B------:R-:W-:-:S02]  /*3a5e0*/  LEA.HI.X.SX32 R95, R95, R3, 0x1, P5 ;  /* 0x000000035f5f7211 */ /* 0x000fc400028f0eff */
[----:B------:R-:W-:Y:S01]  /*3a5f0*/  PRMT R90, R91, 0x7632, R90 ;  /* 0x000076325b5a7816 */ /* 0x000fe2000000005a */
[----:B------:R-:W-:Y:S04]  /*3a600*/  STG.E.U16 desc[UR4][R88.64], R108 ;  /* 0x0000006c58007986 */ /* 0x000fe8000c101504 */
[----:B------:R-:W-:Y:S01]  /*3a610*/  STG.E.U16 desc[UR4][R92.64], R91 ;  /* 0x0000005b5c007986 */ /* 0x000fe2000c101504 */
[----:B------:R-:W3:Y:S03]  /*3a620*/  LDC R100, c[0x0][0x278] ;  /* 0x00009e00ff647b82 */ /* 0x000ee60000000800 */
[----:B------:R0:W-:Y:S01]  /*3a630*/  STG.E.U16 desc[UR4][R94.64], R90 ;  /* 0x0000005a5e007986 */ /* 0x0001e2000c101504 */
[----:B----4-:R-:W-:-:S02]  /*3a640*/  IMAD R249, R249, 0x14a, RZ ;  /* 0x0000014af9f97824 */ /* 0x010fc400078e02ff */
[----:B0-----:R-:W-:Y:S02]  /*3a650*/  IMAD R109, R102, 0x292, RZ ;  /* 0x00000292666d7824 */ /* 0x001fe400078e02ff */
[----:B------:R-:W0:Y:S01]  /*3a660*/  LDC R104, c[0x0][0x278] ;  /* 0x00009e00ff687b82 */ /* 0x000e220000000800 */
[-C--:B------:R-:W-:Y:S01]  /*3a670*/  IADD3 R90, P5, R105, R2.reuse, RZ ;  /* 0x00000002695a7210 */ /* 0x080fe20007fbe0ff */
[----:B-1----:R-:W-:Y:S01]  /*3a680*/  IMAD R89, R99, 0x149, RZ ;  /* 0x0000014963597824 */ /* 0x002fe200078e02ff */
[----:B------:R-:W-:Y:S01]  /*3a690*/  IADD3 R88, P4, R109, R2, RZ ;  /* 0x000000026d587210 */ /* 0x000fe20007f9e0ff */
[----:B------:R1:W-:Y:S01]  /*3a6a0*/  STG.E.U16 desc[UR4][R96.64], R84 ;  /* 0x0000005460007986 */ /* 0x0003e2000c101504 */
[----:B------:R-:W-:-:S03]  /*3a6b0*/  LEA.HI.X.SX32 R91, R249, R3, 0x1, P5 ;  /* 0x00000003f95b7211 */ /* 0x000fc600028f0eff */
[----:B------:R-:W4:Y:S08]  /*3a6c0*/  LDC R101, c[0x0][0x278] ;  /* 0x00009e00ff657b82 */ /* 0x000f300000000800 */
[----:B------:R-:W2:Y:S01]  /*3a6d0*/  LDC R249, c[0x0][0x278] ;  /* 0x00009e00fff97b82 */ /* 0x000ea20000000800 */
[----:B------:R-:W-:Y:S01]  /*3a6e0*/  LEA.HI.X.SX32 R89, R89, R3, 0x1, P4 ;  /* 0x0000000359597211 */ /* 0x000fe200020f0eff */
[----:B---3--:R-:W-:Y:S01]  /*3a6f0*/  IMAD R105, R100, 0x298, RZ ;  /* 0x0000029864697824 */ /* 0x008fe200078e02ff */
[----:B-1----:R-:W-:-:S05]  /*3a700*/  PRMT R84, R84, 0x7632, R84 ;  /* 0x0000763254547816 */ /* 0x002fca0000000054 */
[----:B------:R1:W-:Y:S01]  /*3a710*/  STG.E.U16 desc[UR4][R88.64], R84 ;  /* 0x0000005458007986 */ /* 0x0003e2000c101504 */
[----:B------:R-:W-:Y:S01]  /*3a720*/  PRMT R106, R85, 0x7632, R106 ;  /* 0x00007632556a7816 */ /* 0x000fe2000000006a */
[----:B------:R-:W3:Y:S02]  /*3a730*/  LDC R103, c[0x0][0x278] ;  /* 0x00009e00ff677b82 */ /* 0x000ee40000000800 */
[----:B------:R2:W-:Y:S06]  /*3a740*/  STG.E.U16 desc[UR4][R90.64], R85 ;  /* 0x000000555a007986 */ /* 0x0005ec000c101504 */
[----:B------:R-:W3:Y:S01]  /*3a750*/  LDC R98, c[0x0][0x278] ;  /* 0x00009e00ff627b82 */ /* 0x000ee20000000800 */
[----:B-1----:R-:W-:Y:S01]  /*3a760*/  IADD3 R84, P5, R105, R2, RZ ;  /* 0x0000000269547210 */ /* 0x002fe20007fbe0ff */
[----:B--2---:R-:W-:-:S06]  /*3a770*/  IMAD R249, R249, 0x14c, RZ ;  /* 0x0000014cf9f97824 */ /* 0x004fcc00078e02ff */
[----:B------:R-:W1:Y:S01]  /*3a780*/  LDC R97, c[0x0][0x278] ;  /* 0x00009e00ff617b82 */ /* 0x000e620000000800 */
[----:B------:R-:W-:-:S07]  /*3a790*/  LEA.HI.X.SX32 R85, R249, R3, 0x1, P5 ;  /* 0x00000003f9557211 */ /* 0x000fce00028f0eff */
[----:B------:R-:W2:Y:S01]  /*3a7a0*/  LDC R249, c[0x0][0x278] ;  /* 0x00009e00fff97b82 */ /* 0x000ea20000000800 */
[----:B0-----:R-:W-:-:S05]  /*3a7b0*/  IMAD R91, R104, 0x29c, RZ ;  /* 0x0000029c685b7824 */ /* 0x001fca00078e02ff */
[----:B------:R-:W-:Y:S01]  /*3a7c0*/  IADD3 R90, P5, R91, R2, RZ ;  /* 0x000000025b5a7210 */ /* 0x000fe20007fbe0ff */
[----:B------:R-:W-:Y:S01]  /*3a7d0*/  IMAD R107, R107, 0x296, RZ ;  /* 0x000002966b6b7824 */ /* 0x000fe200078e02ff */
[----:B------:R-:W0:Y:S01]  /*3a7e0*/  LDC R102, c[0x0][0x278] ;  /* 0x00009e00ff667b82 */ /* 0x000e220000000800 */
[----:B----4-:R-:W-:-:S07]  /*3a7f0*/  IMAD R93, R101, 0x14b, RZ ;  /* 0x0000014b655d7824 */ /* 0x010fce00078e02ff */
[----:B------:R-:W4:Y:S01]  /*3a800*/  LDC R99, c[0x0][0x278] ;  /* 0x00009e00ff637b82 */ /* 0x000f220000000800 */
[----:B--2---:R-:W-:Y:S01]  /*3a810*/  IMAD R249, R249, 0x14e, RZ ;  /* 0x0000014ef9f97824 */ /* 0x004fe200078e02ff */
[----:B------:R-:W-:Y:S01]  /*3a820*/  IADD3 R92, P6, R107, R2, RZ ;  /* 0x000000026b5c7210 */ /* 0x000fe20007fde0ff */
[----:B---3--:R-:W-:-:S05]  /*3a830*/  IMAD R103, R103, 0x29a, RZ ;  /* 0x0000029a67677824 */ /* 0x008fca00078e02ff */
[----:B------:R-:W2:Y:S01]  /*3a840*/  LDC R101, c[0x0][0x278] ;  /* 0x00009e00ff657b82 */ /* 0x000ea20000000800 */
[----:B------:R-:W-:-:S07]  /*3a850*/  LEA.HI.X.SX32 R91, R249, R3, 0x1, P5 ;  /* 0x00000003f95b7211 */ /* 0x000fce00028f0eff */
[----:B------:R-:W3:Y:S01]  /*3a860*/  LDC R249, c[0x0][0x278] ;  /* 0x00009e00fff97b82 */ /* 0x000ee20000000800 */
[-C--:B------:R-:W-:Y:S01]  /*3a870*/  LEA.HI.X.SX32 R93, R93, R3.reuse, 0x1, P6 ;  /* 0x000000035d5d7211 */ /* 0x080fe200030f0eff */
[----:B------:R-:W-:Y:S01]  /*3a880*/  IMAD R89, R98, 0x14d, RZ ;  /* 0x0000014d62597824 */ /* 0x000fe200078e02ff */
[----:B------:R-:W-:Y:S01]  /*3a890*/  IADD3 R88, P4, R103, R2, RZ ;  /* 0x0000000267587210 */ /* 0x000fe20007f9e0ff */
[----:B-1----:R-:W-:Y:S02]  /*3a8a0*/  IMAD R103, R97, 0x2a0, RZ ;  /* 0x000002a061677824 */ /* 0x002fe400078e02ff */
[----:B------:R-:W-:Y:S01]  /*3a8b0*/  STG.E.U16 desc[UR4][R92.64], R106 ;  /* 0x0000006a5c007986 */ /* 0x000fe2000c101504 */
[----:B------:R-:W-:Y:S01]  /*3a8c0*/  LEA.HI.X.SX32 R89, R89, R3, 0x1, P4 ;  /* 0x0000000359597211 */ /* 0x000fe200020f0eff */
[----:B------:R-:W1:Y:S02]  /*3a8d0*/  LDC R94, c[0x0][0x278] ;  /* 0x00009e00ff5e7b82 */ /* 0x000e640000000800 */
[----:B------:R0:W-:Y:S01]  /*3a8e0*/  STG.E.U16 desc[UR4][R84.64], R86 ;  /* 0x0000005654007986 */ /* 0x0001e2000c101504 */
[----:B--2---:R-:W-:-:S05]  /*3a8f0*/  IMAD R101, R101, 0x2a4, RZ ;  /* 0x000002a465657824 */ /* 0x004fca00078e02ff */
[----:B------:R-:W2:Y:S01]  /*3a900*/  LDC R100, c[0x0][0x278] ;  /* 0x00009e00ff647b82 */ /* 0x000ea20000000800 */
[----:B0-----:R-:W-:Y:S01]  /*3a910*/  PRMT R85, R86, 0x7632, R85 ;  /* 0x0000763256557816 */ /* 0x001fe20000000055 */
[----:B---3--:R-:W-:Y:S01]  /*3a920*/  IMAD R249, R249, 0x150, RZ ;  /* 0x00000150f9f97824 */ /* 0x008fe200078e02ff */
[----:B------:R-:W-:-:S05]  /*3a930*/  IADD3 R84, P5, R103, R2, RZ ;  /* 0x0000000267547210 */ /* 0x000fca0007fbe0ff */
[----:B------:R-:W0:Y:S01]  /*3a940*/  LDC R95, c[0x0][0x278] ;  /* 0x00009e00ff5f7b82 */ /* 0x000e220000000800 */
[----:B------:R3:W-:Y:S01]  /*3a950*/  STG.E.U16 desc[UR4][R88.64], R85 ;  /* 0x0000005558007986 */ /* 0x0007e2000c101504 */
[----:B------:R-:W-:-:S06]  /*3a960*/  IMAD R105, R102, 0x29e, RZ ;  /* 0x0000029e66697824 */ /* 0x000fcc00078e02ff */
[----:B------:R-:W2:Y:S01]  /*3a970*/  LDC R96, c[0x0][0x278] ;  /* 0x00009e00ff607b82 */ /* 0x000ea20000000800 */
[----:B---3--:R-:W-:-:S07]  /*3a980*/  LEA.HI.X.SX32 R85, R249, R3, 0x1, P5 ;  /* 0x00000003f9557211 */ /* 0x008fce00028f0eff */
[----:B------:R-:W3:Y:S01]  /*3a990*/  LDC R249, c[0x0][0x278] ;  /* 0x00009e00fff97b82 */ /* 0x000ee20000000800 */
[----:B------:R-:W-:-:S07]  /*3a9a0*/  IADD3 R88, P5, R101, R2, RZ ;  /* 0x0000000265587210 */ /* 0x000fce0007fbe0ff */
[----:B------:R-:W2:Y:S01]  /*3a9b0*/  LDC R102, c[0x0][0x278] ;  /* 0x00009e00ff667b82 */ /* 0x000ea20000000800 */
[----:B----4-:R-:W-:Y:S01]  /*3a9c0*/  IMAD R99, R99, 0x2a2, RZ ;  /* 0x000002a263637824 */ /* 0x010fe200078e02ff */
[----:B------:R-:W-:-:S06]  /*3a9d0*/  PRMT R104, R87, 0x7632, R104 ;  /* 0x0000763257687816 */ /* 0x000fcc0000000068 */
[----:B------:R-:W4:Y:S01]  /*3a9e0*/  LDC R98, c[0x0][0x278] ;  /* 0x00009e00ff627b82 */ /* 0x000f220000000800 */
[----:B---3--:R-:W-:-:S07]  /*3a9f0*/  IMAD R249, R249, 0x152, RZ ;  /* 0x00000152f9f97824 */ /* 0x008fce00078e02ff */
[----:B------:R-:W3:Y:S01]  /*3aa00*/  LDC R97, c[0x0][0x278] ;  /* 0x00009e00ff617b82 */ /* 0x000ee20000000800 */
[----:B------:R-:W-:-:S07]  /*3aa10*/  LEA.HI.X.SX32 R89, R249, R3, 0x1, P5 ;  /* 0x00000003f9597211 */ /* 0x000fce00028f0eff */
[----:B------:R-:W2:Y:S01]  /*3aa20*/  LDC R249, c[0x0][0x278] ;  /* 0x00009e00fff97b82 */ /* 0x000ea20000000800 */
[----:B-1----:R-:W-:Y:S01]  /*3aa30*/  IMAD R93, R94, 0x14f, RZ ;  /* 0x0000014f5e5d7824 */ /* 0x002fe200078e02ff */
[----:B------:R1:W-:Y:S01]  /*3aa40*/  STG.E.U16 desc[UR4][R90.64], R87 ;  /* 0x000000575a007986 */ /* 0x0003e2000c101504 */
[-C--:B------:R-:W-:Y:S01]  /*3aa50*/  IADD3 R92, P6, R105, R2.reuse, RZ ;  /* 0x00000002695c7210 */ /* 0x080fe20007fde0ff */
[----:B0-----:R-:W-:Y:S01]  /*3aa60*/  IMAD R95, R95, 0x151, RZ ;  /* 0x000001515f5f7824 */ /* 0x001fe200078e02ff */
[----:B------:R-:W-:Y:S01]  /*3aa70*/  IADD3 R86, P4, R99, R2, RZ ;  /* 0x0000000263567210 */ /* 0x000fe20007f9e0ff */
[----:B--2---:R-:W-:Y:S02]  /*3aa80*/  IMAD R251, R249, 0x154, RZ ;  /* 0x00000154f9fb7824 */ /* 0x004fe400078e02ff */
[----:B------:R-:W0:Y:S08]  /*3aa90*/  LDC R94, c[0x0][0x278] ;  /* 0x00009e00ff5e7b82 */ /* 0x000e300000000800 */
[----:B------:R-:W2:Y:S01]  /*3aaa0*/  LDC R249, c[0x0][0x278] ;  /* 0x00009e00fff97b82 */ /* 0x000ea20000000800 */
[----:B-1----:R-:W-:Y:S01]  /*3aab0*/  IMAD R87, R100, 0x2a6, RZ ;  /* 0x000002a664577824 */ /* 0x002fe200078e02ff */
[----:B------:R-:W-:Y:S01]  /*3aac0*/  LEA.HI.X.SX32 R93, R93, R3, 0x1, P6 ;  /* 0x000000035d5d7211 */ /* 0x000fe200030f0eff */
[----:B------:R-:W-:Y:S01]  /*3aad0*/  IMAD R91, R96, 0x153, RZ ;  /* 0x00000153605b7824 */ /* 0x000fe200078e02ff */
[----:B------:R-:W-:-:S02]  /*3aae0*/  PRMT R100, R76, 0x7632, R100 ;  /* 0x000076324c647816 */ /* 0x000fc40000000064 */
[-C--:B------:R-:W-:Y:S01]  /*3aaf0*/  IADD3 R90, P6, R87, R2.reuse, RZ ;  /* 0x00000002575a7210 */ /* 0x080fe20007fde0ff */
[----:B------:R-:W-:Y:S01]  /*3ab00*/  IMAD R101, R102, 0x2ac, RZ ;  /* 0x000002ac66657824 */ /* 0x000fe200078e02ff */
[-C--:B------:R-:W-:Y:S01]  /*3ab10*/  LEA.HI.X.SX32 R87, R95, R3.reuse, 0x1, P4 ;  /* 0x000000035f577211 */ /* 0x080fe200020f0eff */
[----:B------:R1:W-:Y:S01]  /*3ab20*/  STG.E.U16 desc[UR4][R92.64], R104 ;  /* 0x000000685c007986 */ /* 0x0003e2000c101504 */
[----:B------:R-:W-:Y:S01]  /*3ab30*/  LEA.HI.X.SX32 R91, R91, R3, 0x1, P6 ;  /* 0x000000035b5b7211 */ /* 0x000fe200030f0eff */
[----:B---3--:R-:W-:Y:S01]  /*3ab40*/  IMAD R99, R97, 0x2aa, RZ ;  /* 0x000002aa61637824 */ /* 0x008fe200078e02ff */
[----:B------:R-:W-:Y:S01]  /*3ab50*/  PRMT R103, R77, 0x7632, R103 ;  /* 0x000076324d677816 */ /* 0x000fe20000000067 */
[----:B------:R-:W-:Y:S01]  /*3ab60*/  STG.E.U16 desc[UR4][R84.64], R76 ;  /* 0x0000004c54007986 */ /* 0x000fe2000c101504 */
[----:B------:R-:W3:Y:S03]  /*3ab70*/  LDC R97, c[0x0][0x278] ;  /* 0x00009e00ff617b82 */ /* 0x000ee60000000800 */
[----:B------:R4:W-:Y:S05]  /*3ab80*/  STG.E.U16 desc[UR4][R86.64], R100 ;  /* 0x0000006456007986 */ /* 0x0009ea000c101504 */
[----:B-1----:R-:W1:Y:S01]  /*3ab90*/  LDC R93, c[0x0][0x278] ;  /* 0x00009e00ff5d7b82 */ /* 0x002e620000000800 */
[----:B--2---:R-:W-:Y:S01]  /*3aba0*/  IMAD R249, R249, 0x156, RZ ;  /* 0x00000156f9f97824 */ /* 0x004fe200078e02ff */
[----:B----4-:R-:W-:-:S06]  /*3abb0*/  IADD3 R86, P6, R101, R2, RZ ;  /* 0x0000000265567210 */ /* 0x010fcc0007fde0ff */
[----:B------:R-:W2:Y:S01]  /*3abc0*/  LDC R95, c[0x0][0x278] ;  /* 0x00009e00ff5f7b82 */ /* 0x000ea20000000800 */
[----:B------:R-:W-:-:S07]  /*3abd0*/  LEA.HI.X.SX32 R87, R249, R3, 0x1, P6 ;  /* 0x00000003f9577211 */ /* 0x000fce00030f0eff */
[----:B------:R-:W4:Y:S01]  /*3abe0*/  LDC R249, c[0x0][0x278] ;  /* 0x00009e00fff97b82 */ /* 0x000f220000000800 */
[----:B------:R-:W-:Y:S01]  /*3abf0*/  IMAD R85, R98, 0x2a8, RZ ;  /* 0x000002a862557824 */ /* 0x000fe200078e02ff */
[----:B------:R0:W-:Y:S04]  /*3ac00*/  STG.E.U16 desc[UR4][R88.64], R77 ;  /* 0x0000004d58007986 */ /* 0x0001e8000c101504 */
[----:B------:R-:W-:Y:S02]  /*3ac10*/  IADD3 R76, P4, R85, R2, RZ ;  /* 0x00000002554c7210 */ /* 0x000fe40007f9e0ff */
[----:B------:R-:W2:Y:S02]  /*3ac20*/  LDC R92, c[0x0][0x278] ;  /* 0x00009e00ff5c7b82 */ /* 0x000ea40000000800 */
[----:B0-----:R-:W-:-:S02]  /*3ac30*/  LEA.HI.X.SX32 R77, R251, R3, 0x1, P4 ;  /* 0x00000003fb4d7211 */ /* 0x001fc400020f0eff */
[----:B------:R-:W-:Y:S01]  /*3ac40*/  IADD3 R84, P5, R99, R2, RZ ;  /* 0x0000000263547210 */ /* 0x000fe20007fbe0ff */
[----:B---3--:R-:W-:Y:S01]  /*3ac50*/  IMAD R97, R97, 0x2b4, RZ ;  /* 0x000002b461617824 */ /* 0x008fe200078e02ff */
[----:B------:R-:W-:Y:S02]  /*3ac60*/  PRMT R98, R78, 0x7632, R98 ;  /* 0x000076324e627816 */ /* 0x000fe40000000062 */
[----:B------:R-:W0:Y:S01]  /*3ac70*/  LDC R96, c[0x0][0x278] ;  /* 0x00009e00ff607b82 */ /* 0x000e220000000800 */
[----:B----4-:R-:W-:-:S07]  /*3ac80*/  IMAD R251, R249, 0x158, RZ ;  /* 0x00000158f9fb7824 */ /* 0x010fce00078e02ff */
[----:B------:R-:W3:Y:S01]  /*3ac90*/  LDC R249, c[0x0][0x278] ;  /* 0x00009e00fff97b82 */ /* 0x000ee20000000800 */
[----:B------:R-:W-:Y:S01]  /*3aca0*/  IMAD R85, R94, 0x155, RZ ;  /* 0x000001555e557824 */ /* 0x000fe200078e02ff */
[----:B------:R4:W-:Y:S04]  /*3acb0*/  STG.E.U16 desc[UR4][R90.64], R103 ;  /* 0x000000675a007986 */ /* 0x0009e8000c101504 */
[----:B------:R-:W-:Y:S01]  /*3acc0*/  LEA.HI.X.SX32 R85, R85, R3, 0x1, P5 ;  /* 0x0000000355557211 */ /* 0x000fe200028f0eff */
[----:B------:R-:W-:Y:S01]  /*3acd0*/  STG.E.U16 desc[UR4][R76.64], R78 ;  /* 0x0000004e4c007986 */ /* 0x000fe2000c101504 */
[----:B------:R-:W0:Y:S01]  /*3ace0*/  LDC R88, c[0x0][0x278] ;  /* 0x00009e00ff587b82 */ /* 0x000e220000000800 */
[----:B-1----:R-:W-:Y:S02]  /*3acf0*/  IMAD R99, R93, 0x2ae, RZ ;  /* 0x000002ae5d637824 */ /* 0x002fe400078e02ff */
[----:B------:R-:W-:Y:S04]  /*3ad00*/  STG.E.U16 desc[UR4][R84.64], R98 ;  /* 0x0000006254007986 */ /* 0x000fe8000c101504 */
[----:B------:R1:W-:Y:S01]  /*3ad10*/  STG.E.U16 desc[UR4][R86.64], R79 ;  /* 0x0000004f56007986 */ /* 0x0003e2000c101504 */
[----:B------:R-:W0:Y:S01]  /*3ad20*/  LDC R93, c[0x0][0x278] ;  /* 0x00009e00ff5d7b82 */ /* 0x000e220000000800 */
[----:B---3--:R-:W-:-:S07]  /*3ad30*/  IMAD R249, R249, 0x15a, RZ ;  /* 0x0000015af9f97824 */ /* 0x008fce00078e02ff */
[----:B----4-:R-:W3:Y:S01]  /*3ad40*/  LDC R91, c[0x0][0x278] ;  /* 0x00009e00ff5b7b82 */ /* 0x010ee20000000800 */
[----:B-1----:R-:W-:-:S04]  /*3ad50*/  IADD3 R86, P6, R97, R2, RZ ;  /* 0x0000000261567210 */ /* 0x002fc80007fde0ff */
[----:B------:R-:W-:-:S03]  /*3ad60*/  LEA.HI.X.SX32 R87, R249, R3, 0x1, P6 ;  /* 0x00000003f9577211 */ /* 0x000fc600030f0eff */
[----:B------:R-:W1:Y:S01]  /*3ad70*/  LDC R249, c[0x0][0x278] ;  /* 0x00009e00fff97b82 */ /* 0x000e620000000800 */
[----:B--2---:R-:W-:Y:S01]  /*3ad80*/  IMAD R95, R95, 0x2b0, RZ ;  /* 0x000002b05f5f7824 */ /* 0x004fe200078e02ff */
[-C--:B------:R-:W-:Y:S01]  /*3ad90*/  IADD3 R76, P5, R99, R2.reuse, RZ ;  /* 0x00000002634c7210 */ /* 0x080fe20007fbe0ff */
[----:B------:R-:W-:Y:S02]  /*3ada0*/  IMAD R77, R92, 0x157, RZ ;  /* 0x000001575c4d7824 */ /* 0x000fe400078e02ff */
[----:B0-----:R-:W-:Y:S01]  /*3adb0*/  IMAD R99, R96, 0x2b2, RZ ;  /* 0x000002b260637824 */ /* 0x001fe200078e02ff */
[----:B------:R-:W-:Y:S01]  /*3adc0*/  IADD3 R78, P4, R95, R2, RZ ;  /* 0x000000025f4e7210 */ /* 0x000fe20007f9e0ff */
[----:B------:R-:W-:Y:S01]  /*3add0*/  IMAD R85, R88, 0x159, RZ ;  /* 0x0000015958557824 */ /* 0x000fe200078e02ff */
[----:B------:R-:W-:Y:S01]  /*3ade0*/  PRMT R100, R79, 0x7632, R100 ;  /* 0x000076324f647816 */ /* 0x000fe20000000064 */
[----:B------:R-:W0:Y:S01]  /*3adf0*/  LDC R89, c[0x0][0x278] ;  /* 0x00009e00ff597b82 */ /* 0x000e220000000800 */
[-C--:B------:R-:W-:Y:S01]  /*3ae00*/  LEA.HI.X.SX32 R77, R77, R3.reuse, 0x1, P5 ;  /* 0x000000034d4d7211 */ /* 0x080fe200028f0eff */
[----:B------:R-:W-:Y:S01]  /*3ae10*/  IMAD R93, R93, 0x2b8, RZ ;  /* 0x000002b85d5d7824 */ /* 0x000fe200078e02ff */
[----:B------:R-:W-:-:S02]  /*3ae20*/  LEA.HI.X.SX32 R79, R251, R3, 0x1, P4 ;  /* 0x00000003fb4f7211 */ /* 0x000fc400020f0eff */
[----:B------:R-:W-:Y:S01]  /*3ae30*/  IADD3 R84, P5, R99, R2, RZ ;  /* 0x0000000263547210 */ /* 0x000fe20007fbe0ff */
[----:B------:R-:W-:Y:S02]  /*3ae40*/  STG.E.U16 desc[UR4][R76.64], R100 ;  /* 0x000000644c007986 */ /* 0x000fe4000c101504 */
[----:B------:R-:W2:Y:S01]  /*3ae50*/  LDC R92, c[0x0][0x278] ;  /* 0x00009e00ff5c7b82 */ /* 0x000ea20000000800 */
[----:B------:R-:W-:Y:S01]  /*3ae60*/  LEA.HI.X.SX32 R85, R85, R3, 0x1, P5 ;  /* 0x0000000355557211 */ /* 0x000fe200028f0eff */
[----:B------:R4:W-:Y:S01]  /*3ae70*/  STG.E.U16 desc[UR4][R78.64], R80 ;  /* 0x000000504e007986 */ /* 0x0009e2000c101504 */
[----:B-1----:R-:W-:Y:S01]  /*3ae80*/  IMAD R249, R249, 0x15c, RZ ;  /* 0x0000015cf9f97824 */ /* 0x002fe200078e02ff */
[----:B------:R-:W-:Y:S01]  /*3ae90*/  PRMT R98, R80, 0x7632, R98 ;  /* 0x0000763250627816 */ /* 0x000fe20000000062 */
[----:B---3--:R-:W-:-:S03]  /*3aea0*/  IMAD R97, R91, 0x2b6, RZ ;  /* 0x000002b65b617824 */ /* 0x008fc600078e02ff */
[----:B------:R-:W1:Y:S01]  /*3aeb0*/  LDC R94, c[0x0][0x278] ;  /* 0x00009e00ff5e7b82 */ /* 0x000e620000000800 */
[----:B----4-:R-:W-:-:S04]  /*3aec0*/  IADD3 R78, P5, R93, R2, RZ ;  /* 0x000000025d4e7210 */ /* 0x010fc80007fbe0ff */
[-C--:B------:R-:W-:Y:S01]  /*3aed0*/  LEA.HI.X.SX32 R79, R249, R3.reuse, 0x1, P5 ;  /* 0x00000003f94f7211 */ /* 0x080fe200028f0eff */
[----:B0-----:R-:W-:Y:S02]  /*3aee0*/  IMAD R77, R89, 0x15b, RZ ;  /* 0x0000015b594d7824 */ /* 0x001fe400078e02ff */
[----:B------:R-:W0:Y:S01]  /*3aef0*/  LDC R249, c[0x0][0x278] ;  /* 0x00009e00fff97b82 */ /* 0x000e220000000800 */
[----:B------:R-:W-:Y:S01]  /*3af00*/  IADD3 R76, P4, R97, R2, RZ ;  /* 0x00000002614c7210 */ /* 0x000fe20007f9e0ff */
[----:B------:R-:W-:Y:S01]  /*3af10*/  STG.E.U16 desc[UR4][R84.64], R98 ;  /* 0x0000006254007986 */ /* 0x000fe2000c101504 */
[----:B--2---:R-:W-:Y:S02]  /*3af20*/  IMAD R97, R92, 0x2bc, RZ ;  /* 0x000002bc5c617824 */ /* 0x004fe400078e02ff */
[----:B------:R-:W-:Y:S01]  /*3af30*/  LEA.HI.X.SX32 R77, R77, R3, 0x1, P4 ;  /* 0x000000034d4d7211 */ /* 0x000fe200020f0eff */
[----:B------:R2:W-:Y:S02]  /*3af40*/  STG.E.U16 desc[UR4][R86.64], R81 ;  /* 0x0000005156007986 */ /* 0x0005e4000c101504 */
[----:B------:R-:W3:Y:S08]  /*3af50*/  LDC R90, c[0x0][0x278] ;  /* 0x00009e00ff5a7b82 */ /* 0x000ef00000000800 */
[----:B------:R-:W4:Y:S01]  /*3af60*/  LDC R96, c[0x0][0x278] ;  /* 0x00009e00ff607b82 */ /* 0x000f220000000800 */
[----:B--2---:R-:W-:-:S05]  /*3af70*/  PRMT R86, R81, 0x7632, R86 ;  /* 0x0000763251567816 */ /* 0x004fca0000000056 */
[----:B------:R2:W-:Y:S01]  /*3af80*/  STG.E.U16 desc[UR4][R76.64], R86 ;  /* 0x000000564c007986 */ /* 0x0005e2000c101504 */
[----:B0-----:R-:W-:Y:S01]  /*3af90*/  IMAD R249, R249, 0x15e, RZ ;  /* 0x0000015ef9f97824 */ /* 0x001fe200078e02ff */
[----:B------:R-:W0:Y:S01]  /*3afa0*/  LDC R89, c[0x0][0x278] ;  /* 0x00009e00ff597b82 */ /* 0x000e220000000800 */
[----:B-1----:R-:W-:-:S07]  /*3afb0*/  IMAD R99, R94, 0x2ba, RZ ;  /* 0x000002ba5e637824 */ /* 0x002fce00078e02ff */
[----:B------:R-:W1:Y:S01]  /*3afc0*/  LDC R95, c[0x0][0x278] ;  /* 0x00009e00ff5f7b82 */ /* 0x000e620000000800 */
[----:B--2---:R-:W-:-:S04]  /*3afd0*/  IADD3 R76, P5, R97, R2, RZ ;  /* 0x00000002614c7210 */ /* 0x004fc80007fbe0ff */
[----:B------:R-:W-:-:S03]  /*3afe0*/  LEA.HI.X.SX32 R77, R249, R3, 0x1, P5 ;  /* 0x00000003f94d7211 */ /* 0x000fc600028f0eff */
[----:B------:R-:W2:Y:S01]  /*3aff0*/  LDC R249, c[0x0][0x278] ;  /* 0x00009e00fff97b82 */ /* 0x000ea20000000800 */
[----:B---3--:R-:W-:Y:S01]  /*3b000*/  IMAD R85, R90, 0x15d, RZ ;  /* 0x0000015d5a557824 */ /* 0x008fe200078e02ff */
[----:B------:R-:W-:Y:S01]  /*3b010*/  IADD3 R80, P6, R99, R2, RZ ;  /* 0x0000000263507210 */ /* 0x000fe20007fde0ff */
[----:B------:R4:W-:Y:S01]  /*3b020*/  STG.E.U16 desc[UR4][R78.64], R82 ;  /* 0x000000524e007986 */ /* 0x0009e2000c101504 */
[----:B------:R-:W-:Y:S02]  /*3b030*/  PRMT R94, R82, 0x7632, R94 ;  /* 0x00007632525e7816 */ /* 0x000fe4000000005e */
[----:B------:R-:W-:Y:S02]  /*3b040*/  LEA.HI.X.SX32 R81, R85, R3, 0x1, P6 ;  /* 0x0000000355517211 */ /* 0x000fe400030f0eff */
[----:B------:R-:W3:Y:S03]  /*3b050*/  LDC R91, c[0x0][0x278] ;  /* 0x00009e00ff5b7b82 */ /* 0x000ee60000000800 */
[----:B------:R4:W-:Y:S02]  /*3b060*/  STG.E.U16 desc[UR4][R80.64], R94 ;  /* 0x0000005e50007986 */ /* 0x0009e4000c101504 */
[----:B----4-:R-:W-:-:S03]  /*3b070*/  IMAD R79, R96, 0x2c0, RZ ;  /* 0x000002c0604f7824 */ /* 0x010fc600078e02ff */
[----:B------:R-:W4:Y:S02]  /*3b080*/  LDC R88, c[0x0][0x278] ;  /* 0x00009e00ff587b82 */ /* 0x000f240000000800 */
[----:B------:R-:W-:Y:S01]  /*3b090*/  IADD3 R80, P5, R79, R2, RZ ;  /* 0x000000024f507210 */ /* 0x000fe20007fbe0ff */
[----:B--2---:R-:W-:-:S05]  /*3b0a0*/  IMAD R249, R249, 0x160, RZ ;  /* 0x00000160f9f97824 */ /* 0x004fca00078e02ff */
[----:B------:R-:W2:Y:S01]  /*3b0b0*/  LDC R87, c[0x0][0x278] ;  /* 0x00009e00ff577b82 */ /* 0x000ea20000000800 */
[----:B------:R-:W-:-:S07]  /*3b0c0*/  LEA.HI.X.SX32 R81, R249, R3, 0x1, P5 ;  /* 0x00000003f9517211 */ /* 0x000fce00028f0eff */
[----:B------:R-:W2:Y:S01]  /*3b0d0*/  LDC R249, c[0x0][0x278] ;  /* 0x00009e00fff97b82 */ /* 0x000ea20000000800 */
[----:B------:R0:W-:Y:S07]  /*3b0e0*/  STG.E.U16 desc[UR4][R76.64], R83 ;  /* 0x000000534c007986 */ /* 0x0001ee000c101504 */
[----:B------:R-:W2:Y:S01]  /*3b0f0*/  LDC R92, c[0x0][0x278] ;  /* 0x00009e00ff5c7b82 */ /* 0x000ea20000000800 */
[----:B0-----:R-:W-:Y:S02]  /*3b100*/  IMAD R77, R89, 0x2c4, RZ ;  /* 0x000002c4594d7824 */ /* 0x001fe400078e02ff */
[----:B-1----:R-:W-:Y:S01]  /*3b110*/  IMAD R95, R95, 0x2be, RZ ;  /* 0x000002be5f5f7824 */ /* 0x002fe200078e02ff */
[----:B------:R-:W-:Y:S01]  /*3b120*/  PRMT R97, R72, 0x7632, R97 ;  /* 0x0000763248617816 */ /* 0x000fe20000000061 */
[----:B---3--:R-:W-:Y:S01]  /*3b130*/  IMAD R91, R91, 0x2c2, RZ ;  /* 0x000002c25b5b7824 */ /* 0x008fe200078e02ff */
[-C--:B------:R-:W-:Y:S01]  /*3b140*/  IADD3 R76, P5, R77, R2.reuse, RZ ;  /* 0x000000024d4c7210 */ /* 0x080fe20007fbe0ff */
[----:B----4-:R-:W-:Y:S01]  /*3b150*/  IMAD R85, R88, 0x15f, RZ ;  /* 0x0000015f58557824 */ /* 0x010fe200078e02ff */
[----:B------:R-:W0:Y:S01]  /*3b160*/  LDC R90, c[0x0][0x278] ;  /* 0x00009e00ff5a7b82 */ /* 0x000e220000000800 */
[----:B--2---:R-:W-:Y:S01]  /*3b170*/  IMAD R249, R249, 0x162, RZ ;  /* 0x00000162f9f97824 */ /* 0x004fe200078e02ff */
[-C--:B------:R-:W-:Y:S01]  /*3b180*/  IADD3 R78, P4, R95, R2.reuse, RZ ;  /* 0x000000025f4e7210 */ /* 0x080fe20007f9e0ff */
[----:B------:R-:W-:Y:S01]  /*3b190*/  IMAD R87, R87, 0x161, RZ ;  /* 0x0000016157577824 */ /* 0x000fe200078e02ff */
[----:B------:R-:W-:-:S04]  /*3b1a0*/  IADD3 R82, P6, R91, R2, RZ ;  /* 0x000000025b527210 */ /* 0x000fc80007fde0ff */
[----:B------:R-:W1:Y:S01]  /*3b1b0*/  LDC R93, c[0x0][0x278] ;  /* 0x00009e00ff5d7b82 */ /* 0x000e620000000800 */
[----:B------:R-:W-:-:S07]  /*3b1c0*/  LEA.HI.X.SX32 R77, R249, R3, 0x1, P5 ;  /* 0x00000003f94d7211 */ /* 0x000fce00028f0eff */
[----:B------:R-:W2:Y:S01]  /*3b1d0*/  LDC R249, c[0x0][0x278] ;  /* 0x00009e00fff97b82 */ /* 0x000ea20000000800 */
[-C--:B------:R-:W-:Y:S02]  /*3b1e0*/  LEA.HI.X.SX32 R79, R85, R3.reuse, 0x1, P4 ;  /* 0x00000003554f7211 */ /* 0x080fe400020f0eff */
[----:B------:R-:W-:Y:S02]  /*3b1f0*/  PRMT R96, R83, 0x7632, R96 ;  /* 0x0000763253607816 */ /* 0x000fe40000000060 */
[----:B------:R-:W-:-:S03]  /*3b200*/  LEA.HI.X.SX32 R83, R87, R3, 0x1, P6 ;  /* 0x0000000357537211 */ /* 0x000fc600030f0eff */
[----:B------:R-:W-:Y:S01]  /*3b210*/  STG.E.U16 desc[UR4][R78.64], R96 ;  /* 0x000000604e007986 */ /* 0x000fe2000c101504 */
[----:B------:R-:W3:Y:S03]  /*3b220*/  LDC R84, c[0x0][0x278] ;  /* 0x00009e00ff547b82 */ /* 0x000ee60000000800 */
[----:B------:R-:W-:Y:S04]  /*3b230*/  STG.E.U16 desc[UR4][R80.64], R72 ;  /* 0x0000004850007986 */ /* 0x000fe8000c101504 */
[----:B------:R4:W-:Y:S01]  /*3b240*/  STG.E.U16 desc[UR4][R82.64], R97 ;  /* 0x0000006152007986 */ /* 0x0009e2000c101504 */
[----:B------:R-:W3:Y:S03]  /*3b250*/  LDC R88, c[0x0][0x278] ;  /* 0x00009e00ff587b82 */ /* 0x000ee60000000800 */
[----:B------:R0:W-:Y:S01]  /*3b260*/  STG.E.U16 desc[UR4][R76.64], R73 ;  /* 0x000000494c007986 */ /* 0x0001e2000c101504 */
[----:B--2---:R-:W-:-:S04]  /*3b270*/  IMAD R249, R249, 0x164, RZ ;  /* 0x00000164f9f97824 */ /* 0x004fc800078e02ff */
[----:B------:R-:W2:Y:S01]  /*3b280*/  LDC R85, c[0x0][0x278] ;  /* 0x00009e00ff557b82 */ /* 0x000ea20000000800 */
[----:B----4-:R-:W-:-:S05]  /*3b290*/  IMAD R83, R92, 0x2c8, RZ ;  /* 0x000002c85c537824 */ /* 0x010fca00078e02ff */
[-C--:B------:R-:W-:Y:S01]  /*3b2a0*/  IADD3 R72, P5, R83, R2.reuse, RZ ;  /* 0x0000000253487210 */ /* 0x080fe20007fbe0ff */
[----:B0-----:R-:W-:Y:S01]  /*3b2b0*/  IMAD R95, R90, 0x2c6, RZ ;  /* 0x000002c65a5f7824 */ /* 0x001fe200078e02ff */
[----:B------:R-:W-:Y:S01]  /*3b2c0*/  PRMT R77, R73, 0x7632, R77 ;  /* 0x00007632494d7816 */ /* 0x000fe2000000004d */
[----:B-1----:R-:W-:Y:S01]  /*3b2d0*/  IMAD R93, R93, 0x2ca, RZ ;  /* 0x000002ca5d5d7824 */ /* 0x002fe200078e02ff */
[-C--:B------:R-:W-:Y:S01]  /*3b2e0*/  LEA.HI.X.SX32 R73, R249, R3.reuse, 0x1, P5 ;  /* 0x00000003f9497211 */ /* 0x080fe200028f0eff */
[----:B---3--:R-:W-:Y:S01]  /*3b2f0*/  IMAD R79, R84, 0x163, RZ ;  /* 0x00000163544f7824 */ /* 0x008fe200078e02ff */
[----:B------:R-:W0:Y:S01]  /*3b300*/  LDC R249, c[0x0][0x278] ;  /* 0x00009e00fff97b82 */ /* 0x000e220000000800 */
[-C--:B------:R-:W-:Y:S02]  /*3b310*/  IADD3 R78, P4, R95, R2.reuse, RZ ;  /* 0x000000025f4e7210 */ /* 0x080fe40007f9e0ff */
[----:B------:R-:W-:Y:S01]  /*3b320*/  IADD3 R80, P6, R93, R2, RZ ;  /* 0x000000025d507210 */ /* 0x000fe20007fde0ff */
[----:B------:R-:W-:Y:S01]  /*3b330*/  IMAD R93, R88, 0x2cc, RZ ;  /* 0x000002cc585d7824 */ /* 0x000fe200078e02ff */
[----:B------:R-:W-:-:S03]  /*3b340*/  LEA.HI.X.SX32 R79, R79, R3, 0x1, P4 ;  /* 0x000000034f4f7211 */ /* 0x000fc600020f0eff */
[----:B------:R-:W1:Y:S01]  /*3b350*/  LDC R89, c[0x0][0x278] ;  /* 0x00009e00ff597b82 */ /* 0x000e620000000800 */
[----:B------:R-:W-:Y:S01]  /*3b360*/  IADD3 R76, P5, R93, R2, RZ ;  /* 0x000000025d4c7210 */ /* 0x000fe20007fbe0ff */
[----:B------:R3:W-:Y:S01]  /*3b370*/  STG.E.U16 desc[UR4][R78.64], R77 ;  /* 0x0000004d4e007986 */ /* 0x0007e2000c101504 */
[----:B--2---:R-:W-:Y:S01]  /*3b380*/  IMAD R81, R85, 0x165, RZ ;  /* 0x0000016555517824 */ /* 0x004fe200078e02ff */
[----:B------:R-:W-:-:S04]  /*3b390*/  PRMT R90, R74, 0x7632, R90 ;  /* 0x000076324a5a7816 */ /* 0x000fc8000000005a */
[----:B------:R-:W2:Y:S01]  /*3b3a0*/  LDC R91, c[0x0][0x278] ;  /* 0x00009e00ff5b7b82 */ /* 0x000ea20000000800 */
[----:B0-----:R-:W-:Y:S01]  /*3b3b0*/  IMAD R249, R249, 0x166, RZ ;  /* 0x00000166f9f97824 */ /* 0x001fe200078e02ff */
[----:B------:R0:W-:Y:S06]  /*3b3c0*/  STG.E.U16 desc[UR4][R72.64], R74 ;  /* 0x0000004a48007986 */ /* 0x0001ec000c101504 */
[----:B------:R-:W4:Y:S01]  /*3b3d0*/  LDC R94, c[0x0][0x278] ;  /* 0x00009e00ff5e7b82 */ /* 0x000f220000000800 */
[----:B---3--:R-:W-:-:S07]  /*3b3e0*/  LEA.HI.X.SX32 R77, R249, R3, 0x1, P5 ;  /* 0x00000003f94d7211 */ /* 0x008fce00028f0eff */
[----:B------:R-:W3:Y:S01]  /*3b3f0*/  LDC R249, c[0x0][0x278] ;  /* 0x00009e00fff97b82 */ /* 0x000ee20000000800 */
[----:B-1----:R-:W-:Y:S01]  /*3b400*/  IMAD R89, R89, 0x2d0, RZ ;  /* 0x000002d059597824 */ /* 0x002fe200078e02ff */
[----:B------:R-:W-:-:S04]  /*3b410*/  LEA.HI.X.SX32 R81, R81, R3, 0x1, P6 ;  /* 0x0000000351517211 */ /* 0x000fc800030f0eff */
[----:B0-----:R-:W-:Y:S01]  /*3b420*/  IADD3 R74, P5, R89, R2, RZ ;  /* 0x00000002594a7210 */ /* 0x001fe20007fbe0ff */
[----:B------:R-:W-:Y:S01]  /*3b430*/  STG.E.U16 desc[UR4][R80.64], R90 ;  /* 0x0000005a50007986 */ /* 0x000fe2000c101504 */
[----:B------:R-:W-:Y:S01]  /*3b440*/  PRMT R89, R75, 0x7632, R89 ;  /* 0x000076324b597816 */ /* 0x000fe20000000059 */
[----:B------:R-:W0:Y:S02]  /*3b450*/  LDC R86, c[0x0][0x278] ;  /* 0x00009e00ff567b82 */ /* 0x000e240000000800 */
[----:B------:R1:W-:Y:S06]  /*3b460*/  STG.E.U16 desc[UR4][R76.64], R75 ;  /* 0x0000004b4c007986 */ /* 0x0003ec000c101504 */
[----:B------:R-:W0:Y:S01]  /*3b470*/  LDC R87, c[0x0][0x278] ;  /* 0x00009e00ff577b82 */ /* 0x000e220000000800 */
[----:B---3--:R-:W-:-:S07]  /*3b480*/  IMAD R249, R249, 0x168, RZ ;  /* 0x00000168f9f97824 */ /* 0x008fce00078e02ff */
[----:B------:R-:W3:Y:S01]  /*3b490*/  LDC R88, c[0x0][0x278] ;  /* 0x00009e00ff587b82 */ /* 0x000ee20000000800 */
[----:B-1----:R-:W-:-:S07]  /*3b4a0*/  LEA.HI.X.SX32 R75, R249, R3, 0x1, P5 ;  /* 0x00000003f94b7211 */ /* 0x002fce00028f0eff */
[----:B------:R-:W1:Y:S08]  /*3b4b0*/  LDC R249, c[0x0][0x278] ;  /* 0x00009e00fff97b82 */ /* 0x000e700000000800 */
[----:B------:R-:W3:Y:S01]  /*3b4c0*/  LDC R85, c[0x0][0x278] ;  /* 0x00009e00ff557b82 */ /* 0x000ee20000000800 */
[----:B--2---:R-:W-:Y:S02]  /*3b4d0*/  IMAD R91, R91, 0x2ce, RZ ;  /* 0x000002ce5b5b7824 */ /* 0x004fe400078e02ff */
[----:B----4-:R-:W-:-:S05]  /*3b4e0*/  IMAD R73, R94, 0x2d2, RZ ;  /* 0x000002d25e497824 */ /* 0x010fca00078e02ff */
[----:B------:R-:W2:Y:S01]  /*3b4f0*/  LDC R84, c[0x0][0x278] ;  /* 0x00009e00ff547b82 */ /* 0x000ea20000000800 */
[----:B-1----:R-:W-:-:S07]  /*3b500*/  IMAD R251, R249, 0x16a, RZ ;  /* 0x0000016af9fb7824 */ /* 0x002fce00078e02ff */
[----:B------:R-:W1:Y:S08]  /*3b510*/  LDC R82, c[0x0][0x278] ;  /* 0x00009e00ff527b82 */ /* 0x000e700000000800 */
[----:B------:R-:W4:Y:S01]  /*3b520*/  LDC R249, c[0x0][0x278] ;  /* 0x00009e00fff97b82 */ /* 0x000f220000000800 */
[----:B0-----:R-:W-:Y:S01]  /*3b530*/  IMAD R83, R86, 0x167, RZ ;  /* 0x0000016756537824 */ /* 0x001fe200078e02ff */
[-C--:B------:R-:W-:Y:S01]  /*3b540*/  IADD3 R72, P4, R91, R2.reuse, RZ ;  /* 0x000000025b487210 */ /* 0x080fe20007f9e0ff */
[----:B------:R-:W-:Y:S01]  /*3b550*/  IMAD R79, R87, 0x169, RZ ;  /* 0x00000169574f7824 */ /* 0x000fe200078e02ff */
[-C--:B------:R-:W-:Y:S01]  /*3b560*/  IADD3 R78, P6, R73, R2.reuse, RZ ;  /* 0x00000002494e7210 */ /* 0x080fe20007fde0ff */
[----:B---3--:R-:W-:Y:S01]  /*3b570*/  IMAD R87, R88, 0x2d8, RZ ;  /* 0x000002d858577824 */ /* 0x008fe200078e02ff */
[-C--:B------:R-:W-:Y:S01]  /*3b580*/  LEA.HI.X.SX32 R73, R83, R3.reuse, 0x1, P4 ;  /* 0x0000000353497211 */ /* 0x080fe200020f0eff */
[----:B------:R-:W-:Y:S01]  /*3b590*/  IMAD R77, R85, 0x2d6, RZ ;  /* 0x000002d6554d7824 */ /* 0x000fe200078e02ff */
[----:B------:R-:W-:Y:S01]  /*3b5a0*/  LEA.HI.X.SX32 R79, R79, R3, 0x1, P6 ;  /* 0x000000034f4f7211 */ /* 0x000fe200030f0eff */
[----:B--2---:R-:W-:Y:S01]  /*3b5b0*/  IMAD R81, R84, 0x2d4, RZ ;  /* 0x000002d454517824 */ /* 0x004fe200078e02ff */
[-C--:B------:R-:W-:Y:S01]  /*3b5c0*/  IADD3 R76, P6, R87, R2.reuse, RZ ;  /* 0x00000002574c7210 */ /* 0x080fe20007fde0ff */
[----:B------:R-:W-:Y:S01]  /*3b5d0*/  STG.E.U16 desc[UR4][R72.64], R89 ;  /* 0x0000005948007986 */ /* 0x000fe2000c101504 */
[----:B------:R-:W0:Y:S03]  /*3b5e0*/  LDC R83, c[0x0][0x278] ;  /* 0x00009e00ff537b82 */ /* 0x000e260000000800 */
[----:B------:R2:W-:Y:S05]  /*3b5f0*/  STG.E.U16 desc[UR4][R74.64], R68 ;  /* 0x000000444a007986 */ /* 0x0005ea000c101504 */
[----:B------:R-:W3:Y:S01]  /*3b600*/  LDC R80, c[0x0][0x278] ;  /* 0x00009e00ff507b82 */ /* 0x000ee20000000800 */
[----:B----4-:R-:W-:Y:S01]  /*3b610*/  IMAD R249, R249, 0x16c, RZ ;  /* 0x0000016cf9f97824 */ /* 0x010fe200078e02ff */
[----:B--2---:R-:W-:-:S06]  /*3b620*/  IADD3 R74, P5, R77, R2, RZ ;  /* 0x000000024d4a7210 */ /* 0x004fcc0007fbe0ff */
[----:B------:R-:W2:Y:S01]  /*3b630*/  LDC R85, c[0x0][0x278] ;  /* 0x00009e00ff557b82 */ /* 0x000ea20000000800 */
[----:B------:R-:W-:-:S07]  /*3b640*/  LEA.HI.X.SX32 R77, R249, R3, 0x1, P6 ;  /* 0x00000003f94d7211 */ /* 0x000fce00030f0eff */
[----:B------:R-:W4:Y:S01]  /*3b650*/  LDC R249, c[0x0][0x278] ;  /* 0x00009e00fff97b82 */ /* 0x000f220000000800 */
[----:B------:R-:W-:-:S04]  /*3b660*/  IADD3 R72, P4, R81, R2, RZ ;  /* 0x0000000251487210 */ /* 0x000fc80007f9e0ff */
[----:B------:R-:W-:Y:S01]  /*3b670*/  LEA.HI.X.SX32 R73, R251, R3, 0x1, P4 ;  /* 0x00000003fb497211 */ /* 0x000fe200020f0eff */
[----:B-1----:R-:W-:Y:S01]  /*3b680*/  IMAD R75, R82, 0x16b, RZ ;  /* 0x0000016b524b7824 */ /* 0x002fe200078e02ff */
[----:B------:R-:W-:Y:S01]  /*3b690*/  PRMT R90, R68, 0x7632, R90 ;  /* 0x00007632445a7816 */ /* 0x000fe2000000005a */
[----:B0-----:R-:W-:Y:S01]  /*3b6a0*/  IMAD R89, R83, 0x2da, RZ ;  /* 0x000002da53597824 */ /* 0x001fe200078e02ff */
[----:B------:R-:W-:Y:S01]  /*3b6b0*/  PRMT R68, R69, 0x7632, R68 ;  /* 0x0000763245447816 */ /* 0x000fe20000000044 */
[----:B------:R-:W0:Y:S01]  /*3b6c0*/  LDC R86, c[0x0][0x278] ;  /* 0x00009e00ff567b82 */ /* 0x000e220000000800 */
[----:B--2---:R-:W-:-:S07]  /*3b6d0*/  IMAD R85, R85, 0x2e0, RZ ;  /* 0x000002e055557824 */ /* 0x004fce00078e02ff */
[----:B------:R-:W1:Y:S01]  /*3b6e0*/  LDC R84, c[0x0][0x278] ;  /* 0x00009e00ff547b82 */ /* 0x000e620000000800 */
[----:B----4-:R-:W-:-:S07]  /*3b6f0*/  IMAD R251, R249, 0x16e, RZ ;  /* 0x0000016ef9fb7824 */ /* 0x010fce00078e02ff */
[----:B------:R-:W2:Y:S01]  /*3b700*/  LDC R249, c[0x0][0x278] ;  /* 0x00009e00fff97b82 */ /* 0x000ea20000000800 */
[----:B------:R-:W-:Y:S01]  /*3b710*/  LEA.HI.X.SX32 R75, R75, R3, 0x1, P5 ;  /* 0x000000034b4b7211 */ /* 0x000fe200028f0eff */
[----:B------:R4:W-:Y:S04]  /*3b720*/  STG.E.U16 desc[UR4][R78.64], R90 ;  /* 0x0000005a4e007986 */ /* 0x0009e8000c101504 */
[----:B------:R3:W-:Y:S02]  /*3b730*/  STG.E.U16 desc[UR4][R72.64], R69 ;  /* 0x0000004548007986 */ /* 0x0007e4000c101504 */
[----:B------:R-:W1:Y:S02]  /*3b740*/  LDC R83, c[0x0][0x278] ;  /* 0x00009e00ff537b82 */ /* 0x000e640000000800 */
[----:B------:R0:W-:Y:S04]  /*3b750*/  STG.E.U16 desc[UR4][R74.64], R68 ;  /* 0x000000444a007986 */ /* 0x0001e8000c101504 */
[----:B------:R2:W-:Y:S02]  /*3b760*/  STG.E.U16 desc[UR4][R76.64], R70 ;  /* 0x000000464c007986 */ /* 0x0005e4000c101504 */
[----:B----4-:R-:W4:Y:S01]  /*3b770*/  LDC R78, c[0x0][0x278] ;  /* 0x00009e00ff4e7b82 */ /* 0x010f220000000800 */
[----:B---3--:R-:W-:Y:S01]  /*3b780*/  IMAD R69, R80, 0x16d, RZ ;  /* 0x0000016d50457824 */ /* 0x008fe200078e02ff */
[----:B0-----:R-:W-:Y:S01]  /*3b790*/  IADD3 R68, P5, R89, R2, RZ ;  /* 0x0000000259447210 */ /* 0x001fe20007fbe0ff */
[----:B--2---:R-:W-:-:S05]  /*3b7a0*/  IMAD R249, R249, 0x170, RZ ;  /* 0x00000170f9f97824 */ /* 0x004fca00078e02ff */
[----:B------:R-:W0:Y:S01]  /*3b7b0*/  LDC R82, c[0x0][0x278] ;  /* 0x00009e00ff527b82 */ /* 0x000e220000000800 */
[----:B------:R-:W-:Y:S02]  /*3b7c0*/  PRMT R77, R70, 0x7632, R77 ;  /* 0x00007632464d7816 */ /* 0x000fe4000000004d */
[----:B------:R-:W-:Y:S02]  /*3b7d0*/  LEA.HI.X.SX32 R69, R69, R3, 0x1, P5 ;  /* 0x0000000345457211 */ /* 0x000fe400028f0eff */
[----:B------:R-:W-:-:S03]  /*3b7e0*/  IADD3 R76, P6, R85, R2, RZ ;  /* 0x00000002554c7210 */ /* 0x000fc60007fde0ff */
[----:B------:R2:W-:Y:S01]  /*3b7f0*/  STG.E.U16 desc[UR4][R68.64], R77 ;  /* 0x0000004d44007986 */ /* 0x0005e2000c101504 */
[----:B------:R-:W-:Y:S01]  /*3b800*/  IMAD R91, R86, 0x2dc, RZ ;  /* 0x000002dc565b7824 */ /* 0x000fe200078e02ff */
[----:B------:R-:W3:Y:S01]  /*3b810*/  LDC R79, c[0x0][0x278] ;  /* 0x00009e00ff4f7b82 */ /* 0x000ee20000000800 */
[----:B-1----:R-:W-:Y:S02]  /*3b820*/  IMAD R73, R84, 0x2de, RZ ;  /* 0x000002de54497824 */ /* 0x002fe400078e02ff */
[----:B------:R-:W-:Y:S02]  /*3b830*/  IMAD R83, R83, 0x2e4, RZ ;  /* 0x000002e453537824 */ /* 0x000fe400078e02ff */
[----:B----4-:R-:W-:-:S03]  /*3b840*/  IMAD R75, R78, 0x16f, RZ ;  /* 0x0000016f4e4b7824 */ /* 0x010fc600078e02ff */
[----:B------:R-:W1:Y:S01]  /*3b850*/  LDC R80, c[0x0][0x278] ;  /* 0x00009e00ff507b82 */ /* 0x000e620000000800 */
[----:B--2---:R-:W-:-:S07]  /*3b860*/  LEA.HI.X.SX32 R77, R249, R3, 0x1, P6 ;  /* 0x00000003f94d7211 */ /* 0x004fce00030f0eff */
[----:B------:R-:W2:Y:S01]  /*3b870*/  LDC R249, c[0x0][0x278] ;  /* 0x00009e00fff97b82 */ /* 0x000ea20000000800 */
[-C--:B------:R-:W-:Y:S02]  /*3b880*/  IADD3 R72, P4, R91, R2.reuse, RZ ;  /* 0x000000025b487210 */ /* 0x080fe40007f9e0ff */
[----:B------:R-:W-:Y:S02]  /*3b890*/  IADD3 R74, P5, R73, R2, RZ ;  /* 0x00000002494a7210 */ /* 0x000fe40007fbe0ff */
[-C--:B------:R-:W-:Y:S02]  /*3b8a0*/  LEA.HI.X.SX32 R73, R251, R3.reuse, 0x1, P4 ;  /* 0x00000003fb497211 */ /* 0x080fe400020f0eff */
[----:B------:R-:W-:Y:S01]  /*3b8b0*/  LEA.HI.X.SX32 R75, R75, R3, 0x1, P5 ;  /* 0x000000034b4b7211 */ /* 0x000fe200028f0eff */
[----:B0-----:R-:W-:Y:S01]  /*3b8c0*/  IMAD R89, R82, 0x2e2, RZ ;  /* 0x000002e252597824 */ /* 0x001fe200078e02ff */
[----:B------:R-:W-:Y:S01]  /*3b8d0*/  PRMT R70, R71, 0x7632, R70 ;  /* 0x0000763247467816 */ /* 0x000fe20000000046 */
[----:B------:R0:W-:Y:S01]  /*3b8e0*/  STG.E.U16 desc[UR4][R72.64], R71 ;  /* 0x0000004748007986 */ /* 0x0001e2000c101504 */
[----:B------:R-:W4:Y:S01]  /*3b8f0*/  LDC R87, c[0x0][0x278] ;  /* 0x00009e00ff577b82 */ /* 0x000f220000000800 */
[----:B---3--:R-:W-:-:S07]  /*3b900*/  IMAD R69, R79, 0x171, RZ ;  /* 0x000001714f457824 */ /* 0x008fce00078e02ff */
[----:B------:R-:W3:Y:S01]  /*3b910*/  LDC R81, c[0x0][0x278] ;  /* 0x00009e00ff517b82 */ /* 0x000ee20000000800 */
[-C--:B0-----:R-:W-:Y:S01]  /*3b920*/  IADD3 R72, P5, R83, R2.reuse, RZ ;  /* 0x0000000253487210 */ /* 0x081fe20007fbe0ff */
[----:B--2---:R-:W-:Y:S01]  /*3b930*/  IMAD R249, R249, 0x172, RZ ;  /* 0x00000172f9f97824 */ /* 0x004fe200078e02ff */
[----:B------:R-:W-:Y:S01]  /*3b940*/  IADD3 R68, P4, R89, R2, RZ ;  /* 0x0000000259447210 */ /* 0x000fe20007f9e0ff */
[----:B------:R-:W-:Y:S04]  /*3b950*/  STG.E.U16 desc[UR4][R74.64], R70 ;  /* 0x000000464a007986 */ /* 0x000fe8000c101504 */
[----:B------:R-:W0:Y:S01]  /*3b960*/  LDC R85, c[0x0][0x278] ;  /* 0x00009e00ff557b82 */ /* 0x000e220000000800 */
[----:B------:R-:W-:-:S07]  /*3b970*/  LEA.HI.X.SX32 R73, R249, R3, 0x1, P5 ;  /* 0x00000003f9497211 */ /* 0x000fce00028f0eff */
[----:B------:R-:W2:Y:S01]  /*3b980*/  LDC R249, c[0x0][0x278] ;  /* 0x00009e00fff97b82 */ /* 0x000ea20000000800 */
[----:B------:R4:W-:Y:S01]  /*3b990*/  STG.E.U16 desc[UR4][R76.64], R64 ;  /* 0x000000404c007986 */ /* 0x0009e2000c101504 */
[----:B------:R-:W-:Y:S01]  /*3b9a0*/  LEA.HI.X.SX32 R69, R69, R3, 0x1, P4 ;  /* 0x0000000345457211 */ /* 0x000fe200020f0eff */
[----:B-1----:R-:W-:Y:S01]  /*3b9b0*/  IMAD R83, R80, 0x2e8, RZ ;  /* 0x000002e850537824 */ /* 0x002fe200078e02ff */
[----:B------:R-:W-:-:S04]  /*3b9c0*/  PRMT R86, R65, 0x7632, R86 ;  /* 0x0000763241567816 */ /* 0x000fc80000000056 */
[----:B------:R-:W1:Y:S01]  /*3b9d0*/  LDC R82, c[0x0][0x278] ;  /* 0x00009e00ff527b82 */ /* 0x000e620000000800 */
[----:B----4-:R-:W-:Y:S01]  /*3b9e0*/  PRMT R64, R64, 0x7632, R64 ;  /* 0x0000763240407816 */ /* 0x010fe20000000040 */
[----:B------:R-:W-:Y:S02]  /*3b9f0*/  IMAD R87, R87, 0x2e6, RZ ;  /* 0x000002e657577824 */ /* 0x000fe400078e02ff */
[----:B---3--:R-:W-:-:S04]  /*3ba00*/  IMAD R71, R81, 0x173, RZ ;  /* 0x0000017351477824 */ /* 0x008fc800078e02ff */
[----:B------:R-:W3:Y:S01]  /*3ba10*/  LDC R84, c[0x0][0x278] ;  /* 0x00009e00ff547b82 */ /* 0x000ee20000000800 */
[----:B------:R4:W-:Y:S01]  /*3ba20*/  STG.E.U16 desc[UR4][R68.64], R64 ;  /* 0x0000004044007986 */ /* 0x0009e2000c101504 */
[----:B--2---:R-:W-:-:S03]  /*3ba30*/  IMAD R249, R249, 0x174, RZ ;  /* 0x00000174f9f97824 */ /* 0x004fc600078e02ff */
[----:B------:R2:W-:Y:S01]  /*3ba40*/  STG.E.U16 desc[UR4][R72.64], R65 ;  /* 0x0000004148007986 */ /* 0x0005e2000c101504 */
[-C--:B------:R-:W-:Y:S01]  /*3ba50*/  IADD3 R70, P6, R87, R2.reuse, RZ ;  /* 0x0000000257467210 */ /* 0x080fe20007fde0ff */
[----:B0-----:R-:W-:Y:S01]  /*3ba60*/  IMAD R85, R85, 0x2ec, RZ ;  /* 0x000002ec55557824 */ /* 0x001fe200078e02ff */
[----:B------:R-:W0:Y:S01]  /*3ba70*/  LDC R78, c[0x0][0x278] ;  /* 0x00009e00ff4e7b82 */ /* 0x000e220000000800 */
[----:B----4-:R-:W-:-:S07]  /*3ba80*/  IADD3 R64, P5, R83, R2, RZ ;  /* 0x0000000253407210 */ /* 0x010fce0007fbe0ff */
[----:B------:R-:W4:Y:S01]  /*3ba90*/  LDC R77, c[0x0][0x278] ;  /* 0x00009e00ff4d7b82 */ /* 0x000f220000000800 */
[----:B--2---:R-:W-:-:S07]  /*3baa0*/  LEA.HI.X.SX32 R65, R249, R3, 0x1, P5 ;  /* 0x00000003f9417211 */ /* 0x004fce00028f0eff */
[----:B------:R-:W2:Y:S01]  /*3bab0*/  LDC R249, c[0x0][0x278] ;  /* 0x00009e00fff97b82 */ /* 0x000ea20000000800 */
[----:B------:R-:W-:-:S05]  /*3bac0*/  LEA.HI.X.SX32 R71, R71, R3, 0x1, P6 ;  /* 0x0000000347477211 */ /* 0x000fca00030f0eff */
[----:B------:R1:W-:Y:S02]  /*3bad0*/  STG.E.U16 desc[UR4][R70.64], R86 ;  /* 0x0000005646007986 */ /* 0x0003e4000c101504 */
[----:B------:R-:W4:Y:S08]  /*3bae0*/  LDC R80, c[0x0][0x278] ;  /* 0x00009e00ff507b82 */ /* 0x000f300000000800 */
[----:B------:R-:W4:Y:S01]  /*3baf0*/  LDC R79, c[0x0][0x278] ;  /* 0x00009e00ff4f7b82 */ /* 0x000f220000000800 */
[----:B-1----:R-:W-:Y:S01]  /*3bb00*/  IMAD R71, R82, 0x2ee, RZ ;  /* 0x000002ee52477824 */ /* 0x002fe200078e02ff */
[----:B------:R-:W-:Y:S01]  /*3bb10*/  IADD3 R70, P5, R85, R2, RZ ;  /* 0x0000000255467210 */ /* 0x000fe20007fbe0ff */
[----:B--2---:R-:W-:-:S03]  /*3bb20*/  IMAD R249, R249, 0x176, RZ ;  /* 0x00000176f9f97824 */ /* 0x004fc600078e02ff */
[----:B------:R-:W-:Y:S01]  /*3bb30*/  IADD3 R72, P6, R71, R2, RZ ;  /* 0x0000000247487210 */ /* 0x000fe20007fde0ff */
[----:B---3--:R-:W-:Y:S01]  /*3bb40*/  IMAD R87, R84, 0x2ea, RZ ;  /* 0x000002ea54577824 */ /* 0x008fe200078e02ff */
[----:B------:R-:W1:Y:S01]  /*3bb50*/  LDC R74, c[0x0][0x278] ;  /* 0x00009e00ff4a7b82 */ /* 0x000e620000000800 */
[----:B------:R-:W-:-:S07]  /*3bb60*/  LEA.HI.X.SX32 R71, R249, R3, 0x1, P5 ;  /* 0x00000003f9477211 */ /* 0x000fce00028f0eff */
[----:B------:R-:W2:Y:S01]  /*3bb70*/  LDC R249, c[0x0][0x278] ;  /* 0x00009e00fff97b82 */ /* 0x000ea20000000800 */
[----:B0-----:R-:W-:Y:S01]  /*3bb80*/  IMAD R69, R78, 0x175, RZ ;  /* 0x000001754e457824 */ /* 0x001fe200078e02ff */
[----:B------:R-:W-:Y:S01]  /*3bb90*/  IADD3 R68, P4, R87, R2, RZ ;  /* 0x0000000257447210 */ /* 0x000fe20007f9e0ff */
[----:B----4-:R-:W-:Y:S01]  /*3bba0*/  IMAD R83, R77, 0x2f0, RZ ;  /* 0x000002f04d537824 */ /* 0x010fe200078e02ff */
[----:B------:R0:W-:Y:S02]  /*3bbb0*/  STG.E.U16 desc[UR4][R64.64], R66 ;  /* 0x0000004240007986 */ /* 0x0001e4000c101504 */
[----:B------:R-:W-:Y:S02]  /*3bbc0*/  LEA.HI.X.SX32 R69, R69, R3, 0x1, P4 ;  /* 0x0000000345457211 */ /* 0x000fe400020f0eff */
[----:B------:R-:W3:Y:S01]  /*3bbd0*/  LDC R75, c[0x0][0x278] ;  /* 0x00009e00ff4b7b82 */ /* 0x000ee20000000800 */
[----:B0-----:R-:W-:-:S07]  /*3bbe0*/  PRMT R65, R66, 0x7632, R65 ;  /* 0x0000763242417816 */ /* 0x001fce0000000041 */
[----:B------:R-:W0:Y:S01]  /*3bbf0*/  LDC R81, c[0x0][0x278] ;  /* 0x00009e00ff517b82 */ /* 0x000e220000000800 */
[----:B------:R-:W-:Y:S01]  /*3bc00*/  IADD3 R64, P5, R83, R2, RZ ;  /* 0x0000000253407210 */ /* 0x000fe20007fbe0ff */
[----:B--2---:R-:W-:Y:S01]  /*3bc10*/  IMAD R249, R249, 0x178, RZ ;  /* 0x00000178f9f97824 */ /* 0x004fe200078e02ff */
[----:B------:R2:W-:Y:S05]  /*3bc20*/  STG.E.U16 desc[UR4][R68.64], R65 ;  /* 0x0000004144007986 */ /* 0x0005ea000c101504 */
[----:B------:R-:W4:Y:S08]  /*3bc30*/  LDC R76, c[0x0][0x278] ;  /* 0x00009e00ff4c7b82 */ /* 0x000f300000000800 */
[----:B------:R-:W4:Y:S01]  /*3bc40*/  LDC R82, c[0x0][0x278] ;  /* 0x00009e00ff527b82 */ /* 0x000f220000000800 */
[----:B--2---:R-:W-:-:S07]  /*3bc50*/  LEA.HI.X.SX32 R65, R249, R3, 0x1, P5 ;  /* 0x00000003f9417211 */ /* 0x004fce00028f0eff */
[----:B------:R-:W2:Y:S01]  /*3bc60*/  LDC R249, c[0x0][0x278] ;  /* 0x00009e00fff97b82 */ /* 0x000ea20000000800 */
[----:B------:R-:W-:-:S05]  /*3bc70*/  IMAD R69, R80, 0x2f4, RZ ;  /* 0x000002f450457824 */ /* 0x000fca00078e02ff */
[-C--:B------:R-:W-:Y:S01]  /*3bc80*/  IADD3 R68, P5, R69, R2.reuse, RZ ;  /* 0x0000000245447210 */ /* 0x080fe20007fbe0ff */
[----:B------:R-:W-:Y:S01]  /*3bc90*/  IMAD R79, R79, 0x2f2, RZ ;  /* 0x000002f24f4f7824 */ /* 0x000fe200078e02ff */
[----:B------:R-:W-:Y:S01]  /*3bca0*/  PRMT R84, R67, 0x7632, R84 ;  /* 0x0000763243547816 */ /* 0x000fe20000000054 */
[----:B-1----:R-:W-:Y:S01]  /*3bcb0*/  IMAD R73, R74, 0x177, RZ ;  /* 0x000001774a497824 */ /* 0x002fe200078e02ff */
[----:B------:R-:W1:Y:S08]  /*3bcc0*/  LDC R78, c[0x0][0x278] ;  /* 0x00009e00ff4e7b82 */ /* 0x000e700000000800 */
[----:B------:R-:W1:Y:S01]  /*3bcd0*/  LDC R77, c[0x0][0x278] ;  /* 0x00009e00ff4d7b82 */ /* 0x000e620000000800 */
[----:B--2---:R-:W-:Y:S01]  /*3bce0*/  IMAD R249, R249, 0x17a, RZ ;  /* 0x0000017af9f97824 */ /* 0x004fe200078e02ff */
[----:B------:R-:W-:Y:S01]  /*3bcf0*/  IADD3 R66, P4, R79, R2, RZ ;  /* 0x000000024f427210 */ /* 0x000fe20007f9e0ff */
[----:B---3--:R-:W-:-:S02]  /*3bd00*/  IMAD R75, R75, 0x179, RZ ;  /* 0x000001794b4b7824 */ /* 0x008fc400078e02ff */
[----:B0-----:R-:W-:Y:S01]  /*3bd10*/  IMAD R81, R81, 0x2f6, RZ ;  /* 0x000002f651517824 */ /* 0x001fe200078e02ff */
[-C--:B------:R-:W-:Y:S01]  /*3bd20*/  LEA.HI.X.SX32 R69, R249, R3.reuse, 0x1, P5 ;  /* 0x00000003f9457211 */ /* 0x080fe200028f0eff */
[----:B------:R4:W-:Y:S01]  /*3bd30*/  STG.E.U16 desc[UR4][R70.64], R67 ;  /* 0x0000004346007986 */ /* 0x0009e2000c101504 */
[----:B------:R-:W0:Y:S01]  /*3bd40*/  LDC R249, c[0x0][0x278] ;  /* 0x00009e00fff97b82 */ /* 0x000e220000000800 */
[----:B------:R-:W-:Y:S02]  /*3bd50*/  LEA.HI.X.SX32 R73, R73, R3, 0x1, P6 ;  /* 0x0000000349497211 */ /* 0x000fe400030f0eff */
[----:B------:R-:W-:-:S05]  /*3bd60*/  PRMT R80, R52, 0x7632, R80 ;  /* 0x0000763234507816 */ /* 0x000fca0000000050 */
[----:B------:R-:W2:Y:S01]  /*3bd70*/  LDC R74, c[0x0][0x278] ;  /* 0x00009e00ff4a7b82 */ /* 0x000ea20000000800 */
[----:B0-----:R-:W-:-:S07]  /*3bd80*/  IMAD R251, R249, 0x17c, RZ ;  /* 0x0000017cf9fb7824 */ /* 0x001fce00078e02ff */
[----:B------:R-:W0:Y:S01]  /*3bd90*/  LDC R249, c[0x0][0x278] ;  /* 0x00009e00fff97b82 */ /* 0x000e220000000800 */
[----:B----4-:R-:W-:Y:S01]  /*3bda0*/  IMAD R71, R76, 0x17b, RZ ;  /* 0x0000017b4c477824 */ /* 0x010fe200078e02ff */
[-C--:B------:R-:W-:Y:S01]  /*3bdb0*/  IADD3 R70, P6, R81, R2.reuse, RZ ;  /* 0x0000000251467210 */ /* 0x080fe20007fde0ff */
[----:B------:R-:W-:Y:S01]  /*3bdc0*/  IMAD R81, R82, 0x2fc, RZ ;  /* 0x000002fc52517824 */ /* 0x000fe200078e02ff */
[-C--:B------:R-:W-:Y:S01]  /*3bdd0*/  LEA.HI.X.SX32 R67, R75, R3.reuse, 0x1, P4 ;  /* 0x000000034b437211 */ /* 0x080fe200020f0eff */
[----:B------:R3:W-:Y:S01]  /*3bde0*/  STG.E.U16 desc[UR4][R72.64], R84 ;  /* 0x0000005448007986 */ /* 0x0007e2000c101504 */
[----:B------:R-:W-:Y:S01]  /*3bdf0*/  LEA.HI.X.SX32 R71, R71, R3, 0x1, P6 ;  /* 0x0000000347477211 */ /* 0x000fe200030f0eff */
[----:B-1----:R-:W-:Y:S01]  /*3be00*/  IMAD R79, R77, 0x2fa, RZ ;  /* 0x000002fa4d4f7824 */ /* 0x002fe200078e02ff */
[----:B------:R-:W-:Y:S01]  /*3be10*/  PRMT R83, R53, 0x7632, R83 ;  /* 0x0000763235537816 */ /* 0x000fe20000000053 */
[----:B------:R-:W-:Y:S01]  /*3be20*/  STG.E.U16 desc[UR4][R64.64], R52 ;  /* 0x0000003440007986 */ /* 0x000fe2000c101504 */
[----:B------:R-:W1:Y:S03]  /*3be30*/  LDC R77, c[0x0][0x278] ;  /* 0x00009e00ff4d7b82 */ /* 0x000e660000000800 */
[----:B------:R4:W-:Y:S05]  /*3be40*/  STG.E.U16 desc[UR4][R66.64], R80 ;  /* 0x0000005042007986 */ /* 0x0009ea000c101504 */
[----:B---3--:R-:W3:Y:S01]  /*3be50*/  LDC R73, c[0x0][0x278] ;  /* 0x00009e00ff497b82 */ /* 0x008ee20000000800 */
[----:B0-----:R-:W-:Y:S01]  /*3be60*/  IMAD R249, R249, 0x17e, RZ ;  /* 0x0000017ef9f97824 */ /* 0x001fe200078e02ff */
[----:B----4-:R-:W-:-:S06]  /*3be70*/  IADD3 R66, P6, R81, R2, RZ ;  /* 0x0000000251427210 */ /* 0x010fcc0007fde0ff */
[----:B------:R-:W0:Y:S01]  /*3be80*/  LDC R75, c[0x0][0x278] ;  /* 0x00009e00ff4b7b82 */ /* 0x000e220000000800 */
[----:B------:R-:W-:-:S07]  /*3be90*/  LEA.HI.X.SX32 R67, R249, R3, 0x1, P6 ;  /* 0x00000003f9437211 */ /* 0x000fce00030f0eff */
[----:B------:R-:W4:Y:S01]  /*3bea0*/  LDC R249, c[0x0][0x278] ;  /* 0x00009e00fff97b82 */ /* 0x000f220000000800 */
[----:B------:R-:W-:-:S05]  /*3beb0*/  IMAD R65, R78, 0x2f8, RZ ;  /* 0x000002f84e417824 */ /* 0x000fca00078e02ff */
[-C--:B------:R-:W-:Y:S02]  /*3bec0*/  IADD3 R64, P4, R65, R2.reuse, RZ ;  /* 0x0000000241407210 */ /* 0x080fe40007f9e0ff */
[----:B------:R-:W0:Y:S02]  /*3bed0*/  LDC R72, c[0x0][0x278] ;  /* 0x00009e00ff487b82 */ /* 0x000e240000000800 */
[----:B------:R-:W-:Y:S01]  /*3bee0*/  LEA.HI.X.SX32 R65, R251, R3, 0x1, P4 ;  /* 0x00000003fb417211 */ /* 0x000fe200020f0eff */
[----:B------:R2:W-:Y:S05]  /*3bef0*/  STG.E.U16 desc[UR4][R68.64], R53 ;  /* 0x0000003544007986 */ /* 0x0005ea000c101504 */
[----:B------:R-:W0:Y:S01]  /*3bf00*/  LDC R76, c[0x0][0x278] ;  /* 0x00009e00ff4c7b82 */ /* 0x000e220000000800 */
[----:B----4-:R-:W-:Y:S01]  /*3bf10*/  IMAD R251, R249, 0x180, RZ ;  /* 0x00000180f9fb7824 */ /* 0x010fe200078e02ff */
[----:B------:R-:W-:-:S06]  /*3bf20*/  IADD3 R52, P5, R79, R2, RZ ;  /* 0x000000024f347210 */ /* 0x000fcc0007fbe0ff */
[----:B------:R-:W4:Y:S01]  /*3bf30*/  LDC R249, c[0x0][0x278] ;  /* 0x00009e00fff97b82 */ /* 0x000f220000000800 */
[----:B--2---:R-:W-:Y:S01]  /*3bf40*/  IMAD R53, R74, 0x17d, RZ ;  /* 0x0000017d4a357824 */ /* 0x004fe200078e02ff */
[----:B------:R-:W-:Y:S01]  /*3bf50*/  PRMT R78, R54, 0x7632, R78 ;  /* 0x00007632364e7816 */ /* 0x000fe2000000004e */
[----:B-1----:R-:W-:-:S03]  /*3bf60*/  IMAD R77, R77, 0x304, RZ ;  /* 0x000003044d4d7824 */ /* 0x002fc600078e02ff */
[----:B------:R-:W-:Y:S01]  /*3bf70*/  LEA.HI.X.SX32 R53, R53, R3, 0x1, P5 ;  /* 0x0000000335357211 */ /* 0x000fe200028f0eff */
[----:B------:R1:W-:Y:S01]  /*3bf80*/  STG.E.U16 desc[UR4][R70.64], R83 ;  /* 0x0000005346007986 */ /* 0x0003e2000c101504 */
[----:B------:R-:W2:Y:S03]  /*3bf90*/  LDC R68, c[0x0][0x278] ;  /* 0x00009e00ff447b82 */ /* 0x000ea60000000800 */
[----:B------:R-:W-:Y:S01]  /*3bfa0*/  STG.E.U16 desc[UR4][R64.64], R54 ;  /* 0x0000003640007986 */ /* 0x000fe2000c101504 */
[----:B---3--:R-:W-:-:S03]  /*3bfb0*/  IMAD R79, R73, 0x2fe, RZ ;  /* 0x000002fe494f7824 */ /* 0x008fc600078e02ff */
[----:B------:R-:W-:Y:S01]  /*3bfc0*/  STG.E.U16 desc[UR4][R52.64], R78 ;  /* 0x0000004e34007986 */ /* 0x000fe2000c101504 */
[----:B------:R-:W3:Y:S03]  /*3bfd0*/  LDC R73, c[0x0][0x278] ;  /* 0x00009e00ff497b82 */ /* 0x000ee60000000800 */
[----:B------:R0:W-:Y:S01]  /*3bfe0*/  STG.E.U16 desc[UR4][R66.64], R55 ;  /* 0x0000003742007986 */ /* 0x0001e2000c101504 */
[----:B----4-:R-:W-:-:S04]  /*3bff0*/  IMAD R249, R249, 0x182, RZ ;  /* 0x00000182f9f97824 */ /* 0x010fc800078e02ff */
[----:B-1----:R-:W1:Y:S01]  /*3c000*/  LDC R71, c[0x0][0x278] ;  /* 0x00009e00ff477b82 */ /* 0x002e620000000800 */
[----:B0-----:R-:W-:Y:S01]  /*3c010*/  IADD3 R66, P6, R77, R2, RZ ;  /* 0x000000024d427210 */ /* 0x001fe20007fde0ff */
[----:B------:R-:W-:Y:S01]  /*3c020*/  IMAD R75, R75, 0x300, RZ ;  /* 0x000003004b4b7824 */ /* 0x000fe200078e02ff */
[----:B------:R-:W-:-:S05]  /*3c030*/  PRMT R80, R55, 0x7632, R80 ;  /* 0x0000763237507816 */ /* 0x000fca0000000050 */
[----:B------:R-:W0:Y:S01]  /*3c040*/  LDC R69, c[0x0][0x278] ;  /* 0x00009e00ff457b82 */ /* 0x000e220000000800 */
[----:B------:R-:W-:-:S07]  /*3c050*/  LEA.HI.X.SX32 R67, R249, R3, 0x1, P6 ;  /* 0x00000003f9437211 */ /* 0x000fce00030f0eff */
[----:B------:R-:W4:Y:S01]  /*3c060*/  LDC R249, c[0x0][0x278] ;  /* 0x00009e00fff97b82 */ /* 0x000f220000000800 */
[----:B------:R-:W-:Y:S01]  /*3c070*/  IMAD R65, R72, 0x17f, RZ ;  /* 0x0000017f48417824 */ /* 0x000fe200078e02ff */
[-C--:B------:R-:W-:Y:S01]  /*3c080*/  IADD3 R52, P5, R79, R2.reuse, RZ ;  /* 0x000000024f347210 */ /* 0x080fe20007fbe0ff */
[----:B------:R-:W-:Y:S01]  /*3c090*/  IMAD R79, R76, 0x302, RZ ;  /* 0x000003024c4f7824 */ /* 0x000fe200078e02ff */
[-C--:B------:R-:W-:Y:S02]  /*3c0a0*/  IADD3 R54, P4, R75, R2.reuse, RZ ;  /* 0x000000024b367210 */ /* 0x080fe40007f9e0ff */
[-C--:B------:R-:W-:Y:S01]  /*3c0b0*/  LEA.HI.X.SX32 R53, R65, R3.reuse, 0x1, P5 ;  /* 0x0000000341357211 */ /* 0x080fe200028f0eff */
[----:B--2---:R-:W-:Y:S01]  /*3c0c0*/  IMAD R65, R68, 0x181, RZ ;  /* 0x0000018144417824 */ /* 0x004fe200078e02ff */
[-C--:B------:R-:W-:Y:S01]  /*3c0d0*/  LEA.HI.X.SX32 R55, R251, R3.reuse, 0x1, P4 ;  /* 0x00000003fb377211 */ /* 0x080fe200020f0eff */
[----:B---3--:R-:W-:Y:S01]  /*3c0e0*/  IMAD R73, R73, 0x308, RZ ;  /* 0x0000030849497824 */ /* 0x008fe200078e02ff */
[----:B------:R-:W-:Y:S01]  /*3c0f0*/  IADD3 R64, P5, R79, R2, RZ ;  /* 0x000000024f407210 */ /* 0x000fe20007fbe0ff */
[----:B------:R-:W-:Y:S01]  /*3c100*/  STG.E.U16 desc[UR4][R52.64], R80 ;  /* 0x0000005034007986 */ /* 0x000fe2000c101504 */
[----:B------:R-:W2:Y:S02]  /*3c110*/  LDC R72, c[0x0][0x278] ;  /* 0x00009e00ff487b82 */ /* 0x000ea40000000800 */
[----:B------:R-:W-:Y:S01]  /*3c120*/  LEA.HI.X.SX32 R65, R65, R3, 0x1, P5 ;  /* 0x0000000341417211 */ /* 0x000fe200028f0eff */
[----:B------:R3:W-:Y:S01]  /*3c130*/  STG.E.U16 desc[UR4][R54.64], R60 ;  /* 0x0000003c36007986 */ /* 0x0007e2000c101504 */
[----:B-1----:R-:W-:Y:S01]  /*3c140*/  IMAD R77, R71, 0x306, RZ ;  /* 0x00000306474d7824 */ /* 0x002fe200078e02ff */
[----:B------:R-:W-:-:S03]  /*3c150*/  PRMT R78, R60, 0x7632, R78 ;  /* 0x000076323c4e7816 */ /* 0x000fc6000000004e */
[----:B------:R-:W1:Y:S01]  /*3c160*/  LDC R74, c[0x0][0x278] ;  /* 0x00009e00ff4a7b82 */ /* 0x000e620000000800 */
[----:B----4-:R-:W-:Y:S01]  /*3c170*/  IMAD R249, R249, 0x184, RZ ;  /* 0x00000184f9f97824 */ /* 0x010fe200078e02ff */
[-C--:B---3--:R-:W-:Y:S01]  /*3c180*/  IADD3 R54, P5, R73, R2.reuse, RZ ;  /* 0x0000000249367210 */ /* 0x088fe20007fbe0ff */
[----:B0-----:R-:W-:Y:S01]  /*3c190*/  IMAD R53, R69, 0x183, RZ ;  /* 0x0000018345357824 */ /* 0x001fe200078e02ff */
[----:B------:R-:W-:Y:S01]  /*3c1a0*/  IADD3 R52, P4, R77, R2, RZ ;  /* 0x000000024d347210 */ /* 0x000fe20007f9e0ff */
[----:B------:R0:W-:Y:S01]  /*3c1b0*/  STG.E.U16 desc[UR4][R64.64], R78 ;  /* 0x0000004e40007986 */ /* 0x0001e2000c101504 */
[-C--:B------:R-:W-:Y:S02]  /*3c1c0*/  LEA.HI.X.SX32 R55, R249, R3.reuse, 0x1, P5 ;  /* 0x00000003f9377211 */ /* 0x080fe400028f0eff */
[----:B------:R-:W3:Y:S08]  /*3c1d0*/  LDC R70, c[0x0][0x278] ;  /* 0x00009e00ff467b82 */ /* 0x000ef00000000800 */
[----:B------:R-:W4:Y:S01]  /*3c1e0*/  LDC R249, c[0x0][0x278] ;  /* 0x00009e00fff97b82 */ /* 0x000f220000000800 */
[----:B------:R-:W-:Y:S01]  /*3c1f0*/  LEA.HI.X.SX32 R53, R53, R3, 0x1, P4 ;  /* 0x0000000335357211 */ /* 0x000fe200020f0eff */
[----:B--2---:R-:W-:Y:S01]  /*3c200*/  IMAD R77, R72, 0x30c, RZ ;  /* 0x0000030c484d7824 */ /* 0x004fe200078e02ff */
[----:B0-----:R-:W-:Y:S01]  /*3c210*/  PRMT R64, R61, 0x7632, R64 ;  /* 0x000076323d407816 */ /* 0x001fe20000000040 */
[----:B------:R-:W-:Y:S04]  /*3c220*/  STG.E.U16 desc[UR4][R66.64], R61 ;  /* 0x0000003d42007986 */ /* 0x000fe8000c101504 */
[----:B------:R0:W-:Y:S01]  /*3c230*/  STG.E.U16 desc[UR4][R52.64], R64 ;  /* 0x0000004034007986 */ /* 0x0001e2000c101504 */
[----:B------:R-:W2:Y:S01]  /*3c240*/  LDC R76, c[0x0][0x278] ;  /* 0x00009e00ff4c7b82 */ /* 0x000ea20000000800 */
[----:B-1----:R-:W-:-:S02]  /*3c250*/  IMAD R79, R74, 0x30a, RZ ;  /* 0x0000030a4a4f7824 */ /* 0x002fc400078e02ff */
[----:B---3--:R-:W-:-:S05]  /*3c260*/  IMAD R65, R70, 0x185, RZ ;  /* 0x0000018546417824 */ /* 0x008fca00078e02ff */
[----:B------:R-:W1:Y:S01]  /*3c270*/  LDC R69, c[0x0][0x278] ;  /* 0x00009e00ff457b82 */ /* 0x000e620000000800 */
[-C--:B0-----:R-:W-:Y:S01]  /*3c280*/  IADD3 R52, P5, R77, R2.reuse, RZ ;  /* 0x000000024d347210 */ /* 0x081fe20007fbe0ff */
[----:B----4-:R-:W-:Y:S01]  /*3c290*/  IMAD R249, R249, 0x186, RZ ;  /* 0x00000186f9f97824 */ /* 0x010fe200078e02ff */
[----:B------:R-:W-:Y:S01]  /*3c2a0*/  IADD3 R60, P6, R79, R2, RZ ;  /* 0x000000024f3c7210 */ /* 0x000fe20007fde0ff */
[----:B------:R2:W-:Y:S01]  /*3c2b0*/  STG.E.U16 desc[UR4][R54.64], R62 ;  /* 0x0000003e36007986 */ /* 0x0005e2000c101504 */
[----:B------:R-:W-:-:S03]  /*3c2c0*/  PRMT R74, R62, 0x7632, R74 ;  /* 0x000076323e4a7816 */ /* 0x000fc6000000004a */
[----:B------:R-:W0:Y:S01]  /*3c2d0*/  LDC R75, c[0x0][0x278] ;  /* 0x00009e00ff4b7b82 */ /* 0x000e220000000800 */
[----:B------:R-:W-:-:S07]  /*3c2e0*/  LEA.HI.X.SX32 R53, R249, R3, 0x1, P5 ;  /* 0x00000003f9357211 */ /* 0x000fce00028f0eff */
[----:B------:R-:W3:Y:S01]  /*3c2f0*/  LDC R249, c[0x0][0x278] ;  /* 0x00009e00fff97b82 */ /* 0x000ee20000000800 */
[----:B------:R-:W-:Y:S01]  /*3c300*/  LEA.HI.X.SX32 R61, R65, R3, 0x1, P6 ;  /* 0x00000003413d7211 */ /* 0x000fe200030f0eff */
[----:B--2---:R-:W-:-:S04]  /*3c310*/  IMAD R55, R76, 0x310, RZ ;  /* 0x000003104c377824 */ /* 0x004fc800078e02ff */
[----:B------:R2:W-:Y:S02]  /*3c320*/  STG.E.U16 desc[UR4][R60.64], R74 ;  /* 0x0000004a3c007986 */ /* 0x0005e4000c101504 */
[----:B------:R-:W4:Y:S08]  /*3c330*/  LDC R68, c[0x0][0x278] ;  /* 0x00009e00ff447b82 */ /* 0x000f300000000800 */
[----:B------:R-:W4:Y:S01]  /*3c340*/  LDC R71, c[0x0][0x278] ;  /* 0x00009e00ff477b82 */ /* 0x000f220000000800 */
[----:B--2---:R-:W-:Y:S01]  /*3c350*/  IADD3 R60, P5, R55, R2, RZ ;  /* 0x00000002373c7210 */ /* 0x004fe20007fbe0ff */
[----:B---3--:R-:W-:-:S06]  /*3c360*/  IMAD R249, R249, 0x188, RZ ;  /* 0x00000188f9f97824 */ /* 0x008fcc00078e02ff */
[----:B------:R-:W2:Y:S01]  /*3c370*/  LDC R72, c[0x0][0x278] ;  /* 0x00009e00ff487b82 */ /* 0x000ea20000000800 */
[----:B------:R-:W-:-:S07]  /*3c380*/  LEA.HI.X.SX32 R61, R249, R3, 0x1, P5 ;  /* 0x00000003f93d7211 */ /* 0x000fce00028f0eff */
[----:B------:R-:W3:Y:S01]  /*3c390*/  LDC R249, c[0x0][0x278] ;  /* 0x00009e00fff97b82 */ /* 0x000ee20000000800 */
[----:B------:R1:W-:Y:S01]  /*3c3a0*/  STG.E.U16 desc[UR4][R52.64], R63 ;  /* 0x0000003f34007986 */ /* 0x0003e2000c101504 */
[----:B0-----:R-:W-:Y:S01]  /*3c3b0*/  IMAD R75, R75, 0x30e, RZ ;  /* 0x0000030e4b4b7824 */ /* 0x001fe200078e02ff */
[----:B------:R-:W-:-:S05]  /*3c3c0*/  PRMT R76, R63, 0x7632, R76 ;  /* 0x000076323f4c7816 */ /* 0x000fca000000004c */
[----:B------:R-:W0:Y:S01]  /*3c3d0*/  LDC R67, c[0x0][0x278] ;  /* 0x00009e00ff437b82 */ /* 0x000e220000000800 */
[----:B-1----:R-:W-:-:S07]  /*3c3e0*/  IMAD R53, R69, 0x314, RZ ;  /* 0x0000031445357824 */ /* 0x002fce00078e02ff */
[----:B------:R-:W1:Y:S01]  /*3c3f0*/  LDC R70, c[0x0][0x278] ;  /* 0x00009e00ff467b82 */ /* 0x000e620000000800 */
[-C--:B------:R-:W-:Y:S01]  /*3c400*/  IADD3 R52, P5, R53, R2.reuse, RZ ;  /* 0x0000000235347210 */ /* 0x080fe20007fbe0ff */
[----:B---3--:R-:W-:Y:S01]  /*3c410*/  IMAD R249, R249, 0x18a, RZ ;  /* 0x0000018af9f97824 */ /* 0x008fe200078e02ff */
[----:B------:R-:W-:Y:S01]  /*3c420*/  IADD3 R54, P4, R75, R2, RZ ;  /* 0x000000024b367210 */ /* 0x000fe20007f9e0ff */
[----:B----4-:R-:W-:-:S04]  /*3c430*/  IMAD R65, R68, 0x187, RZ ;  /* 0x0000018744417824 */ /* 0x010fc800078e02ff */
[----:B------:R-:W3:Y:S01]  /*3c440*/  LDC R66, c[0x0][0x278] ;  /* 0x00009e00ff427b82 */ /* 0x000ee20000000800 */
[----:B------:R-:W-:-:S07]  /*3c450*/  LEA.HI.X.SX32 R53, R249, R3, 0x1, P5 ;  /* 0x00000003f9357211 */ /* 0x000fce00028f0eff */
[----:B------:R-:W4:Y:S01]  /*3c460*/  LDC R249, c[0x0][0x278] ;  /* 0x00009e00fff97b82 */ /* 0x000f220000000800 */
[----:B------:R-:W-:Y:S01]  /*3c470*/  LEA.HI.X.SX32 R55, R65, R3, 0x1, P4 ;  /* 0x0000000341377211 */ /* 0x000fe200020f0eff */
[----:B------:R-:W-:-:S04]  /*3c480*/  IMAD R71, R71, 0x312, RZ ;  /* 0x0000031247477824 */ /* 0x000fc800078e02ff */
[----:B------:R-:W-:Y:S02]  /*3c490*/  STG.E.U16 desc[UR4][R54.64], R76 ;  /* 0x0000004c36007986 */ /* 0x000fe4000c101504 */
[----:B------:R-:W3:Y:S02]  /*3c4a0*/  LDC R74, c[0x0][0x278] ;  /* 0x00009e00ff4a7b82 */ /* 0x000ee40000000800 */
[----:B------:R2:W-:Y:S01]  /*3c4b0*/  STG.E.U16 desc[UR4][R60.64], R56 ;  /* 0x000000383c007986 */ /* 0x0005e2000c101504 */
[----:B------:R-:W-:-:S05]  /*3c4c0*/  IADD3 R64, P6, R71, R2, RZ ;  /* 0x0000000247407210 */ /* 0x000fca0007fde0ff */
[----:B------:R-:W3:Y:S01]  /*3c4d0*/  LDC R71, c[0x0][0x278] ;  /* 0x00009e00ff477b82 */ /* 0x000ee20000000800 */
[----:B--2---:R-:W-:Y:S02]  /*3c4e0*/  IMAD R61, R72, 0x318, RZ ;  /* 0x00000318483d7824 */ /* 0x004fe400078e02ff */
[----:B----4-:R-:W-:Y:S01]  /*3c4f0*/  IMAD R249, R249, 0x18c, RZ ;  /* 0x0000018cf9f97824 */ /* 0x010fe200078e02ff */
[----:B------:R-:W-:Y:S01]  /*3c500*/  PRMT R77, R56, 0x7632, R77 ;  /* 0x00007632384d7816 */ /* 0x000fe2000000004d */
[----:B0-----:R-:W-:Y:S01]  /*3c510*/  IMAD R67, R67, 0x189, RZ ;  /* 0x0000018943437824 */ /* 0x001fe200078e02ff */
[----:B------:R-:W-:Y:S01]  /*3c520*/  IADD3 R60, P5, R61, R2, RZ ;  /* 0x000000023d3c7210 */ /* 0x000fe20007fbe0ff */
[----:B-1----:R-:W-:Y:S01]  /*3c530*/  IMAD R63, R70, 0x316, RZ ;  /* 0x00000316463f7824 */ /* 0x002fe200078e02ff */
[----:B------:R-:W0:Y:S02]  /*3c540*/  LDC R69, c[0x0][0x278] ;  /* 0x00009e00ff457b82 */ /* 0x000e240000000800 */
[----:B------:R-:W-:-:S06]  /*3c550*/  LEA.HI.X.SX32 R61, R249, R3, 0x1, P5 ;  /* 0x00000003f93d7211 */ /* 0x000fcc00028f0eff */
[----:B------:R-:W1:Y:S01]  /*3c560*/  LDC R249, c[0x0][0x278] ;  /* 0x00009e00fff97b82 */ /* 0x000e620000000800 */
[-C--:B------:R-:W-:Y:S01]  /*3c570*/  LEA.HI.X.SX32 R65, R67, R3.reuse, 0x1, P6 ;  /* 0x0000000343417211 */ /* 0x080fe200030f0eff */
[----:B---3--:R-:W-:Y:S01]  /*3c580*/  IMAD R55, R66, 0x18b, RZ ;  /* 0x0000018b42377824 */ /* 0x008fe200078e02ff */
[-C--:B------:R-:W-:Y:S01]  /*3c590*/  IADD3 R54, P4, R63, R2.reuse, RZ ;  /* 0x000000023f367210 */ /* 0x080fe20007f9e0ff */
[----:B------:R-:W-:Y:S01]  /*3c5a0*/  IMAD R71, R71, 0x31c, RZ ;  /* 0x0000031c47477824 */ /* 0x000fe200078e02ff */
[----:B------:R-:W-:Y:S01]  /*3c5b0*/  PRMT R56, R57, 0x7632, R56 ;  /* 0x0000763239387816 */ /* 0x000fe20000000038 */
[----:B------:R-:W-:Y:S01]  /*3c5c0*/  STG.E.U16 desc[UR4][R64.64], R77 ;  /* 0x0000004d40007986 */ /* 0x000fe2000c101504 */
[----:B------:R-:W-:Y:S01]  /*3c5d0*/  LEA.HI.X.SX32 R55, R55, R3, 0x1, P4 ;  /* 0x0000000337377211 */ /* 0x000fe200020f0eff */
[----:B------:R-:W2:Y:S02]  /*3c5e0*/  LDC R67, c[0x0][0x278] ;  /* 0x00009e00ff437b82 */ /* 0x000ea40000000800 */
[----:B------:R3:W-:Y:S04]  /*3c5f0*/  STG.E.U16 desc[UR4][R52.64], R57 ;  /* 0x0000003934007986 */ /* 0x0007e8000c101504 */
[----:B------:R4:W-:Y:S01]  /*3c600*/  STG.E.U16 desc[UR4][R54.64], R56 ;  /* 0x0000003836007986 */ /* 0x0009e2000c101504 */
[----:B0-----:R-:W-:Y:S01]  /*3c610*/  IMAD R69, R69, 0x320, RZ ;  /* 0x0000032045457824 */ /* 0x001fe200078e02ff */
[----:B------:R-:W0:Y:S01]  /*3c620*/  LDC R73, c[0x0][0x278] ;  /* 0x00009e00ff497b82 */ /* 0x000e220000000800 */
[----:B---3--:R-:W-:Y:S01]  /*3c630*/  IMAD R53, R74, 0x31e, RZ ;  /* 0x0000031e4a357824 */ /* 0x008fe200078e02ff */
[----:B------:R-:W-:Y:S01]  /*3c640*/  IADD3 R52, P5, R71, R2, RZ ;  /* 0x0000000247347210 */ /* 0x000fe20007fbe0ff */
[----:B-1----:R-:W-:-:S05]  /*3c650*/  IMAD R249, R249, 0x18e, RZ ;  /* 0x0000018ef9f97824 */ /* 0x002fca00078e02ff */
[----:B------:R-:W1:Y:S01]  /*3c660*/  LDC R62, c[0x0][0x278] ;  /* 0x00009e00ff3e7b82 */ /* 0x000e620000000800 */
[----:B----4-:R-:W-:Y:S02]  /*3c670*/  IADD3 R54, P4, R53, R2, RZ ;  /* 0x0000000235367210 */ /* 0x010fe40007f9e0ff */
[----:B------:R-:W-:-:S05]  /*3c680*/  LEA.HI.X.SX32 R53, R249, R3, 0x1, P5 ;  /* 0x00000003f9357211 */ /* 0x000fca00028f0eff */
[----:B------:R-:W3:Y:S01]  /*3c690*/  LDC R249, c[0x0][0x278] ;  /* 0x00009e00fff97b82 */ /* 0x000ee20000000800 */
[----:B--2---:R-:W-:Y:S01]  /*3c6a0*/  IMAD R57, R67, 0x18f, RZ ;  /* 0x0000018f43397824 */ /* 0x004fe200078e02ff */
[----:B------:R-:W-:-:S04]  /*3c6b0*/  IADD3 R56, P5, R69, R2, RZ ;  /* 0x0000000245387210 */ /* 0x000fc80007fbe0ff */
[----:B------:R-:W-:Y:S02]  /*3c6c0*/  LEA.HI.X.SX32 R55, R57, R3, 0x1, P4 ;  /* 0x0000000339377211 */ /* 0x000fe400020f0eff */
[----:B------:R-:W2:Y:S08]  /*3c6d0*/  LDC R75, c[0x0][0x278] ;  /* 0x00009e00ff4b7b82 */ /* 0x000eb00000000800 */
[----:B------:R-:W4:Y:S01]  /*3c6e0*/  LDC R68, c[0x0][0x278] ;  /* 0x00009e00ff447b82 */ /* 0x000f220000000800 */
[----:B---3--:R-:W-:-:S07]  /*3c6f0*/  IMAD R249, R249, 0x190, RZ ;  /* 0x00000190f9f97824 */ /* 0x008fce00078e02ff */
[----:B------:R-:W3:Y:S01]  /*3c700*/  LDC R70, c[0x0][0x278] ;  /* 0x00009e00ff467b82 */ /* 0x000ee20000000800 */
[----:B------:R-:W-:-:S07]  /*3c710*/  LEA.HI.X.SX32 R57, R249, R3, 0x1, P5 ;  /* 0x00000003f9397211 */ /* 0x000fce00028f0eff */
[----:B------:R-:W2:Y:S01]  /*3c720*/  LDC R249, c[0x0][0x278] ;  /* 0x00009e00fff97b82 */ /* 0x000ea20000000800 */
[----:B0-----:R-:W-:Y:S02]  /*3c730*/  IMAD R73, R73, 0x31a, RZ ;  /* 0x0000031a49497824 */ /* 0x001fe400078e02ff */
[----:B-1----:R-:W-:-:S03]  /*3c740*/  IMAD R63, R62, 0x18d, RZ ;  /* 0x0000018d3e3f7824 */ /* 0x002fc600078e02ff */
[----:B------:R-:W-:Y:S02]  /*3c750*/  IADD3 R62, P6, R73, R2, RZ ;  /* 0x00000002493e7210 */ /* 0x000fe40007fde0ff */
[----:B------:R-:W-:Y:S01]  /*3c760*/  PRMT R72, R58, 0x7632, R72 ;  /* 0x000076323a487816 */ /* 0x000fe20000000048 */
[----:B------:R-:W0:Y:S01]  /*3c770*/  LDC R65, c[0x0][0x278] ;  /* 0x00009e00ff417b82 */ /* 0x000e220000000800 */
[----:B------:R-:W-:-:S07]  /*3c780*/  LEA.HI.X.SX32 R63, R63, R3, 0x1, P6 ;  /* 0x000000033f3f7211 */ /* 0x000fce00030f0eff */
[----:B------:R-:W1:Y:S01]  /*3c790*/  LDC R66, c[0x0][0x278] ;  /* 0x00009e00ff427b82 */ /* 0x000e620000000800 */
[----:B--2---:R-:W-:-:S07]  /*3c7a0*/  IMAD R251, R249, 0x192, RZ ;  /* 0x00000192f9fb7824 */ /* 0x004fce00078e02ff */
[----:B------:R-:W2:Y:S08]  /*3c7b0*/  LDC R64, c[0x0][0x278] ;  /* 0x00009e00ff407b82 */ /* 0x000eb00000000800 */
[----:B------:R-:W1:Y:S01]  /*3c7c0*/  LDC R249, c[0x0][0x278] ;  /* 0x00009e00fff97b82 */ /* 0x000e620000000800 */
[----:B------:R-:W-:Y:S01]  /*3c7d0*/  IMAD R75, R75, 0x322, RZ ;  /* 0x000003224b4b7824 */ /* 0x000fe200078e02ff */
[----:B------:R4:W-:Y:S04]  /*3c7e0*/  STG.E.U16 desc[UR4][R60.64], R58 ;  /* 0x0000003a3c007986 */ /* 0x0009e8000c101504 */
[----:B------:R3:W-:Y:S04]  /*3c7f0*/  STG.E.U16 desc[UR4][R62.64], R72 ;  /* 0x000000483e007986 */ /* 0x0007e8000c101504 */
[----:B------:R3:W-:Y:S01]  /*3c800*/  STG.E.U16 desc[UR4][R52.64], R59 ;  /* 0x0000003b34007986 */ /* 0x0007e2000c101504 */
[----:B----4-:R-:W-:Y:S01]  /*3c810*/  IMAD R61, R68, 0x191, RZ ;  /* 0x00000191443d7824 */ /* 0x010fe200078e02ff */
[----:B------:R-:W-:Y:S01]  /*3c820*/  PRMT R68, R59, 0x7632, R68 ;  /* 0x000076323b447816 */ /* 0x000fe20000000044 */
[----:B0-----:R-:W-:Y:S01]  /*3c830*/  IMAD R67, R65, 0x324, RZ ;  /* 0x0000032441437824 */ /* 0x001fe200078e02ff */
[-C--:B------:R-:W-:Y:S01]  /*3c840*/  IADD3 R60, P6, R75, R2.reuse, RZ ;  /* 0x000000024b3c7210 */ /* 0x080fe20007fde0ff */
[----:B---3--:R-:W0:Y:S01]  /*3c850*/  LDC R62, c[0x0][0x278] ;  /* 0x00009e00ff3e7b82 */ /* 0x008e220000000800 */
[----:B------:R-:W-:Y:S01]  /*3c860*/  IMAD R59, R70, 0x328, RZ ;  /* 0x00000328463b7824 */ /* 0x000fe200078e02ff */
[----:B------:R-:W-:Y:S01]  /*3c870*/  STG.E.U16 desc[UR4][R54.64], R68 ;  /* 0x0000004436007986 */ /* 0x000fe2000c101504 */
[----:B------:R-:W-:Y:S01]  /*3c880*/  LEA.HI.X.SX32 R61, R61, R3, 0x1, P6 ;  /* 0x000000033d3d7211 */ /* 0x000fe200030f0eff */
[----:B-1----:R-:W-:Y:S01]  /*3c890*/  IMAD R249, R249, 0x194, RZ ;  /* 0x00000194f9f97824 */ /* 0x002fe200078e02ff */
[----:B------:R-:W-:Y:S01]  /*3c8a0*/  PRMT R69, R48, 0x7632, R69 ;  /* 0x0000763230457816 */ /* 0x000fe20000000045 */
[----:B------:R1:W-:Y:S01]  /*3c8b0*/  STG.E.U16 desc[UR4][R56.64], R48 ;  /* 0x0000003038007986 */ /* 0x0003e2000c101504 */
[----:B------:R-:W-:Y:S01]  /*3c8c0*/  IMAD R53, R66, 0x326, RZ ;  /* 0x0000032642357824 */ /* 0x000fe200078e02ff */
[-C--:B------:R-:W-:Y:S01]  /*3c8d0*/  IADD3 R52, P4, R67, R2.reuse, RZ ;  /* 0x0000000243347210 */ /* 0x080fe20007f9e0ff */
[----:B------:R-:W3:Y:S08]  /*3c8e0*/  LDC R66, c[0x0][0x278] ;  /* 0x00009e00ff427b82 */ /* 0x000ef00000000800 */
[----:B------:R-:W4:Y:S01]  /*3c8f0*/  LDC R58, c[0x0][0x278] ;  /* 0x00009e00ff3a7b82 */ /* 0x000f220000000800 */
[----:B-1----:R-:W-:-:S04]  /*3c900*/  IADD3 R56, P6, R59, R2, RZ ;  /* 0x000000023b387210 */ /* 0x002fc80007fde0ff */
[----:B------:R-:W-:-:S03]  /*3c910*/  LEA.HI.X.SX32 R57, R249, R3, 0x1, P6 ;  /* 0x00000003f9397211 */ /* 0x000fc600030f0eff */
[----:B------:R-:W1:Y:S01]  /*3c920*/  LDC R249, c[0x0][0x278] ;  /* 0x00009e00fff97b82 */ /* 0x000e620000000800 */
[----:B------:R-:W-:Y:S02]  /*3c930*/  IADD3 R54, P5, R53, R2, RZ ;  /* 0x0000000235367210 */ /* 0x000fe40007fbe0ff */
[-C--:B------:R-:W-:Y:S01]  /*3c940*/  LEA.HI.X.SX32 R53, R251, R3.reuse, 0x1, P4 ;  /* 0x00000003fb357211 */ /* 0x080fe200020f0eff */
[----:B--2---:R-:W-:Y:S01]  /*3c950*/  IMAD R55, R64, 0x193, RZ ;  /* 0x0000019340377824 */ /* 0x004fe200078e02ff */
[----:B------:R-:W-:Y:S01]  /*3c960*/  PRMT R48, R49, 0x7632, R48 ;  /* 0x0000763231307816 */ /* 0x000fe20000000030 */
[----:B------:R0:W-:Y:S02]  /*3c970*/  STG.E.U16 desc[UR4][R60.64], R69 ;  /* 0x000000453c007986 */ /* 0x0001e4000c101504 */
[----:B------:R-:W2:Y:S01]  /*3c980*/  LDC R63, c[0x0][0x278] ;  /* 0x00009e00ff3f7b82 */ /* 0x000ea20000000800 */
[----:B------:R-:W-:-:S07]  /*3c990*/  LEA.HI.X.SX32 R55, R55, R3, 0x1, P5 ;  /* 0x0000000337377211 */ /* 0x000fce00028f0eff */
[----:B------:R-:W4:Y:S01]  /*3c9a0*/  LDC R65, c[0x0][0x278] ;  /* 0x00009e00ff417b82 */ /* 0x000f220000000800 */
[----:B-1----:R-:W-:-:S07]  /*3c9b0*/  IMAD R251, R249, 0x196, RZ ;  /* 0x00000196f9fb7824 */ /* 0x002fce00078e02ff */
[----:B------:R-:W1:Y:S08]  /*3c9c0*/  LDC R59, c[0x0][0x278] ;  /* 0x00009e00ff3b7b82 */ /* 0x000e700000000800 */
[----:B------:R-:W2:Y:S01]  /*3c9d0*/  LDC R249, c[0x0][0x278] ;  /* 0x00009e00fff97b82 */ /* 0x000ea20000000800 */
[----:B------:R-:W-:Y:S04]  /*3c9e0*/  STG.E.U16 desc[UR4][R52.64], R49 ;  /* 0x0000003134007986 */ /* 0x000fe8000c101504 */
[----:B------:R-:W-:Y:S01]  /*3c9f0*/  STG.E.U16 desc[UR4][R54.64], R48 ;  /* 0x0000003036007986 */ /* 0x000fe2000c101504 */
[----:B0-----:R-:W-:-:S02]  /*3ca00*/  IMAD R69, R62, 0x32a, RZ ;  /* 0x0000032a3e457824 */ /* 0x001fc400078e02ff */
[----:B------:R-:W0:Y:S01]  /*3ca10*/  LDC R62, c[0x0][0x278] ;  /* 0x00009e00ff3e7b82 */ /* 0x000e220000000800 */
[----:B------:R3:W-:Y:S01]  /*3ca20*/  STG.E.U16 desc[UR4][R56.64], R50 ;  /* 0x0000003238007986 */ /* 0x0007e2000c101504 */
[----:B------:R-:W-:-:S06]  /*3ca30*/  PRMT R68, R50, 0x7632, R68 ;  /* 0x0000763232447816 */ /* 0x000fcc0000000044 */
[----:B------:R-:W0:Y:S01]  /*3ca40*/  LDC R64, c[0x0][0x278] ;  /* 0x00009e00ff407b82 */ /* 0x000e220000000800 */
[----:B---3--:R-:W-:Y:S02]  /*3ca50*/  IMAD R57, R66, 0x330, RZ ;  /* 0x0000033042397824 */ /* 0x008fe400078e02ff */
[----:B--2---:R-:W-:-:S05]  /*3ca60*/  IMAD R249, R249, 0x198, RZ ;  /* 0x00000198f9f97824 */ /* 0x004fca00078e02ff */
[----:B------:R-:W2:Y:S01]  /*3ca70*/  LDC R60, c[0x0][0x278] ;  /* 0x00009e00ff3c7b82 */ /* 0x000ea20000000800 */
[----:B------:R-:W-:-:S04]  /*3ca80*/  IADD3 R56, P6, R57, R2, RZ ;  /* 0x0000000239387210 */ /* 0x000fc80007fde0ff */
[----:B------:R-:W-:-:S03]  /*3ca90*/  LEA.HI.X.SX32 R57, R249, R3, 0x1, P6 ;  /* 0x00000003f9397211 */ /* 0x000fc600030f0eff */
[----:B------:R-:W3:Y:S01]  /*3caa0*/  LDC R249, c[0x0][0x278] ;  /* 0x00009e00fff97b82 */ /* 0x000ee20000000800 */
[----:B------:R-:W-:Y:S01]  /*3cab0*/  IMAD R63, R63, 0x32c, RZ ;  /* 0x0000032c3f3f7824 */ /* 0x000fe200078e02ff */
[-C--:B------:R-:W-:Y:S01]  /*3cac0*/  IADD3 R48, P5, R69, R2.reuse, RZ ;  /* 0x0000000245307210 */ /* 0x080fe20007fbe0ff */
[----:B----4-:R-:W-:Y:S02]  /*3cad0*/  IMAD R49, R58, 0x195, RZ ;  /* 0x000001953a317824 */ /* 0x010fe400078e02ff */
[----:B------:R-:W-:Y:S01]  /*3cae0*/  IMAD R65, R65, 0x32e, RZ ;  /* 0x0000032e41417824 */ /* 0x000fe200078e02ff */
[-C--:B------:R-:W-:Y:S01]  /*3caf0*/  IADD3 R52, P4, R63, R2.reuse, RZ ;  /* 0x000000023f347210 */ /* 0x080fe20007f9e0ff */
[----:B-1----:R-:W-:Y:S01]  /*3cb00*/  IMAD R55, R59, 0x197, RZ ;  /* 0x000001973b377824 */ /* 0x002fe200078e02ff */
[----:B------:R-:W-:Y:S01]  /*3cb10*/  LEA.HI.X.SX32 R49, R49, R3, 0x1, P5 ;  /* 0x0000000331317211 */ /* 0x000fe200028f0eff */
[----:B------:R-:W1:Y:S01]  /*3cb20*/  LDC R67, c[0x0][0x278] ;  /* 0x00009e00ff437b82 */ /* 0x000e620000000800 */
[----:B------:R-:W-:-:S02]  /*3cb30*/  IADD3 R54, P5, R65, R2, RZ ;  /* 0x0000000241367210 */ /* 0x000fc40007fbe0ff */
[-C--:B------:R-:W-:Y:S01]  /*3cb40*/  LEA.HI.X.SX32 R53, R251, R3.reuse, 0x1, P4 ;  /* 0x00000003fb357211 */ /* 0x080fe200020f0eff */
[----:B0-----:R-:W-:Y:S01]  /*3cb50*/  IMAD R71, R62, 0x334, RZ ;  /* 0x000003343e477824 */ /* 0x001fe200078e02ff */
[----:B------:R-:W-:Y:S02]  /*3cb60*/  LEA.HI.X.SX32 R55, R55, R3, 0x1, P5 ;  /* 0x0000000337377211 */ /* 0x000fe400028f0eff */
[----:B------:R-:W-:Y:S01]  /*3cb70*/  PRMT R50, R51, 0x7632, R50 ;  /* 0x0000763233327816 */ /* 0x000fe20000000032 */
[----:B------:R-:W-:Y:S01]  /*3cb80*/  STG.E.U16 desc[UR4][R48.64], R68 ;  /* 0x0000004430007986 */ /* 0x000fe2000c101504 */
[----:B------:R-:W0:Y:S03]  /*3cb90*/  LDC R59, c[0x0][0x278] ;  /* 0x00009e00ff3b7b82 */ /* 0x000e260000000800 */
[----:B------:R-:W-:Y:S01]  /*3cba0*/  STG.E.U16 desc[UR4][R52.64], R51 ;  /* 0x0000003334007986 */ /* 0x000fe2000c101504 */
[----:B---3--:R-:W-:-:S03]  /*3cbb0*/  IMAD R249, R249, 0x19a, RZ ;  /* 0x0000019af9f97824 */ /* 0x008fc600078e02ff */
[----:B------:R3:W-:Y:S01]  /*3cbc0*/  STG.E.U16 desc[UR4][R54.64], R50 ;  /* 0x0000003236007986 */ /* 0x0007e2000c101504 */
[----:B------:R-:W-:Y:S01]  /*3cbd0*/  IMAD R69, R64, 0x332, RZ ;  /* 0x0000033240457824 */ /* 0x000fe200078e02ff */
[----:B------:R-:W4:Y:S01]  /*3cbe0*/  LDC R61, c[0x0][0x278] ;  /* 0x00009e00ff3d7b82 */ /* 0x000f220000000800 */
[----:B-1----:R-:W-:-:S07]  /*3cbf0*/  IMAD R67, R67, 0x336, RZ ;  /* 0x0000033643437824 */ /* 0x002fce00078e02ff */
[----:B------:R-:W1:Y:S01]  /*3cc00*/  LDC R65, c[0x0][0x278] ;  /* 0x00009e00ff417b82 */ /* 0x000e620000000800 */
[----:B---3--:R-:W-:-:S04]  /*3cc10*/  IADD3 R50, P5, R71, R2, RZ ;  /* 0x0000000247327210 */ /* 0x008fc80007fbe0ff */
[----:B------:R-:W-:-:S03]  /*3cc20*/  LEA.HI.X.SX32 R51, R249, R3, 0x1, P5 ;  /* 0x00000003f9337211 */ /* 0x000fc600028f0eff */
[----:B------:R-:W3:Y:S01]  /*3cc30*/  LDC R249, c[0x0][0x278] ;  /* 0x00009e00fff97b82 */ /* 0x000ee20000000800 */
[----:B--2---:R-:W-:Y:S01]  /*3cc40*/  IMAD R49, R60, 0x199, RZ ;  /* 0x000001993c317824 */ /* 0x004fe200078e02ff */
[-C--:B------:R-:W-:Y:S01]  /*3cc50*/  IADD3 R48, P4, R69, R2.reuse, RZ ;  /* 0x0000000245307210 */ /* 0x080fe20007f9e0ff */
[----:B------:R2:W-:Y:S01]  /*3cc60*/  STG.E.U16 desc[UR4][R56.64], R44 ;  /* 0x0000002c38007986 */ /* 0x0005e2000c101504 */
[----:B------:R-:W-:Y:S01]  /*3cc70*/  IADD3 R52, P6, R67, R2, RZ ;  /* 0x0000000243347210 */ /* 0x000fe20007fde0ff */
[----:B0-----:R-:W-:Y:S01]  /*3cc80*/  IMAD R67, R59, 0x338, RZ ;  /* 0x000003383b437824 */ /* 0x001fe200078e02ff */
[----:B------:R-:W-:Y:S02]  /*3cc90*/  LEA.HI.X.SX32 R49, R49, R3, 0x1, P4 ;  /* 0x0000000331317211 */ /* 0x000fe400020f0eff */
[----:B------:R-:W-:Y:S01]  /*3cca0*/  PRMT R62, R45, 0x7632, R62 ;  /* 0x000076322d3e7816 */ /* 0x000fe2000000003e */
[----:B------:R-:W0:Y:S01]  /*3ccb0*/  LDC R64, c[0x0][0x278] ;  /* 0x00009e00ff407b82 */ /* 0x000e220000000800 */
[----:B--2---:R-:W-:Y:S01]  /*3ccc0*/  PRMT R44, R44, 0x7632, R44 ;  /* 0x000076322c2c7816 */ /* 0x004fe2000000002c */
[----:B----4-:R-:W-:-:S06]  /*3ccd0*/  IMAD R53, R61, 0x19b, RZ ;  /* 0x0000019b3d357824 */ /* 0x010fcc00078e02ff */
[----:B------:R-:W2:Y:S01]  /*3cce0*/  LDC R63, c[0x0][0x278] ;  /* 0x00009e00ff3f7b82 */ /* 0x000ea20000000800 */
[----:B------:R4:W-:Y:S01]  /*3ccf0*/  STG.E.U16 desc[UR4][R48.64], R44 ;  /* 0x0000002c30007986 */ /* 0x0009e2000c101504 */
[----:B---3--:R-:W-:-:S03]  /*3cd00*/  IMAD R249, R249, 0x19c, RZ ;  /* 0x0000019cf9f97824 */ /* 0x008fc600078e02ff */
[----:B------:R3:W-:Y:S01]  /*3cd10*/  STG.E.U16 desc[UR4][R50.64], R45 ;  /* 0x0000002d32007986 */ /* 0x0007e2000c101504 */
[----:B-1----:R-:W-:Y:S02]  /*3cd20*/  IMAD R65, R65, 0x33c, RZ ;  /* 0x0000033c41417824 */ /* 0x002fe400078e02ff */
[----:B------:R-:W1:Y:S01]  /*3cd30*/  LDC R57, c[0x0][0x278] ;  /* 0x00009e00ff397b82 */ /* 0x000e620000000800 */
[----:B----4-:R-:W-:-:S07]  /*3cd40*/  IADD3 R44, P5, R67, R2, RZ ;  /* 0x00000002432c7210 */ /* 0x010fce0007fbe0ff */
[----:B------:R-:W4:Y:S01]  /*3cd50*/  LDC R58, c[0x0][0x278] ;  /* 0x00009e00ff3a7b82 */ /* 0x000f220000000800 */
[----:B---3--:R-:W-:-:S07]  /*3cd60*/  LEA.HI.X.SX32 R45, R249, R3, 0x1, P5 ;  /* 0x00000003f92d7211 */ /* 0x008fce00028f0eff */
[----:B------:R-:W3:Y:S01]  /*3cd70*/  LDC R249, c[0x0][0x278] ;  /* 0x00009e00fff97b82 */ /* 0x000ee20000000800 */
[----:B------:R-:W-:Y:S01]  /*3cd80*/  LEA.HI.X.SX32 R53, R53, R3, 0x1, P6 ;  /* 0x0000000335357211 */ /* 0x000fe200030f0eff */
[----:B0-----:R-:W-:Y:S01]  /*3cd90*/  IMAD R51, R64, 0x33e, RZ ;  /* 0x0000033e40337824 */ /* 0x001fe200078e02ff */
[----:B------:R-:W-:-:S03]  /*3cda0*/  IADD3 R50, P5, R65, R2, RZ ;  /* 0x0000000241327210 */ /* 0x000fc60007fbe0ff */
[----:B------:R0:W-:Y:S02]  /*3cdb0*/  STG.E.U16 desc[UR4][R52.64], R62 ;  /* 0x0000003e34007986 */ /* 0x0001e4000c101504 */
[----:B------:R-:W1:Y:S08]  /*3cdc0*/  LDC R60, c[0x0][0x278] ;  /* 0x00009e00ff3c7b82 */ /* 0x000e700000000800 */
[----:B------:R-:W1:Y:S01]  /*3cdd0*/  LDC R59, c[0x0][0x278] ;  /* 0x00009e00ff3b7b82 */ /* 0x000e620000000800 */
[----:B0-----:R-:W-:Y:S01]  /*3cde0*/  IADD3 R52, P6, R51, R2, RZ ;  /* 0x0000000233347210 */ /* 0x001fe20007fde0ff */
[----:B---3--:R-:W-:-:S06]  /*3cdf0*/  IMAD R249, R249, 0x19e, RZ ;  /* 0x0000019ef9f97824 */ /* 0x008fcc00078e02ff */
[----:B------:R-:W0:Y:S01]  /*3ce00*/  LDC R54, c[0x0][0x278] ;  /* 0x00009e00ff367b82 */ /* 0x000e220000000800 */
[----:B------:R-:W-:-:S07]  /*3ce10*/  LEA.HI.X.SX32 R51, R249, R3, 0x1, P5 ;  /* 0x00000003f9337211 */ /* 0x000fce00028f0eff */
[----:B------:R-:W3:Y:S01]  /*3ce20*/  LDC R249, c[0x0][0x278] ;  /* 0x00009e00fff97b82 */ /* 0x000ee20000000800 */
[----:B--2---:R-:W-:Y:S01]  /*3ce30*/  IMAD R63, R63, 0x33a, RZ ;  /* 0x0000033a3f3f7824 */ /* 0x004fe200078e02ff */
[----:B------:R2:W-:Y:S01]  /*3ce40*/  STG.E.U16 desc[UR4][R44.64], R46 ;  /* 0x0000002e2c007986 */ /* 0x0005e2000c101504 */
[----:B----4-:R-:W-:-:S03]  /*3ce50*/  IMAD R49, R58, 0x19d, RZ ;  /* 0x0000019d3a317824 */ /* 0x010fc600078e02ff */
[-C--:B------:R-:W-:Y:S01]  /*3ce60*/  IADD3 R48, P4, R63, R2.reuse, RZ ;  /* 0x000000023f307210 */ /* 0x080fe20007f9e0ff */
[----:B-1----:R-:W-:Y:S01]  /*3ce70*/  IMAD R63, R57, 0x340, RZ ;  /* 0x00000340393f7824 */ /* 0x002fe200078e02ff */
[----:B------:R-:W-:Y:S01]  /*3ce80*/  PRMT R64, R46, 0x7632, R64 ;  /* 0x000076322e407816 */ /* 0x000fe20000000040 */
[----:B------:R-:W-:Y:S01]  /*3ce90*/  IMAD R59, R59, 0x344, RZ ;  /* 0x000003443b3b7824 */ /* 0x000fe200078e02ff */
[----:B------:R-:W-:Y:S01]  /*3cea0*/  LEA.HI.X.SX32 R49, R49, R3, 0x1, P4 ;  /* 0x0000000331317211 */ /* 0x000fe200020f0eff */
[----:B------:R-:W1:Y:S01]  /*3ceb0*/  LDC R55, c[0x0][0x278] ;  /* 0x00009e00ff377b82 */ /* 0x000e620000000800 */
[----:B--2---:R-:W-:Y:S01]  /*3cec0*/  IMAD R45, R60, 0x342, RZ ;  /* 0x000003423c2d7824 */ /* 0x004fe200078e02ff */
[----:B------:R-:W-:-:S04]  /*3ced0*/  IADD3 R44, P5, R63, R2, RZ ;  /* 0x000000023f2c7210 */ /* 0x000fc80007fbe0ff */
[----:B------:R-:W-:Y:S02]  /*3cee0*/  IADD3 R46, P4, R45, R2, RZ ;  /* 0x000000022d2e7210 */ /* 0x000fe40007f9e0ff */
[----:B------:R-:W2:Y:S01]  /*3cef0*/  LDC R61, c[0x0][0x278] ;  /* 0x00009e00ff3d7b82 */ /* 0x000ea20000000800 */
[----:B---3--:R-:W-:-:S07]  /*3cf00*/  IMAD R249, R249, 0x1a0, RZ ;  /* 0x000001a0f9f97824 */ /* 0x008fce00078e02ff */
[----:B------:R-:W3:Y:S01]  /*3cf10*/  LDC R56, c[0x0][0x278] ;  /* 0x00009e00ff387b82 */ /* 0x000ee20000000800 */
[----:B------:R-:W-:-:S07]  /*3cf20*/  LEA.HI.X.SX32 R45, R249, R3, 0x1, P5 ;  /* 0x00000003f92d7211 */ /* 0x000fce00028f0eff */
[----:B------:R-:W4:Y:S01]  /*3cf30*/  LDC R249, c[0x0][0x278] ;  /* 0x00009e00fff97b82 */ /* 0x000f220000000800 */
[----:B------:R0:W-:Y:S07]  /*3cf40*/  STG.E.U16 desc[UR4][R48.64], R64 ;  /* 0x0000004030007986 */ /* 0x0001ee000c101504 */
[----:B------:R-:W3:Y:S01]  /*3cf50*/  LDC R62, c[0x0][0x278] ;  /* 0x00009e00ff3e7b82 */ /* 0x000ee20000000800 */
[----:B0-----:R-:W-:Y:S01]  /*3cf60*/  IADD3 R48, P5, R59, R2, RZ ;  /* 0x000000023b307210 */ /* 0x001fe20007fbe0ff */
[----:B------:R-:W-:Y:S01]  /*3cf70*/  IMAD R53, R54, 0x19f, RZ ;  /* 0x0000019f36357824 */ /* 0x000fe200078e02ff */
[----:B------:R-:W-:-:S05]  /*3cf80*/  PRMT R65, R47, 0x7632, R65 ;  /* 0x000076322f417816 */ /* 0x000fca0000000041 */
[----:B------:R-:W0:Y:S01]  /*3cf90*/  LDC R58, c[0x0][0x278] ;  /* 0x00009e00ff3a7b82 */ /* 0x000e220000000800 */
[----:B----4-:R-:W-:-:S07]  /*3cfa0*/  IMAD R249, R249, 0x1a2, RZ ;  /* 0x000001a2f9f97824 */ /* 0x010fce00078e02ff */
[----:B------:R-:W4:Y:S01]  /*3cfb0*/  LDC R57, c[0x0][0x278] ;  /* 0x00009e00ff397b82 */ /* 0x000f220000000800 */
[----:B------:R-:W-:-:S07]  /*3cfc0*/  LEA.HI.X.SX32 R49, R249, R3, 0x1, P5 ;  /* 0x00000003f9317211 */ /* 0x000fce00028f0eff */
[----:B------:R-:W3:Y:S01]  /*3cfd0*/  LDC R249, c[0x0][0x278] ;  /* 0x00009e00fff97b82 */ /* 0x000ee20000000800 */
[----:B-1----:R-:W-:Y:S02]  /*3cfe0*/  IMAD R55, R55, 0x1a1, RZ ;  /* 0x000001a137377824 */ /* 0x002fe400078e02ff */
[----:B--2---:R-:W-:Y:S01]  /*3cff0*/  IMAD R61, R61, 0x346, RZ ;  /* 0x000003463d3d7824 */ /* 0x004fe200078e02ff */
[----:B------:R-:W-:Y:S01]  /*3d000*/  LEA.HI.X.SX32 R53, R53, R3, 0x1, P6 ;  /* 0x0000000335357211 */ /* 0x000fe200030f0eff */
[----:B------:R1:W-:Y:S01]  /*3d010*/  STG.E.U16 desc[UR4][R50.64], R47 ;  /* 0x0000002f32007986 */ /* 0x0003e2000c101504 */
[----:B------:R-:W-:Y:S02]  /*3d020*/  PRMT R60, R32, 0x7632, R60 ;  /* 0x00007632203c7816 */ /* 0x000fe4000000003c */
[----:B------:R-:W2:Y:S01]  /*3d030*/  LDC R54, c[0x0][0x278] ;  /* 0x00009e00ff367b82 */ /* 0x000ea20000000800 */
[----:B---3--:R-:W-:-:S07]  /*3d040*/  IMAD R251, R249, 0x1a4, RZ ;  /* 0x000001a4f9fb7824 */ /* 0x008fce00078e02ff */
[----:B------:R-:W3:Y:S01]  /*3d050*/  LDC R249, c[0x0][0x278] ;  /* 0x00009e00fff97b82 */ /* 0x000ee20000000800 */
[----:B-1----:R-:W-:Y:S01]  /*3d060*/  IMAD R51, R56, 0x1a3, RZ ;  /* 0x000001a338337824 */ /* 0x002fe200078e02ff */
[-C--:B------:R-:W-:Y:S01]  /*3d070*/  IADD3 R50, P6, R61, R2.reuse, RZ ;  /* 0x000000023d327210 */ /* 0x080fe20007fde0ff */
[----:B------:R-:W-:Y:S01]  /*3d080*/  IMAD R61, R62, 0x34c, RZ ;  /* 0x0000034c3e3d7824 */ /* 0x000fe200078e02ff */
[-C--:B------:R-:W-:Y:S01]  /*3d090*/  LEA.HI.X.SX32 R47, R55, R3.reuse, 0x1, P4 ;  /* 0x00000003372f7211 */ /* 0x080fe200020f0eff */
[----:B------:R1:W-:Y:S01]  /*3d0a0*/  STG.E.U16 desc[UR4][R52.64], R65 ;  /* 0x0000004134007986 */ /* 0x0003e2000c101504 */
[----:B------:R-:W-:Y:S01]  /*3d0b0*/  LEA.HI.X.SX32 R51, R51, R3, 0x1, P6 ;  /* 0x0000000333337211 */ /* 0x000fe200030f0eff */
[----:B----4-:R-:W-:Y:S01]  /*3d0c0*/  IMAD R59, R57, 0x34a, RZ ;  /* 0x0000034a393b7824 */ /* 0x010fe200078e02ff */
[----:B------:R-:W-:Y:S01]  /*3d0d0*/  PRMT R63, R33, 0x7632, R63 ;  /* 0x00007632213f7816 */ /* 0x000fe2000000003f */
[----:B------:R-:W-:Y:S01]  /*3d0e0*/  STG.E.U16 desc[UR4][R44.64], R32 ;  /* 0x000000202c007986 */ /* 0x000fe2000c101504 */
[----:B------:R-:W4:Y:S03]  /*3d0f0*/  LDC R57, c[0x0][0x278] ;  /* 0x00009e00ff397b82 */ /* 0x000f260000000800 */
[----:B------:R0:W-:Y:S05]  /*3d100*/  STG.E.U16 desc[UR4][R46.64], R60 ;  /* 0x0000003c2e007986 */ /* 0x0001ea000c101504 */
[----:B-1----:R-:W1:Y:S01]  /*3d110*/  LDC R53, c[0x0][0x278] ;  /* 0x00009e00ff357b82 */ /* 0x002e620000000800 */
[----:B---3--:R-:W-:Y:S01]  /*3d120*/  IMAD R249, R249, 0x1a6, RZ ;  /* 0x000001a6f9f97824 */ /* 0x008fe200078e02ff */
[----:B0-----:R-:W-:-:S06]  /*3d130*/  IADD3 R46, P6, R61, R2, RZ ;  /* 0x000000023d2e7210 */ /* 0x001fcc0007fde0ff */
[----:B------:R-:W0:Y:S01]  /*3d140*/  LDC R55, c[0x0][0x278] ;  /* 0x00009e00ff377b82 */ /* 0x000e220000000800 */
[----:B------:R-:W-:-:S07]  /*3d150*/  LEA.HI.X.SX32 R47, R249, R3, 0x1, P6 ;  /* 0x00000003f92f7211 */ /* 0x000fce00030f0eff */
[----:B------:R-:W3:Y:S01]  /*3d160*/  LDC R249, c[0x0][0x278] ;  /* 0x00009e00fff97b82 */ /* 0x000ee20000000800 */
[----:B------:R-:W-:-:S05]  /*3d170*/  IMAD R45, R58, 0x348, RZ ;  /* 0x000003483a2d7824 */ /* 0x000fca00078e02ff */
[-C--:B------:R-:W-:Y:S02]  /*3d180*/  IADD3 R44, P4, R45, R2.reuse, RZ ;  /* 0x000000022d2c7210 */ /* 0x080fe40007f9e0ff */
[----:B------:R-:W0:Y:S02]  /*3d190*/  LDC R52, c[0x0][0x278] ;  /* 0x00009e00ff347b82 */ /* 0x000e240000000800 */
[----:B------:R-:W-:Y:S01]  /*3d1a0*/  LEA.HI.X.SX32 R45, R251, R3, 0x1, P4 ;  /* 0x00000003fb2d7211 */ /* 0x000fe200020f0eff */
[----:B------:R2:W-:Y:S05]  /*3d1b0*/  STG.E.U16 desc[UR4][R48.64], R33 ;  /* 0x0000002130007986 */ /* 0x0005ea000c101504 */
[----:B------:R-:W0:Y:S01]  /*3d1c0*/  LDC R56, c[0x0][0x278] ;  /* 0x00009e00ff387b82 */ /* 0x000e220000000800 */
[----:B---3--:R-:W-:Y:S01]  /*3d1d0*/  IMAD R251, R249, 0x1a8, RZ ;  /* 0x000001a8f9fb7824 */ /* 0x008fe200078e02ff */
[----:B------:R-:W-:-:S06]  /*3d1e0*/  IADD3 R32, P5, R59, R2, RZ ;  /* 0x000000023b207210 */ /* 0x000fcc0007fbe0ff */
[----:B------:R-:W3:Y:S01]  /*3d1f0*/  LDC R249, c[0x0][0x278] ;  /* 0x00009e00fff97b82 */ /* 0x000ee20000000800 */
[----:B--2---:R-:W-:Y:S01]  /*3d200*/  IMAD R33, R54, 0x1a5, RZ ;  /* 0x000001a536217824 */ /* 0x004fe200078e02ff */
[----:B------:R-:W-:Y:S01]  /*3d210*/  PRMT R58, R34, 0x7632, R58 ;  /* 0x00007632223a7816 */ /* 0x000fe2000000003a */
[----:B----4-:R-:W-:-:S03]  /*3d220*/  IMAD R57, R57, 0x354, RZ ;  /* 0x0000035439397824 */ /* 0x010fc600078e02ff */
[----:B------:R-:W-:Y:S01]  /*3d230*/  LEA.HI.X.SX32 R33, R33, R3, 0x1, P5 ;  /* 0x0000000321217211 */ /* 0x000fe200028f0eff */
[----:B------:R2:W-:Y:S01]  /*3d240*/  STG.E.U16 desc[UR4][R50.64], R63 ;  /* 0x0000003f32007986 */ /* 0x0005e2000c101504 */
[----:B------:R-:W4:Y:S03]  /*3d250*/  LDC R48, c[0x0][0x278] ;  /* 0x00009e00ff307b82 */ /* 0x000f260000000800 */
[----:B------:R-:W-:Y:S01]  /*3d260*/  STG.E.U16 desc[UR4][R44.64], R34 ;  /* 0x000000222c007986 */ /* 0x000fe2000c101504 */
[----:B-1----:R-:W-:-:S03]  /*3d270*/  IMAD R59, R53, 0x34e, RZ ;  /* 0x0000034e353b7824 */ /* 0x002fc600078e02ff */
[----:B------:R-:W-:Y:S01]  /*3d280*/  STG.E.U16 desc[UR4][R32.64], R58 ;  /* 0x0000003a20007986 */ /* 0x000fe2000c101504 */
[----:B------:R-:W1:Y:S03]  /*3d290*/  LDC R53, c[0x0][0x278] ;  /* 0x00009e00ff357b82 */ /* 0x000e660000000800 */
[----:B------:R0:W-:Y:S01]  /*3d2a0*/  STG.E.U16 desc[UR4][R46.64], R35 ;  /* 0x000000232e007986 */ /* 0x0001e2000c101504 */
[----:B---3--:R-:W-:-:S04]  /*3d2b0*/  IMAD R249, R249, 0x1aa, RZ ;  /* 0x000001aaf9f97824 */ /* 0x008fc800078e02ff */
[----:B--2---:R-:W2:Y:S01]  /*3d2c0*/  LDC R51, c[0x0][0x278] ;  /* 0x00009e00ff337b82 */ /* 0x004ea20000000800 */
[----:B0-----:R-:W-:Y:S01]  /*3d2d0*/  IADD3 R46, P6, R57, R2, RZ ;  /* 0x00000002392e7210 */ /* 0x001fe20007fde0ff */
[----:B------:R-:W-:Y:S01]  /*3d2e0*/  IMAD R55, R55, 0x350, RZ ;  /* 0x0000035037377824 */ /* 0x000fe200078e02ff */
[----:B------:R-:W-:-:S05]  /*3d2f0*/  PRMT R60, R35, 0x7632, R60 ;  /* 0x00007632233c7816 */ /* 0x000fca000000003c */
[----:B------:R-:W0:Y:S01]  /*3d300*/  LDC R49, c[0x0][0x278] ;  /* 0x00009e00ff317b82 */ /* 0x000e220000000800 */
[----:B------:R-:W-:-:S07]  /*3d310*/  LEA.HI.X.SX32 R47, R249, R3, 0x1, P6 ;  /* 0x00000003f92f7211 */ /* 0x000fce00030f0eff */
[----:B------:R-:W3:Y:S01]  /*3d320*/  LDC R249, c[0x0][0x278] ;  /* 0x00009e00fff97b82 */ /* 0x000ee20000000800 */
[----:B------:R-:W-:Y:S01]  /*3d330*/  IMAD R45, R52, 0x1a7, RZ ;  /* 0x000001a7342d7824 */ /* 0x000fe200078e02ff */
[-C--:B------:R-:W-:Y:S01]  /*3d340*/  IADD3 R32, P5, R59, R2.reuse, RZ ;  /* 0x000000023b207210 */ /* 0x080fe20007fbe0ff */
[----:B------:R-:W-:Y:S01]  /*3d350*/  IMAD R59, R56, 0x352, RZ ;  /* 0x00000352383b7824 */ /* 0x000fe200078e02ff */
[-C--:B------:R-:W-:Y:S02]  /*3d360*/  IADD3 R34, P4, R55, R2.reuse, RZ ;  /* 0x0000000237227210 */ /* 0x080fe40007f9e0ff */
[-C--:B------:R-:W-:Y:S01]  /*3d370*/  LEA.HI.X.SX32 R33, R45, R3.reuse, 0x1, P5 ;  /* 0x000000032d217211 */ /* 0x080fe200028f0eff */
[----:B----4-:R-:W-:Y:S01]  /*3d380*/  IMAD R45, R48, 0x1a9, RZ ;  /* 0x000001a9302d7824 */ /* 0x010fe200078e02ff */
[-C--:B------:R-:W-:Y:S01]  /*3d390*/  LEA.HI.X.SX32 R35, R251, R3.reuse, 0x1, P4 ;  /* 0x00000003fb237211 */ /* 0x080fe200020f0eff */
[----:B-1----:R-:W-:Y:S01]  /*3d3a0*/  IMAD R53, R53, 0x358, RZ ;  /* 0x0000035835357824 */ /* 0x002fe200078e02ff */
[----:B------:R-:W-:Y:S01]  /*3d3b0*/  IADD3 R44, P5, R59, R2, RZ ;  /* 0x000000023b2c7210 */ /* 0x000fe20007fbe0ff */
[----:B------:R-:W-:Y:S01]  /*3d3c0*/  STG.E.U16 desc[UR4][R32.64], R60 ;  /* 0x0000003c20007986 */ /* 0x000fe2000c101504 */
[----:B------:R-:W1:Y:S02]  /*3d3d0*/  LDC R52, c[0x0][0x278] ;  /* 0x00009e00ff347b82 */ /* 0x000e640000000800 */
[----:B------:R-:W-:Y:S01]  /*3d3e0*/  LEA.HI.X.SX32 R45, R45, R3, 0x1, P5 ;  /* 0x000000032d2d7211 */ /* 0x000fe200028f0eff */
[----:B------:R4:W-:Y:S01]  /*3d3f0*/  STG.E.U16 desc[UR4][R34.64], R40 ;  /* 0x0000002822007986 */ /* 0x0009e2000c101504 */
[----:B--2---:R-:W-:Y:S01]  /*3d400*/  IMAD R57, R51, 0x356, RZ ;  /* 0x0000035633397824 */ /* 0x004fe200078e02ff */
[----:B------:R-:W-:-:S03]  /*3d410*/  PRMT R58, R40, 0x7632, R58 ;  /* 0x00007632283a7816 */ /* 0x000fc6000000003a */
[----:B------:R-:W2:Y:S01]  /*3d420*/  LDC R54, c[0x0][0x278] ;  /* 0x00009e00ff367b82 */ /* 0x000ea20000000800 */
[----:B---3--:R-:W-:Y:S01]  /*3d430*/  IMAD R249, R249, 0x1ac, RZ ;  /* 0x000001acf9f97824 */ /* 0x008fe200078e02ff */
[-C--:B----4-:R-:W-:Y:S01]  /*3d440*/  IADD3 R34, P5, R53, R2.reuse, RZ ;  /* 0x0000000235227210 */ /* 0x090fe20007fbe0ff */
[----:B0-----:R-:W-:Y:S01]  /*3d450*/  IMAD R33, R49, 0x1ab, RZ ;  /* 0x000001ab31217824 */ /* 0x001fe200078e02ff */
[----:B------:R-:W-:Y:S01]  /*3d460*/  IADD3 R32, P4, R57, R2, RZ ;  /* 0x0000000239207210 */ /* 0x000fe20007f9e0ff */
[----:B------:R0:W-:Y:S01]  /*3d470*/  STG.E.U16 desc[UR4][R44.64], R58 ;  /* 0x0000003a2c007986 */ /* 0x0001e2000c101504 */
[-C--:B------:R-:W-:Y:S02]  /*3d480*/  LEA.HI.X.SX32 R35, R249, R3.reuse, 0x1, P5 ;  /* 0x00000003f9237211 */ /* 0x080fe400028f0eff */
[----:B------:R-:W3:Y:S08]  /*3d490*/  LDC R50, c[0x0][0x278] ;  /* 0x00009e00ff327b82 */ /* 0x000ef00000000800 */
[----:B------:R-:W4:Y:S01]  /*3d4a0*/  LDC R249, c[0x0][0x278] ;  /* 0x00009e00fff97b82 */ /* 0x000f220000000800 */
[----:B------:R-:W-:Y:S01]  /*3d4b0*/  LEA.HI.X.SX32 R33, R33, R3, 0x1, P4 ;  /* 0x0000000321217211 */ /* 0x000fe200020f0eff */
[----:B-1----:R-:W-:Y:S01]  /*3d4c0*/  IMAD R57, R52, 0x35c, RZ ;  /* 0x0000035c34397824 */ /* 0x002fe200078e02ff */
[----:B0-----:R-:W-:Y:S01]  /*3d4d0*/  PRMT R44, R41, 0x7632, R44 ;  /* 0x00007632292c7816 */ /* 0x001fe2000000002c */
[----:B------:R-:W-:Y:S04]  /*3d4e0*/  STG.E.U16 desc[UR4][R46.64], R41 ;  /* 0x000000292e007986 */ /* 0x000fe8000c101504 */
[----:B------:R0:W-:Y:S01]  /*3d4f0*/  STG.E.U16 desc[UR4][R32.64], R44 ;  /* 0x0000002c20007986 */ /* 0x0001e2000c101504 */
[----:B------:R-:W1:Y:S01]  /*3d500*/  LDC R56, c[0x0][0x278] ;  /* 0x00009e00ff387b82 */ /* 0x000e620000000800 */
[----:B--2---:R-:W-:-:S02]  /*3d510*/  IMAD R59, R54, 0x35a, RZ ;  /* 0x0000035a363b7824 */ /* 0x004fc400078e02ff */
[----:B---3--:R-:W-:-:S05]  /*3d520*/  IMAD R45, R50, 0x1ad, RZ ;  /* 0x000001ad322d7824 */ /* 0x008fca00078e02ff */
[----:B------:R-:W2:Y:S01]  /*3d530*/  LDC R49, c[0x0][0x278] ;  /* 0x00009e00ff317b82 */ /* 0x000ea20000000800 */
        /* <DEDUP_REMOVED lines=9> */
[----:B-1----:R-:W-:-:S04]  /*3d5d0*/  IMAD R35, R56, 0x360, RZ ;  /* 0x0000036038237824 */ /* 0x002fc800078e02ff */
[----:B------:R1:W-:Y:S02]  /*3d5e0*/  STG.E.U16 desc[UR4][R40.64], R54 ;  /* 0x0000003628007986 */ /* 0x0003e4000c101504 */
[----:B------:R-:W4:Y:S08]  /*3d5f0*/  LDC R48, c[0x0][0x278] ;  /* 0x00009e00ff307b82 */ /* 0x000f300000000800 */
[----:B------:R-:W4:Y:S01]  /*3d600*/  LDC R51, c[0x0][0x278] ;  /* 0x00009e00ff337b82 */ /* 0x000f220000000800 */
[----:B-1----:R-:W-:Y:S01]  /*3d610*/  IADD3 R40, P5, R35, R2, RZ ;  /* 0x0000000223287210 */ /* 0x002fe20007fbe0ff */
[----:B---3--:R-:W-:-:S06]  /*3d620*/  IMAD R249, R249, 0x1b0, RZ ;  /* 0x000001b0f9f97824 */ /* 0x008fcc00078e02ff */
[----:B------:R-:W1:Y:S01]  /*3d630*/  LDC R52, c[0x0][0x278] ;  /* 0x00009e00ff347b82 */ /* 0x000e620000000800 */
[----:B------:R-:W-:-:S07]  /*3d640*/  LEA.HI.X.SX32 R41, R249, R3, 0x1, P5 ;  /* 0x00000003f9297211 */ /* 0x000fce00028f0eff */
[----:B------:R-:W3:Y:S01]  /*3d650*/  LDC R249, c[0x0][0x278] ;  /* 0x00009e00fff97b82 */ /* 0x000ee20000000800 */
[----:B------:R2:W-:Y:S01]  /*3d660*/  STG.E.U16 desc[UR4][R32.64], R43 ;  /* 0x0000002b20007986 */ /* 0x0005e2000c101504 */
[----:B0-----:R-:W-:Y:S01]  /*3d670*/  IMAD R55, R55, 0x35e, RZ ;  /* 0x0000035e37377824 */ /* 0x001fe200078e02ff */
[----:B------:R-:W-:-:S05]  /*3d680*/  PRMT R56, R43, 0x7632, R56 ;  /* 0x000076322b387816 */ /* 0x000fca0000000038 */
[----:B------:R-:W0:Y:S01]  /*3d690*/  LDC R47, c[0x0][0x278] ;  /* 0x00009e00ff2f7b82 */ /* 0x000e220000000800 */
[----:B--2---:R-:W-:-:S07]  /*3d6a0*/  IMAD R33, R49, 0x364, RZ ;  /* 0x0000036431217824 */ /* 0x004fce00078e02ff */
[----:B------:R-:W2:Y:S01]  /*3d6b0*/  LDC R50, c[0x0][0x278] ;  /* 0x00009e00ff327b82 */ /* 0x000ea20000000800 */
        /* <DEDUP_REMOVED lines=14> */
[----:B-1----:R-:W-:Y:S02]  /*3d7a0*/  IMAD R41, R52, 0x368, RZ ;  /* 0x0000036834297824 */ /* 0x002fe400078e02ff */
[----:B----4-:R-:W-:Y:S01]  /*3d7b0*/  IMAD R249, R249, 0x1b4, RZ ;  /* 0x000001b4f9f97824 */ /* 0x010fe200078e02ff */
[----:B------:R-:W-:Y:S01]  /*3d7c0*/  PRMT R57, R36, 0x7632, R57 ;  /* 0x0000763224397816 */ /* 0x000fe20000000039 */
[----:B0-----:R-:W-:Y:S01]  /*3d7d0*/  IMAD R47, R47, 0x1b1, RZ ;  /* 0x000001b12f2f7824 */ /* 0x001fe200078e02ff */
[----:B------:R-:W-:Y:S01]  /*3d7e0*/  IADD3 R40, P5, R41, R2, RZ ;  /* 0x0000000229287210 */ /* 0x000fe20007fbe0ff */
[----:B--2---:R-:W-:Y:S01]  /*3d7f0*/  IMAD R43, R50, 0x366, RZ ;  /* 0x00000366322b7824 */ /* 0x004fe200078e02ff */
        /* <DEDUP_REMOVED lines=436> */
[----:B------:R-:W4:Y:S08]  /*3f340*/  LDC R20, c[0x0][0x278] ;  /* 0x00009e00ff147b82 */ /* 0x000f300000000800 */
[----:B------:R-:W4:Y:S01]  /*3f350*/  LDC R19, c[0x0][0x278] ;  /* 0x00009e00ff137b82 */ /* 0x000f220000000800 */
[----:B0-----:R-:W-:Y:S01]  /*3f360*/  IADD3 R12, P6, R11, R2, RZ ;  /* 0x000000020b0c7210 */ /* 0x001fe20007fde0ff */
[----:B---3--:R-:W-:-:S06]  /*3f370*/  IMAD R249, R249, 0x1ee, RZ ;  /* 0x000001eef9f97824 */ /* 0x008fcc00078e02ff */
[----:B------:R-:W0:Y:S01]  /*3f380*/  LDC R14, c[0x0][0x278] ;  /* 0x00009e00ff0e7b82 */ /* 0x000e220000000800 */
[----:B------:R-:W-:-:S07]  /*3f390*/  LEA.HI.X.SX32 R11, R249, R3, 0x1, P5 ;  /* 0x00000003f90b7211 */ /* 0x000fce00028f0eff */
[----:B------:R-:W3:Y:S01]  /*3f3a0*/  LDC R249, c[0x0][0x278] ;  /* 0x00009e00fff97b82 */ /* 0x000ee20000000800 */
[----:B--2---:R-:W-:Y:S02]  /*3f3b0*/  IMAD R23, R23, 0x3da, RZ ;  /* 0x000003da17177824 */ /* 0x004fe400078e02ff */
[----:B-1----:R-:W-:-:S03]  /*3f3c0*/  IMAD R9, R18, 0x1ed, RZ ;  /* 0x000001ed12097824 */ /* 0x002fc600078e02ff */
[-C--:B------:R-:W-:Y:S01]  /*3f3d0*/  IADD3 R8, P4, R23, R2.reuse, RZ ;  /* 0x0000000217087210 */ /* 0x080fe20007f9e0ff */
[----:B----4-:R-:W-:Y:S01]  /*3f3e0*/  IMAD R23, R17, 0x3e0, RZ ;  /* 0x000003e011177824 */ /* 0x010fe200078e02ff */
[----:B------:R1:W-:Y:S01]  /*3f3f0*/  STG.E.U16 desc[UR4][R4.64], R6 ;  /* 0x0000000604007986 */ /* 0x0003e2000c101504 */
[----:B------:R-:W-:Y:S01]  /*3f400*/  PRMT R22, R6, 0x7632, R22 ;  /* 0x0000763206167816 */ /* 0x000fe20000000016 */
[----:B------:R-:W-:Y:S01]  /*3f410*/  IMAD R19, R19, 0x3e4, RZ ;  /* 0x000003e413137824 */ /* 0x000fe200078e02ff */
[----:B------:R-:W-:Y:S01]  /*3f420*/  LEA.HI.X.SX32 R9, R9, R3, 0x1, P4 ;  /* 0x0000000309097211 */ /* 0x000fe200020f0eff */
[----:B------:R-:W2:Y:S04]  /*3f430*/  LDC R21, c[0x0][0x278] ;  /* 0x00009e00ff157b82 */ /* 0x000ea80000000800 */
[----:B------:R4:W-:Y:S01]  /*3f440*/  STG.E.U16 desc[UR4][R8.64], R22 ;  /* 0x0000001608007986 */ /* 0x0009e2000c101504 */
[----:B-1----:R-:W-:Y:S01]  /*3f450*/  IMAD R5, R20, 0x3e2, RZ ;  /* 0x000003e214057824 */ /* 0x002fe200078e02ff */
[----:B------:R-:W-:-:S02]  /*3f460*/  IADD3 R4, P5, R23, R2, RZ ;  /* 0x0000000217047210 */ /* 0x000fc40007fbe0ff */
[----:B------:R-:W1:Y:S01]  /*3f470*/  LDC R15, c[0x0][0x278] ;  /* 0x00009e00ff0f7b82 */ /* 0x000e620000000800 */
[----:B---3--:R-:W-:Y:S01]  /*3f480*/  IMAD R249, R249, 0x1f0, RZ ;  /* 0x000001f0f9f97824 */ /* 0x008fe200078e02ff */
[----:B----4-:R-:W-:-:S04]  /*3f490*/  IADD3 R8, P4, R5, R2, RZ ;  /* 0x0000000205087210 */ /* 0x010fc80007f9e0ff */
[----:B------:R-:W-:Y:S01]  /*3f4a0*/  LEA.HI.X.SX32 R5, R249, R3, 0x1, P5 ;  /* 0x00000003f9057211 */ /* 0x000fe200028f0eff */
[----:B------:R3:W-:Y:S01]  /*3f4b0*/  STG.E.U16 desc[UR4][R10.64], R7 ;  /* 0x000000070a007986 */ /* 0x0007e2000c101504 */
[----:B------:R-:W4:Y:S08]  /*3f4c0*/  LDC R249, c[0x0][0x278] ;  /* 0x00009e00fff97b82 */ /* 0x000f300000000800 */
[----:B------:R-:W1:Y:S01]  /*3f4d0*/  LDC R16, c[0x0][0x278] ;  /* 0x00009e00ff107b82 */ /* 0x000e620000000800 */
[----:B---3--:R-:W-:-:S07]  /*3f4e0*/  IADD3 R10, P5, R19, R2, RZ ;  /* 0x00000002130a7210 */ /* 0x008fce0007fbe0ff */
[----:B------:R-:W3:Y:S01]  /*3f4f0*/  LDC R17, c[0x0][0x278] ;  /* 0x00009e00ff117b82 */ /* 0x000ee20000000800 */
[----:B----4-:R-:W-:Y:S01]  /*3f500*/  IMAD R249, R249, 0x1f2, RZ ;  /* 0x000001f2f9f97824 */ /* 0x010fe200078e02ff */
[----:B------:R-:W-:Y:S01]  /*3f510*/  PRMT R24, R7, 0x7632, R24 ;  /* 0x0000763207187816 */ /* 0x000fe20000000018 */
[----:B0-----:R-:W-:-:S05]  /*3f520*/  IMAD R13, R14, 0x1ef, RZ ;  /* 0x000001ef0e0d7824 */ /* 0x001fca00078e02ff */
[----:B------:R-:W0:Y:S01]  /*3f530*/  LDC R18, c[0x0][0x278] ;  /* 0x00009e00ff127b82 */ /* 0x000e220000000800 */
[----:B------:R-:W-:-:S07]  /*3f540*/  LEA.HI.X.SX32 R11, R249, R3, 0x1, P5 ;  /* 0x00000003f90b7211 */ /* 0x000fce00028f0eff */
[----:B------:R-:W4:Y:S01]  /*3f550*/  LDC R249, c[0x0][0x278] ;  /* 0x00009e00fff97b82 */ /* 0x000f220000000800 */
[----:B------:R-:W-:Y:S01]  /*3f560*/  LEA.HI.X.SX32 R13, R13, R3, 0x1, P6 ;  /* 0x000000030d0d7211 */ /* 0x000fe200030f0eff */
[----:B--2---:R-:W-:Y:S02]  /*3f570*/  IMAD R21, R21, 0x3e6, RZ ;  /* 0x000003e615157824 */ /* 0x004fe400078e02ff */
[----:B-1----:R-:W-:Y:S02]  /*3f580*/  IMAD R15, R15, 0x1f1, RZ ;  /* 0x000001f10f0f7824 */ /* 0x002fe400078e02ff */
[----:B------:R1:W-:Y:S01]  /*3f590*/  STG.E.U16 desc[UR4][R12.64], R24 ;  /* 0x000000180c007986 */ /* 0x0003e2000c101504 */
[----:B------:R-:W-:Y:S01]  /*3f5a0*/  IMAD R7, R16, 0x1f3, RZ ;  /* 0x000001f310077824 */ /* 0x000fe200078e02ff */
[----:B------:R-:W2:Y:S01]  /*3f5b0*/  LDC R6, c[0x0][0x278] ;  /* 0x00009e00ff067b82 */ /* 0x000ea20000000800 */
[----:B------:R-:W-:Y:S01]  /*3f5c0*/  PRMT R22, R245, 0x7632, R22 ;  /* 0x00007632f5167816 */ /* 0x000fe20000000016 */
[----:B---3--:R-:W-:-:S06]  /*3f5d0*/  IMAD R27, R17, 0x3ec, RZ ;  /* 0x000003ec111b7824 */ /* 0x008fcc00078e02ff */
[----:B------:R-:W3:Y:S01]  /*3f5e0*/  LDC R14, c[0x0][0x278] ;  /* 0x00009e00ff0e7b82 */ /* 0x000ee20000000800 */
[----:B----4-:R-:W-:Y:S01]  /*3f5f0*/  IMAD R251, R249, 0x1f4, RZ ;  /* 0x000001f4f9fb7824 */ /* 0x010fe200078e02ff */
[----:B-1----:R-:W-:-:S06]  /*3f600*/  IADD3 R12, P6, R21, R2, RZ ;  /* 0x00000002150c7210 */ /* 0x002fcc0007fde0ff */
[----:B------:R-:W1:Y:S01]  /*3f610*/  LDC R249, c[0x0][0x278] ;  /* 0x00009e00fff97b82 */ /* 0x000e620000000800 */
[-C--:B------:R-:W-:Y:S02]  /*3f620*/  LEA.HI.X.SX32 R9, R15, R3.reuse, 0x1, P4 ;  /* 0x000000030f097211 */ /* 0x080fe400020f0eff */
[----:B------:R-:W-:Y:S02]  /*3f630*/  PRMT R16, R244, 0x7632, R16 ;  /* 0x00007632f4107816 */ /* 0x000fe40000000010 */
[----:B------:R-:W-:Y:S01]  /*3f640*/  LEA.HI.X.SX32 R13, R7, R3, 0x1, P6 ;  /* 0x00000003070d7211 */ /* 0x000fe200030f0eff */
[----:B------:R-:W-:Y:S02]  /*3f650*/  STG.E.U16 desc[UR4][R4.64], R244 ;  /* 0x000000f404007986 */ /* 0x000fe4000c101504 */
[----:B------:R-:W4:Y:S02]  /*3f660*/  LDC R20, c[0x0][0x278] ;  /* 0x00009e00ff147b82 */ /* 0x000f240000000800 */
[----:B------:R3:W-:Y:S04]  /*3f670*/  STG.E.U16 desc[UR4][R8.64], R16 ;  /* 0x0000001008007986 */ /* 0x0007e8000c101504 */
[----:B------:R3:W-:Y:S01]  /*3f680*/  STG.E.U16 desc[UR4][R10.64], R245 ;  /* 0x000000f50a007986 */ /* 0x0007e2000c101504 */
[----:B0-----:R-:W-:Y:S01]  /*3f690*/  IMAD R23, R18, 0x3e8, RZ ;  /* 0x000003e812177824 */ /* 0x001fe200078e02ff */
[----:B------:R-:W-:Y:S01]  /*3f6a0*/  PRMT R24, R246, 0x7632, R24 ;  /* 0x00007632f6187816 */ /* 0x000fe20000000018 */
[----:B--2---:R-:W-:Y:S01]  /*3f6b0*/  IMAD R25, R6, 0x3ea, RZ ;  /* 0x000003ea06197824 */ /* 0x004fe200078e02ff */
[----:B------:R0:W-:Y:S01]  /*3f6c0*/  STG.E.U16 desc[UR4][R12.64], R22 ;  /* 0x000000160c007986 */ /* 0x0001e2000c101504 */
[----:B------:R-:W2:Y:S01]  /*3f6d0*/  LDC R17, c[0x0][0x278] ;  /* 0x00009e00ff117b82 */ /* 0x000ea20000000800 */
[----:B-1----:R-:W-:Y:S01]  /*3f6e0*/  IMAD R249, R249, 0x1f6, RZ ;  /* 0x000001f6f9f97824 */ /* 0x002fe200078e02ff */
[-C--:B---3--:R-:W-:Y:S01]  /*3f6f0*/  IADD3 R8, P4, R23, R2.reuse, RZ ;  /* 0x0000000217087210 */ /* 0x088fe20007f9e0ff */
[----:B------:R-:W-:Y:S01]  /*3f700*/  IMAD R11, R14, 0x1f5, RZ ;  /* 0x000001f50e0b7824 */ /* 0x000fe200078e02ff */
[----:B------:R-:W-:-:S04]  /*3f710*/  IADD3 R10, P5, R25, R2, RZ ;  /* 0x00000002190a7210 */ /* 0x000fc80007fbe0ff */
[----:B------:R-:W1:Y:S01]  /*3f720*/  LDC R14, c[0x0][0x278] ;  /* 0x00009e00ff0e7b82 */ /* 0x000e620000000800 */
[----:B------:R-:W3:Y:S01]  /*3f730*/  LDS.128 R4, [R0] ;  /* 0x0000000000047984 */ /* 0x000ee20000000c00 */
[----:B0-----:R-:W-:-:S04]  /*3f740*/  IADD3 R12, P6, R27, R2, RZ ;  /* 0x000000021b0c7210 */ /* 0x001fc80007fde0ff */
[-C--:B------:R-:W-:Y:S02]  /*3f750*/  LEA.HI.X.SX32 R13, R249, R3.reuse, 0x1, P6 ;  /* 0x00000003f90d7211 */ /* 0x080fe400030f0eff */
[----:B------:R-:W0:Y:S01]  /*3f760*/  LDC R249, c[0x0][0x278] ;  /* 0x00009e00fff97b82 */ /* 0x000e220000000800 */
[-C--:B------:R-:W-:Y:S01]  /*3f770*/  LEA.HI.X.SX32 R9, R251, R3.reuse, 0x1, P4 ;  /* 0x00000003fb097211 */ /* 0x080fe200020f0eff */
[----:B----4-:R-:W-:Y:S01]  /*3f780*/  IMAD R27, R20, 0x3f0, RZ ;  /* 0x000003f0141b7824 */ /* 0x010fe200078e02ff */
[----:B------:R-:W-:-:S03]  /*3f790*/  LEA.HI.X.SX32 R11, R11, R3, 0x1, P5 ;  /* 0x000000030b0b7211 */ /* 0x000fc600028f0eff */
[----:B------:R-:W-:Y:S02]  /*3f7a0*/  STG.E.U16 desc[UR4][R8.64], R246 ;  /* 0x000000f608007986 */ /* 0x000fe4000c101504 */
[----:B------:R-:W4:Y:S02]  /*3f7b0*/  LDC R15, c[0x0][0x278] ;  /* 0x00009e00ff0f7b82 */ /* 0x000f240000000800 */
[----:B------:R2:W-:Y:S02]  /*3f7c0*/  STG.E.U16 desc[UR4][R10.64], R24 ;  /* 0x000000180a007986 */ /* 0x0005e4000c101504 */
[----:B--2---:R-:W-:-:S04]  /*3f7d0*/  IMAD R17, R17, 0x3f4, RZ ;  /* 0x000003f411117824 */ /* 0x004fc800078e02ff */
[----:B------:R-:W2:Y:S01]  /*3f7e0*/  LDC R19, c[0x0][0x278] ;  /* 0x00009e00ff137b82 */ /* 0x000ea20000000800 */
[----:B------:R-:W-:Y:S01]  /*3f7f0*/  IADD3 R10, P4, R27, R2, RZ ;  /* 0x000000021b0a7210 */ /* 0x000fe20007f9e0ff */
[----:B0-----:R-:W-:-:S06]  /*3f800*/  IMAD R251, R249, 0x1f8, RZ ;  /* 0x000001f8f9fb7824 */ /* 0x001fcc00078e02ff */
[----:B------:R-:W0:Y:S01]  /*3f810*/  LDC R21, c[0x0][0x278] ;  /* 0x00009e00ff157b82 */ /* 0x000e220000000800 */
[----:B------:R-:W-:Y:S02]  /*3f820*/  LEA.HI.X.SX32 R11, R251, R3, 0x1, P4 ;  /* 0x00000003fb0b7211 */ /* 0x000fe400020f0eff */
[----:B------:R-:W3:Y:S05]  /*3f830*/  LDL.LU R251, [R1+0xd40] ;  /* 0x000d400001fb7983 */ /* 0x000eea0000300800 */
[----:B------:R-:W2:Y:S01]  /*3f840*/  LDC R249, c[0x0][0x278] ;  /* 0x00009e00fff97b82 */ /* 0x000ea20000000800 */
[----:B------:R1:W-:Y:S01]  /*3f850*/  STG.E.U16 desc[UR4][R12.64], R247 ;  /* 0x000000f70c007986 */ /* 0x0003e2000c101504 */
[----:B----4-:R-:W-:-:S06]  /*3f860*/  IMAD R9, R15, 0x1f7, RZ ;  /* 0x000001f70f097824 */ /* 0x010fcc00078e02ff */
[----:B------:R-:W4:Y:S01]  /*3f870*/  LDC R18, c[0x0][0x278] ;  /* 0x00009e00ff127b82 */ /* 0x000f220000000800 */
[----:B-1----:R-:W-:Y:S01]  /*3f880*/  IMAD R13, R14, 0x1f9, RZ ;  /* 0x000001f90e0d7824 */ /* 0x002fe200078e02ff */
[----:B------:R-:W-:-:S06]  /*3f890*/  IADD3 R14, P6, R17, R2, RZ ;  /* 0x00000002110e7210 */ /* 0x000fcc0007fde0ff */
[----:B------:R-:W1:Y:S01]  /*3f8a0*/  LDC R22, c[0x0][0x278] ;  /* 0x00009e00ff167b82 */ /* 0x000e620000000800 */
[----:B--2---:R-:W-:-:S07]  /*3f8b0*/  IMAD R249, R249, 0x1fa, RZ ;  /* 0x000001faf9f97824 */ /* 0x004fce00078e02ff */
[----:B------:R-:W2:Y:S01]  /*3f8c0*/  LDC R0, c[0x0][0x278] ;  /* 0x00009e00ff007b82 */ /* 0x000ea20000000800 */
[----:B------:R-:W-:Y:S02]  /*3f8d0*/  LEA.HI.X.SX32 R15, R249, R3, 0x1, P6 ;  /* 0x00000003f90f7211 */ /* 0x000fe400030f0eff */
[----:B------:R-:W2:Y:S01]  /*3f8e0*/  LDL.LU R249, [R1+0xd44] ;  /* 0x000d440001f97983 */ /* 0x000ea20000300800 */
[----:B------:R-:W-:-:S04]  /*3f8f0*/  IMAD R25, R19, 0x3ee, RZ ;  /* 0x000003ee13197824 */ /* 0x000fc800078e02ff */
[----:B------:R-:W2:Y:S08]  /*3f900*/  LDC R23, c[0x0][0x278] ;  /* 0x00009e00ff177b82 */ /* 0x000eb00000000800 */
[----:B------:R-:W2:Y:S08]  /*3f910*/  LDC R19, c[0x0][0x278] ;  /* 0x00009e00ff137b82 */ /* 0x000eb00000000800 */
[----:B------:R-:W2:Y:S01]  /*3f920*/  LDC R20, c[0x0][0x278] ;  /* 0x00009e00ff147b82 */ /* 0x000ea20000000800 */
[----:B------:R-:W-:Y:S01]  /*3f930*/  IADD3 R8, P5, R25, R2, RZ ;  /* 0x0000000219087210 */ /* 0x000fe20007fbe0ff */
[----:B0-----:R-:W-:-:S06]  /*3f940*/  IMAD R21, R21, 0x3f2, RZ ;  /* 0x000003f215157824 */ /* 0x001fcc00078e02ff */
[----:B------:R-:W0:Y:S01]  /*3f950*/  LDC R16, c[0x0][0x278] ;  /* 0x00009e00ff107b82 */ /* 0x000e220000000800 */
[----:B------:R-:W-:-:S07]  /*3f960*/  LEA.HI.X.SX32 R9, R9, R3, 0x1, P5 ;  /* 0x0000000309097211 */ /* 0x000fce00028f0eff */
[----:B------:R-:W0:Y:S01]  /*3f970*/  LDC R17, c[0x0][0x278] ;  /* 0x00009e00ff117b82 */ /* 0x000e220000000800 */
[----:B------:R-:W-:Y:S02]  /*3f980*/  IADD3 R12, P5, R21, R2, RZ ;  /* 0x00000002150c7210 */ /* 0x000fe40007fbe0ff */
[----:B------:R-:W-:Y:S01]  /*3f990*/  PRMT R26, R247, 0x7632, R26 ;  /* 0x00007632f71a7816 */ /* 0x000fe2000000001a */
[----:B----4-:R-:W-:Y:S01]  /*3f9a0*/  IMAD R21, R18, 0x3f6, RZ ;  /* 0x000003f612157824 */ /* 0x010fe200078e02ff */
[----:B------:R-:W-:Y:S02]  /*3f9b0*/  LEA.HI.X.SX32 R13, R13, R3, 0x1, P5 ;  /* 0x000000030d0d7211 */ /* 0x000fe400028f0eff */
[----:B---3--:R-:W-:Y:S01]  /*3f9c0*/  PRMT R24, R4, 0x7632, R24 ;  /* 0x0000763204187816 */ /* 0x008fe20000000018 */
[----:B-1----:R-:W-:Y:S01]  /*3f9d0*/  IMAD R25, R22, 0x3f8, RZ ;  /* 0x000003f816197824 */ /* 0x002fe200078e02ff */
[----:B------:R1:W-:Y:S01]  /*3f9e0*/  STG.E.U16 desc[UR4][R8.64], R26 ;  /* 0x0000001a08007986 */ /* 0x0003e2000c101504 */
[----:B--2---:R-:W-:-:S03]  /*3f9f0*/  IMAD R19, R19, 0x3fa, RZ ;  /* 0x000003fa13137824 */ /* 0x004fc600078e02ff */
[----:B------:R2:W-:Y:S01]  /*3fa00*/  STG.E.U16 desc[UR4][R10.64], R4 ;  /* 0x000000040a007986 */ /* 0x0005e2000c101504 */
[----:B------:R-:W-:Y:S02]  /*3fa10*/  IMAD R23, R23, 0x3fc, RZ ;  /* 0x000003fc17177824 */ /* 0x000fe400078e02ff */
[----:B------:R-:W-:Y:S01]  /*3fa20*/  IMAD R234, R234, 0x1fc, RZ ;  /* 0x000001fceaea7824 */ /* 0x000fe200078e02ff */
[----:B------:R3:W-:Y:S01]  /*3fa30*/  STG.E.U16 desc[UR4][R12.64], R24 ;  /* 0x000000180c007986 */ /* 0x0007e2000c101504 */
[----:B-1----:R-:W-:-:S03]  /*3fa40*/  IMAD R9, R0, 0x1fb, RZ ;  /* 0x000001fb00097824 */ /* 0x002fc600078e02ff */
[----:B------:R1:W-:Y:S01]  /*3fa50*/  STG.E.U16 desc[UR4][R14.64], R5 ;  /* 0x000000050e007986 */ /* 0x0003e2000c101504 */
[-C--:B------:R-:W-:Y:S02]  /*3fa60*/  IADD3 R8, P5, R21, R2.reuse, RZ ;  /* 0x0000000215087210 */ /* 0x080fe40007fbe0ff */
[-C--:B--2---:R-:W-:Y:S02]  /*3fa70*/  IADD3 R10, P4, R25, R2.reuse, RZ ;  /* 0x00000002190a7210 */ /* 0x084fe40007f9e0ff */
[-C--:B------:R-:W-:Y:S02]  /*3fa80*/  LEA.HI.X.SX32 R9, R9, R3.reuse, 0x1, P5 ;  /* 0x0000000309097211 */ /* 0x080fe400028f0eff */
[----:B---3--:R-:W-:Y:S01]  /*3fa90*/  PRMT R13, R5, 0x7632, R13 ;  /* 0x00007632050d7816 */ /* 0x008fe2000000000d */
[----:B-1----:R-:W-:Y:S01]  /*3faa0*/  IMAD R15, R20, 0x3fe, RZ ;  /* 0x000003fe140f7824 */ /* 0x002fe200078e02ff */
[-C--:B------:R-:W-:Y:S01]  /*3fab0*/  IADD3 R4, P5, R19, R2.reuse, RZ ;  /* 0x0000000213047210 */ /* 0x080fe20007fbe0ff */
[----:B0-----:R-:W-:Y:S01]  /*3fac0*/  IMAD R5, R16, 0x1fd, RZ ;  /* 0x000001fd10057824 */ /* 0x001fe200078e02ff */
[----:B------:R-:W-:Y:S01]  /*3fad0*/  IADD3 R12, P6, R23, R2, RZ ;  /* 0x00000002170c7210 */ /* 0x000fe20007fde0ff */
[----:B------:R-:W-:Y:S01]  /*3fae0*/  IMAD R236, R236, 0x1fe, RZ ;  /* 0x000001feecec7824 */ /* 0x000fe200078e02ff */
[----:B------:R-:W-:-:S02]  /*3faf0*/  LEA.HI.X.SX32 R11, R234, R3, 0x1, P4 ;  /* 0x00000003ea0b7211 */ /* 0x000fc400020f0eff */
[----:B------:R-:W-:Y:S01]  /*3fb00*/  IADD3 R2, P4, R15, R2, RZ ;  /* 0x000000020f027210 */ /* 0x000fe20007f9e0ff */
[----:B------:R-:W-:Y:S01]  /*3fb10*/  IMAD R15, R17, 0x1ff, RZ ;  /* 0x000001ff110f7824 */ /* 0x000fe200078e02ff */
[----:B------:R0:W-:Y:S01]  /*3fb20*/  STG.E.U16 desc[UR4][R8.64], R13 ;  /* 0x0000000d08007986 */ /* 0x0001e2000c101504 */
[-C--:B------:R-:W-:Y:S02]  /*3fb30*/  LEA.HI.X.SX32 R5, R5, R3.reuse, 0x1, P5 ;  /* 0x0000000305057211 */ /* 0x080fe400028f0eff */
[----:B------:R-:W-:Y:S02]  /*3fb40*/  PRMT R16, R6, 0x7632, R16 ;  /* 0x0000763206107816 */ /* 0x000fe40000000010 */
[----:B------:R-:W-:Y:S01]  /*3fb50*/  PRMT R18, R7, 0x7632, R18 ;  /* 0x0000763207127816 */ /* 0x000fe20000000012 */
[----:B------:R1:W-:Y:S01]  /*3fb60*/  STG.E.U16 desc[UR4][R10.64], R6 ;  /* 0x000000060a007986 */ /* 0x0003e2000c101504 */
[-C--:B0-----:R-:W-:Y:S02]  /*3fb70*/  LEA.HI.X.SX32 R13, R236, R3.reuse, 0x1, P6 ;  /* 0x00000003ec0d7211 */ /* 0x081fe400030f0eff */
[----:B------:R-:W-:Y:S01]  /*3fb80*/  LEA.HI.X.SX32 R3, R15, R3, 0x1, P4 ;  /* 0x000000030f037211 */ /* 0x000fe200020f0eff */
[----:B------:R0:W-:Y:S04]  /*3fb90*/  STG.E.U16 desc[UR4][R4.64], R16 ;  /* 0x0000001004007986 */ /* 0x0001e8000c101504 */
[----:B------:R2:W-:Y:S04]  /*3fba0*/  STG.E.U16 desc[UR4][R12.64], R7 ;  /* 0x000000070c007986 */ /* 0x0005e8000c101504 */
[----:B------:R3:W-:Y:S01]  /*3fbb0*/  STG.E.U16 desc[UR4][R2.64], R18 ;  /* 0x0000001202007986 */ /* 0x0007e2000c101504 */
[----:B------:R-:W-:-:S02]  /*3fbc0*/  FSEL R9, R239, -INF , P0 ;  /* 0xff800000ef097808 */ /* 0x000fc40000000000 */
[----:B------:R-:W-:Y:S02]  /*3fbd0*/  FSEL R8, R237, -INF , P3 ;  /* 0xff800000ed087808 */ /* 0x000fe40001800000 */
[----:B------:R-:W-:Y:S02]  /*3fbe0*/  FSEL R0, R238, -INF , P2 ;  /* 0xff800000ee007808 */ /* 0x000fe40001000000 */
[----:B------:R-:W-:Y:S01]  /*3fbf0*/  FSEL R14, R240, -INF , P1 ;  /* 0xff800000f00e7808 */ /* 0x000fe20000800000 */
[----:B-1----:R-:W-:Y:S01]  /*3fc00*/  FFMA R10, R9, 0.69314718246459960938, R243 ;  /* 0x3f317218090a7823 */ /* 0x002fe200000000f3 */
[----:B------:R-:W-:Y:S01]  /*3fc10*/  BAR.SYNC.DEFER_BLOCKING 0x0 ;  /* 0x0000000000007b1d */ /* 0x000fe20000010000 */
[----:B------:R-:W-:Y:S01]  /*3fc20*/  FFMA R11, R8, 0.69314718246459960938, R241 ;  /* 0x3f317218080b7823 */ /* 0x000fe200000000f1 */
[----:B0-----:R-:W-:Y:S01]  /*3fc30*/  FFMA R4, R0, 0.69314718246459960938, R242 ;  /* 0x3f31721800047823 */ /* 0x001fe200000000f2 */
[----:B------:R-:W-:-:S05]  /*3fc40*/  FFMA R5, R14, 0.69314718246459960938, R248 ;  /* 0x3f3172180e057823 */ /* 0x000fca00000000f8 */
[----:B------:R-:W0:Y:S08]  /*3fc50*/  LDC R0, c[0x0][0x27c] ;  /* 0x00009f00ff007b82 */ /* 0x000e300000000800 */
[----:B--2---:R-:W1:Y:S01]  /*3fc60*/  LDC.64 R12, c[0x0][0x230] ;  /* 0x00008c00ff0c7b82 */ /* 0x004e620000000a00 */
[C---:B------:R-:W-:Y:S01]  /*3fc70*/  SHF.L.U32 R6, R252.reuse, 0x2, RZ ;  /* 0x00000002fc067819 */ /* 0x040fe200000006ff */
[----:B---3--:R-:W-:-:S04]  /*3fc80*/  IMAD.HI R3, R252, 0x4, RZ ;  /* 0x00000004fc037827 */ /* 0x008fc800078e02ff */
[----:B0-----:R-:W-:-:S05]  /*3fc90*/  IMAD R0, R250, R0, RZ ;  /* 0x00000000fa007224 */ /* 0x001fca00078e02ff */
[C---:B------:R-:W-:Y:S01]  /*3fca0*/  SHF.L.U32 R7, R0.reuse, 0x2, RZ ;  /* 0x0000000200077819 */ /* 0x040fe200000006ff */
[----:B------:R-:W-:-:S03]  /*3fcb0*/  IMAD.HI R0, R0, 0x4, RZ ;  /* 0x0000000400007827 */ /* 0x000fc600078e02ff */
[----:B-1----:R-:W-:-:S04]  /*3fcc0*/  IADD3 R2, P0, P1, R6, R12, R7 ;  /* 0x0000000c06027210 */ /* 0x002fc8000791e007 */
[----:B------:R-:W-:Y:S01]  /*3fcd0*/  IADD3.X R3, R3, R13, R0, P0, P1 ;  /* 0x0000000d03037210 */ /* 0x000fe200007e2400 */
[----:B------:R-:W-:Y:S04]  /*3fce0*/  STS.64 [R251], R10 ;  /* 0x0000000afb007388 */ /* 0x000fe80000000a00 */
[----:B------:R-:W-:Y:S01]  /*3fcf0*/  STS.64 [R251+0x200], R4 ;  /* 0x00020004fb007388 */ /* 0x000fe20000000a00 */
[----:B------:R-:W-:Y:S06]  /*3fd00*/  BAR.SYNC.DEFER_BLOCKING 0x0 ;  /* 0x0000000000007b1d */ /* 0x000fec0000010000 */
[----:B------:R-:W0:Y:S04]  /*3fd10*/  LDS R9, [R249] ;  /* 0x00000000f9097984 */ /* 0x000e280000000800 */
[----:B0-----:R-:W-:Y:S01]  /*3fd20*/  STG.E desc[UR4][R2.64], R9 ;  /* 0x0000000902007986 */ /* 0x001fe2000c101904 */
[----:B------:R-:W-:Y:S05]  /*3fd30*/  EXIT ;  /* 0x000000000000794d */ /* 0x000fea0003800000 */
.L_x_2:
[----:B------:R-:W-:-:S00]  /*3fd40*/  BRA `(.L_x_2) ;  /* 0xfffffffc00fc7947 */ /* 0x000fc0000383ffff */
[----:B------:R-:W-:-:S00]  /*3fd50*/  NOP ;  /* 0x0000000000007918 */ /* 0x000fc00000000000 */
        /* <DEDUP_REMOVED lines=10> */
.L_x_3:


//--------------------- .nv.global.init           --------------------------
	.section	.nv.global.init,"aw",@progbits
.nv.global.init:
	.type		_$_str,@object
	.size		_$_str,(.L_0 - _$_str)
_$_str:
        /*0000*/ 	.byte	0x5f, 0x5f, 0x43, 0x55, 0x44, 0x41, 0x5f, 0x46, 0x54, 0x5a, 0x00
.L_0:


//--------------------- .nv.shared.attn_fwd       --------------------------
	.section	.nv.shared.attn_fwd,"aw",@nobits
	.sectionflags	@""
	.align	16
	.zero		1024


//--------------------- .nv.shared.reserved.0     --------------------------
	.section	.nv.shared.reserved.0,"aw",@nobits
	.weak		__nv_reservedSMEM_offset_0_alias
	.size		__nv_reservedSMEM_offset_0_alias, 0, 0
	.other		__nv_reservedSMEM_offset_0_alias,@"STO_CUDA_RESERVED_SHARED STV_DEFAULT"
__nv_reservedSMEM_offset_0_alias:
	.zero		0


//--------------------- .nv.constant0.attn_fwd    --------------------------
	.section	.nv.constant0.attn_fwd,"a",@progbits
	.sectionflags	@""
	.align	4
.nv.constant0.attn_fwd:
	.zero		664


//--------------------- SYMBOLS --------------------------

	.type		.nv.reservedSmem.offset0,@object
	.size		.nv.reservedSmem.offset0,0x4
